//
// Generated by NVIDIA NVVM Compiler
//
// Compiler Build ID: CL-36424714
// Cuda compilation tools, release 13.0, V13.0.88
// Based on NVVM 20.0.0
//

.version 9.0
.target sm_100
.address_size 64

	// .globl	_ZN3cub18CUB_300001_SM_10006detail11EmptyKernelIvEEvv
// _ZZN3cub18CUB_300001_SM_10006detail6select23DeviceSelectSweepKernelINS2_10policy_hubIiNS0_8NullTypeEiLb0ELNS0_10SelectImplE0EE10Policy1000EPiPS5_S9_S9_NS0_13ScanTileStateIiLb1EEE10IsPositiveS5_iNS2_19streaming_context_tIlLb1EEELS6_0EEEvT0_T1_T2_T3_T4_T5_T6_T7_iT8_NS1_7vsmem_tEE19static_temp_storage has been demoted
.global .align 1 .b8 _ZN30_INTERNAL_98e0df00_4_k_cu_main4cuda3std3__45__cpo5beginE[1];
.global .align 1 .b8 _ZN30_INTERNAL_98e0df00_4_k_cu_main4cuda3std3__45__cpo3endE[1];
.global .align 1 .b8 _ZN30_INTERNAL_98e0df00_4_k_cu_main4cuda3std3__45__cpo6cbeginE[1];
.global .align 1 .b8 _ZN30_INTERNAL_98e0df00_4_k_cu_main4cuda3std3__45__cpo4cendE[1];
.global .align 1 .b8 _ZN30_INTERNAL_98e0df00_4_k_cu_main4cuda3std3__45__cpo6rbeginE[1];
.global .align 1 .b8 _ZN30_INTERNAL_98e0df00_4_k_cu_main4cuda3std3__45__cpo4rendE[1];
.global .align 1 .b8 _ZN30_INTERNAL_98e0df00_4_k_cu_main4cuda3std3__45__cpo7crbeginE[1];
.global .align 1 .b8 _ZN30_INTERNAL_98e0df00_4_k_cu_main4cuda3std3__45__cpo5crendE[1];
.global .align 1 .b8 _ZN30_INTERNAL_98e0df00_4_k_cu_main4cuda3std3__432_GLOBAL__N__98e0df00_4_k_cu_main6ignoreE[1];
.global .align 1 .b8 _ZN30_INTERNAL_98e0df00_4_k_cu_main4cuda3std3__419piecewise_constructE[1];
.global .align 1 .b8 _ZN30_INTERNAL_98e0df00_4_k_cu_main4cuda3std3__48in_placeE[1];
.global .align 1 .b8 _ZN30_INTERNAL_98e0df00_4_k_cu_main4cuda3std3__420unreachable_sentinelE[1];
.global .align 1 .b8 _ZN30_INTERNAL_98e0df00_4_k_cu_main4cuda3std3__47nulloptE[1];
.global .align 1 .b8 _ZN30_INTERNAL_98e0df00_4_k_cu_main4cuda3std3__48unexpectE[1];
.global .align 1 .b8 _ZN30_INTERNAL_98e0df00_4_k_cu_main4cuda3std6ranges3__45__cpo4swapE[1];
.global .align 1 .b8 _ZN30_INTERNAL_98e0df00_4_k_cu_main4cuda3std6ranges3__45__cpo9iter_moveE[1];
.global .align 1 .b8 _ZN30_INTERNAL_98e0df00_4_k_cu_main4cuda3std6ranges3__45__cpo5beginE[1];
.global .align 1 .b8 _ZN30_INTERNAL_98e0df00_4_k_cu_main4cuda3std6ranges3__45__cpo3endE[1];
.global .align 1 .b8 _ZN30_INTERNAL_98e0df00_4_k_cu_main4cuda3std6ranges3__45__cpo6cbeginE[1];
.global .align 1 .b8 _ZN30_INTERNAL_98e0df00_4_k_cu_main4cuda3std6ranges3__45__cpo4cendE[1];
.global .align 1 .b8 _ZN30_INTERNAL_98e0df00_4_k_cu_main4cuda3std6ranges3__45__cpo7advanceE[1];
.global .align 1 .b8 _ZN30_INTERNAL_98e0df00_4_k_cu_main4cuda3std6ranges3__45__cpo9iter_swapE[1];
.global .align 1 .b8 _ZN30_INTERNAL_98e0df00_4_k_cu_main4cuda3std6ranges3__45__cpo4nextE[1];
.global .align 1 .b8 _ZN30_INTERNAL_98e0df00_4_k_cu_main4cuda3std6ranges3__45__cpo4prevE[1];
.global .align 1 .b8 _ZN30_INTERNAL_98e0df00_4_k_cu_main4cuda3std6ranges3__45__cpo4dataE[1];
.global .align 1 .b8 _ZN30_INTERNAL_98e0df00_4_k_cu_main4cuda3std6ranges3__45__cpo5cdataE[1];
.global .align 1 .b8 _ZN30_INTERNAL_98e0df00_4_k_cu_main4cuda3std6ranges3__45__cpo4sizeE[1];
.global .align 1 .b8 _ZN30_INTERNAL_98e0df00_4_k_cu_main4cuda3std6ranges3__45__cpo5ssizeE[1];
.global .align 1 .b8 _ZN30_INTERNAL_98e0df00_4_k_cu_main4cuda3std6ranges3__45__cpo8distanceE[1];
.global .align 1 .b8 _ZN30_INTERNAL_98e0df00_4_k_cu_main6thrust24THRUST_300001_SM_1000_NS6system6detail10sequential3seqE[1];
.global .align 1 .b8 _ZN30_INTERNAL_98e0df00_4_k_cu_main6thrust24THRUST_300001_SM_1000_NS12placeholders2_1E[1];
.global .align 1 .b8 _ZN30_INTERNAL_98e0df00_4_k_cu_main6thrust24THRUST_300001_SM_1000_NS12placeholders2_2E[1];
.global .align 1 .b8 _ZN30_INTERNAL_98e0df00_4_k_cu_main6thrust24THRUST_300001_SM_1000_NS12placeholders2_3E[1];
.global .align 1 .b8 _ZN30_INTERNAL_98e0df00_4_k_cu_main6thrust24THRUST_300001_SM_1000_NS12placeholders2_4E[1];
.global .align 1 .b8 _ZN30_INTERNAL_98e0df00_4_k_cu_main6thrust24THRUST_300001_SM_1000_NS12placeholders2_5E[1];
.global .align 1 .b8 _ZN30_INTERNAL_98e0df00_4_k_cu_main6thrust24THRUST_300001_SM_1000_NS12placeholders2_6E[1];
.global .align 1 .b8 _ZN30_INTERNAL_98e0df00_4_k_cu_main6thrust24THRUST_300001_SM_1000_NS12placeholders2_7E[1];
.global .align 1 .b8 _ZN30_INTERNAL_98e0df00_4_k_cu_main6thrust24THRUST_300001_SM_1000_NS12placeholders2_8E[1];
.global .align 1 .b8 _ZN30_INTERNAL_98e0df00_4_k_cu_main6thrust24THRUST_300001_SM_1000_NS12placeholders2_9E[1];
.global .align 1 .b8 _ZN30_INTERNAL_98e0df00_4_k_cu_main6thrust24THRUST_300001_SM_1000_NS12placeholders3_10E[1];

.visible .entry _ZN3cub18CUB_300001_SM_10006detail11EmptyKernelIvEEvv()
{


	ret;

}
	// .globl	_ZN3cub18CUB_300001_SM_10006detail6select23DeviceSelectSweepKernelINS2_10policy_hubIiNS0_8NullTypeEiLb0ELNS0_10SelectImplE0EE10Policy1000EPiPS5_S9_S9_NS0_13ScanTileStateIiLb1EEE10IsPositiveS5_iNS2_19streaming_context_tIlLb1EEELS6_0EEEvT0_T1_T2_T3_T4_T5_T6_T7_iT8_NS1_7vsmem_tE
.visible .entry _ZN3cub18CUB_300001_SM_10006detail6select23DeviceSelectSweepKernelINS2_10policy_hubIiNS0_8NullTypeEiLb0ELNS0_10SelectImplE0EE10Policy1000EPiPS5_S9_S9_NS0_13ScanTileStateIiLb1EEE10IsPositiveS5_iNS2_19streaming_context_tIlLb1EEELS6_0EEEvT0_T1_T2_T3_T4_T5_T6_T7_iT8_NS1_7vsmem_tE(
	.param .u64 .ptr .align 1 _ZN3cub18CUB_300001_SM_10006detail6select23DeviceSelectSweepKernelINS2_10policy_hubIiNS0_8NullTypeEiLb0ELNS0_10SelectImplE0EE10Policy1000EPiPS5_S9_S9_NS0_13ScanTileStateIiLb1EEE10IsPositiveS5_iNS2_19streaming_context_tIlLb1EEELS6_0EEEvT0_T1_T2_T3_T4_T5_T6_T7_iT8_NS1_7vsmem_tE_param_0,
	.param .u64 .ptr .align 1 _ZN3cub18CUB_300001_SM_10006detail6select23DeviceSelectSweepKernelINS2_10policy_hubIiNS0_8NullTypeEiLb0ELNS0_10SelectImplE0EE10Policy1000EPiPS5_S9_S9_NS0_13ScanTileStateIiLb1EEE10IsPositiveS5_iNS2_19streaming_context_tIlLb1EEELS6_0EEEvT0_T1_T2_T3_T4_T5_T6_T7_iT8_NS1_7vsmem_tE_param_1,
	.param .u64 .ptr .align 1 _ZN3cub18CUB_300001_SM_10006detail6select23DeviceSelectSweepKernelINS2_10policy_hubIiNS0_8NullTypeEiLb0ELNS0_10SelectImplE0EE10Policy1000EPiPS5_S9_S9_NS0_13ScanTileStateIiLb1EEE10IsPositiveS5_iNS2_19streaming_context_tIlLb1EEELS6_0EEEvT0_T1_T2_T3_T4_T5_T6_T7_iT8_NS1_7vsmem_tE_param_2,
	.param .u64 .ptr .align 1 _ZN3cub18CUB_300001_SM_10006detail6select23DeviceSelectSweepKernelINS2_10policy_hubIiNS0_8NullTypeEiLb0ELNS0_10SelectImplE0EE10Policy1000EPiPS5_S9_S9_NS0_13ScanTileStateIiLb1EEE10IsPositiveS5_iNS2_19streaming_context_tIlLb1EEELS6_0EEEvT0_T1_T2_T3_T4_T5_T6_T7_iT8_NS1_7vsmem_tE_param_3,
	.param .align 8 .b8 _ZN3cub18CUB_300001_SM_10006detail6select23DeviceSelectSweepKernelINS2_10policy_hubIiNS0_8NullTypeEiLb0ELNS0_10SelectImplE0EE10Policy1000EPiPS5_S9_S9_NS0_13ScanTileStateIiLb1EEE10IsPositiveS5_iNS2_19streaming_context_tIlLb1EEELS6_0EEEvT0_T1_T2_T3_T4_T5_T6_T7_iT8_NS1_7vsmem_tE_param_4[8],
	.param .align 1 .b8 _ZN3cub18CUB_300001_SM_10006detail6select23DeviceSelectSweepKernelINS2_10policy_hubIiNS0_8NullTypeEiLb0ELNS0_10SelectImplE0EE10Policy1000EPiPS5_S9_S9_NS0_13ScanTileStateIiLb1EEE10IsPositiveS5_iNS2_19streaming_context_tIlLb1EEELS6_0EEEvT0_T1_T2_T3_T4_T5_T6_T7_iT8_NS1_7vsmem_tE_param_5[1],
	.param .align 1 .b8 _ZN3cub18CUB_300001_SM_10006detail6select23DeviceSelectSweepKernelINS2_10policy_hubIiNS0_8NullTypeEiLb0ELNS0_10SelectImplE0EE10Policy1000EPiPS5_S9_S9_NS0_13ScanTileStateIiLb1EEE10IsPositiveS5_iNS2_19streaming_context_tIlLb1EEELS6_0EEEvT0_T1_T2_T3_T4_T5_T6_T7_iT8_NS1_7vsmem_tE_param_6[1],
	.param .u32 _ZN3cub18CUB_300001_SM_10006detail6select23DeviceSelectSweepKernelINS2_10policy_hubIiNS0_8NullTypeEiLb0ELNS0_10SelectImplE0EE10Policy1000EPiPS5_S9_S9_NS0_13ScanTileStateIiLb1EEE10IsPositiveS5_iNS2_19streaming_context_tIlLb1EEELS6_0EEEvT0_T1_T2_T3_T4_T5_T6_T7_iT8_NS1_7vsmem_tE_param_7,
	.param .u32 _ZN3cub18CUB_300001_SM_10006detail6select23DeviceSelectSweepKernelINS2_10policy_hubIiNS0_8NullTypeEiLb0ELNS0_10SelectImplE0EE10Policy1000EPiPS5_S9_S9_NS0_13ScanTileStateIiLb1EEE10IsPositiveS5_iNS2_19streaming_context_tIlLb1EEELS6_0EEEvT0_T1_T2_T3_T4_T5_T6_T7_iT8_NS1_7vsmem_tE_param_8,
	.param .align 8 .b8 _ZN3cub18CUB_300001_SM_10006detail6select23DeviceSelectSweepKernelINS2_10policy_hubIiNS0_8NullTypeEiLb0ELNS0_10SelectImplE0EE10Policy1000EPiPS5_S9_S9_NS0_13ScanTileStateIiLb1EEE10IsPositiveS5_iNS2_19streaming_context_tIlLb1EEELS6_0EEEvT0_T1_T2_T3_T4_T5_T6_T7_iT8_NS1_7vsmem_tE_param_9[40],
	.param .align 8 .b8 _ZN3cub18CUB_300001_SM_10006detail6select23DeviceSelectSweepKernelINS2_10policy_hubIiNS0_8NullTypeEiLb0ELNS0_10SelectImplE0EE10Policy1000EPiPS5_S9_S9_NS0_13ScanTileStateIiLb1EEE10IsPositiveS5_iNS2_19streaming_context_tIlLb1EEELS6_0EEEvT0_T1_T2_T3_T4_T5_T6_T7_iT8_NS1_7vsmem_tE_param_10[8]
)
.maxntid 384
{
	.reg .pred 	%p<553>;
	.reg .b16 	%rs<96>;
	.reg .b32 	%r<1562>;
	.reg .b64 	%rd<751>;
	// demoted variable
	.shared .align 16 .b8 _ZZN3cub18CUB_300001_SM_10006detail6select23DeviceSelectSweepKernelINS2_10policy_hubIiNS0_8NullTypeEiLb0ELNS0_10SelectImplE0EE10Policy1000EPiPS5_S9_S9_NS0_13ScanTileStateIiLb1EEE10IsPositiveS5_iNS2_19streaming_context_tIlLb1EEELS6_0EEEvT0_T1_T2_T3_T4_T5_T6_T7_iT8_NS1_7vsmem_tEE19static_temp_storage[23040];
	ld.param.u64 	%rd4, [_ZN3cub18CUB_300001_SM_10006detail6select23DeviceSelectSweepKernelINS2_10policy_hubIiNS0_8NullTypeEiLb0ELNS0_10SelectImplE0EE10Policy1000EPiPS5_S9_S9_NS0_13ScanTileStateIiLb1EEE10IsPositiveS5_iNS2_19streaming_context_tIlLb1EEELS6_0EEEvT0_T1_T2_T3_T4_T5_T6_T7_iT8_NS1_7vsmem_tE_param_4];
	ld.param.u64 	%rd206, [_ZN3cub18CUB_300001_SM_10006detail6select23DeviceSelectSweepKernelINS2_10policy_hubIiNS0_8NullTypeEiLb0ELNS0_10SelectImplE0EE10Policy1000EPiPS5_S9_S9_NS0_13ScanTileStateIiLb1EEE10IsPositiveS5_iNS2_19streaming_context_tIlLb1EEELS6_0EEEvT0_T1_T2_T3_T4_T5_T6_T7_iT8_NS1_7vsmem_tE_param_0];
	ld.param.u64 	%rd207, [_ZN3cub18CUB_300001_SM_10006detail6select23DeviceSelectSweepKernelINS2_10policy_hubIiNS0_8NullTypeEiLb0ELNS0_10SelectImplE0EE10Policy1000EPiPS5_S9_S9_NS0_13ScanTileStateIiLb1EEE10IsPositiveS5_iNS2_19streaming_context_tIlLb1EEELS6_0EEEvT0_T1_T2_T3_T4_T5_T6_T7_iT8_NS1_7vsmem_tE_param_2];
	ld.param.u32 	%r475, [_ZN3cub18CUB_300001_SM_10006detail6select23DeviceSelectSweepKernelINS2_10policy_hubIiNS0_8NullTypeEiLb0ELNS0_10SelectImplE0EE10Policy1000EPiPS5_S9_S9_NS0_13ScanTileStateIiLb1EEE10IsPositiveS5_iNS2_19streaming_context_tIlLb1EEELS6_0EEEvT0_T1_T2_T3_T4_T5_T6_T7_iT8_NS1_7vsmem_tE_param_8];
	mov.b64 	%rd205, _ZN3cub18CUB_300001_SM_10006detail6select23DeviceSelectSweepKernelINS2_10policy_hubIiNS0_8NullTypeEiLb0ELNS0_10SelectImplE0EE10Policy1000EPiPS5_S9_S9_NS0_13ScanTileStateIiLb1EEE10IsPositiveS5_iNS2_19streaming_context_tIlLb1EEELS6_0EEEvT0_T1_T2_T3_T4_T5_T6_T7_iT8_NS1_7vsmem_tE_param_9;
	mov.u64 	%rd1, %rd205;
	cvta.to.global.u64 	%rd2, %rd206;
	cvta.to.global.u64 	%rd3, %rd207;
	mov.u32 	%r476, %ctaid.x;
	mov.u32 	%r477, %nctaid.y;
	mov.u32 	%r478, %ctaid.y;
	mad.lo.s32 	%r1483, %r476, %r477, %r478;
	mul.lo.s32 	%r2, %r1483, 5760;
	add.s32 	%r479, %r475, -1;
	setp.ge.s32 	%p31, %r1483, %r479;
	@%p31 bra 	$L__BB1_240;
	setp.ne.s32 	%p353, %r1483, 0;
	@%p353 bra 	$L__BB1_114;
	ld.param.u8 	%rs75, [%rd1];
	setp.eq.s16 	%p467, %rs75, 0;
	ld.param.u64 	%rd557, [%rd1+16];
	selp.b64 	%rd558, %rd557, 0, %p467;
	cvt.u64.u32 	%rd559, %r2;
	add.s64 	%rd560, %rd558, %rd559;
	mov.u32 	%r1480, %tid.x;
	and.b32  	%r1343, %r1480, 31;
	and.b32  	%r1344, %r1480, 992;
	mul.lo.s32 	%r1345, %r1344, 15;
	or.b32  	%r1346, %r1345, %r1343;
	cvt.u64.u32 	%rd561, %r1346;
	add.s64 	%rd562, %rd560, %rd561;
	shl.b64 	%rd563, %rd562, 2;
	add.s64 	%rd564, %rd2, %rd563;
	ld.global.u32 	%r1347, [%rd564];
	ld.global.u32 	%r1348, [%rd564+128];
	ld.global.u32 	%r1349, [%rd564+256];
	ld.global.u32 	%r1350, [%rd564+384];
	ld.global.u32 	%r1351, [%rd564+512];
	ld.global.u32 	%r1352, [%rd564+640];
	ld.global.u32 	%r1353, [%rd564+768];
	ld.global.u32 	%r1354, [%rd564+896];
	ld.global.u32 	%r1355, [%rd564+1024];
	ld.global.u32 	%r1356, [%rd564+1152];
	ld.global.u32 	%r1357, [%rd564+1280];
	ld.global.u32 	%r1358, [%rd564+1408];
	ld.global.u32 	%r1359, [%rd564+1536];
	ld.global.u32 	%r1360, [%rd564+1664];
	ld.global.u32 	%r1361, [%rd564+1792];
	// begin inline asm
	mov.u32 %r1312, %laneid;
	// end inline asm
	shr.u32 	%r5, %r1480, 5;
	mad.lo.s32 	%r1362, %r5, 480, %r1312;
	shl.b32 	%r1363, %r1362, 2;
	mov.u32 	%r1364, _ZZN3cub18CUB_300001_SM_10006detail6select23DeviceSelectSweepKernelINS2_10policy_hubIiNS0_8NullTypeEiLb0ELNS0_10SelectImplE0EE10Policy1000EPiPS5_S9_S9_NS0_13ScanTileStateIiLb1EEE10IsPositiveS5_iNS2_19streaming_context_tIlLb1EEELS6_0EEEvT0_T1_T2_T3_T4_T5_T6_T7_iT8_NS1_7vsmem_tEE19static_temp_storage;
	add.s32 	%r1365, %r1364, %r1363;
	st.shared.u32 	[%r1365], %r1347;
	st.shared.u32 	[%r1365+128], %r1348;
	st.shared.u32 	[%r1365+256], %r1349;
	st.shared.u32 	[%r1365+384], %r1350;
	st.shared.u32 	[%r1365+512], %r1351;
	st.shared.u32 	[%r1365+640], %r1352;
	st.shared.u32 	[%r1365+768], %r1353;
	st.shared.u32 	[%r1365+896], %r1354;
	st.shared.u32 	[%r1365+1024], %r1355;
	st.shared.u32 	[%r1365+1152], %r1356;
	st.shared.u32 	[%r1365+1280], %r1357;
	st.shared.u32 	[%r1365+1408], %r1358;
	st.shared.u32 	[%r1365+1536], %r1359;
	st.shared.u32 	[%r1365+1664], %r1360;
	st.shared.u32 	[%r1365+1792], %r1361;
	bar.warp.sync 	-1;
	mad.lo.s32 	%r1366, %r1312, 56, %r1365;
	ld.shared.u32 	%r6, [%r1366];
	ld.shared.u32 	%r7, [%r1366+4];
	ld.shared.u32 	%r8, [%r1366+8];
	ld.shared.u32 	%r9, [%r1366+12];
	ld.shared.u32 	%r10, [%r1366+16];
	ld.shared.u32 	%r11, [%r1366+20];
	ld.shared.u32 	%r12, [%r1366+24];
	ld.shared.u32 	%r13, [%r1366+28];
	ld.shared.u32 	%r14, [%r1366+32];
	ld.shared.u32 	%r15, [%r1366+36];
	ld.shared.u32 	%r16, [%r1366+40];
	ld.shared.u32 	%r17, [%r1366+44];
	ld.shared.u32 	%r18, [%r1366+48];
	ld.shared.u32 	%r19, [%r1366+52];
	ld.shared.u32 	%r20, [%r1366+56];
	setp.gt.s32 	%p468, %r6, 0;
	selp.u32 	%r21, 1, 0, %p468;
	setp.gt.s32 	%p469, %r7, 0;
	selp.u32 	%r1367, 1, 0, %p469;
	setp.gt.s32 	%p470, %r8, 0;
	selp.u32 	%r1368, 1, 0, %p470;
	setp.gt.s32 	%p471, %r9, 0;
	selp.u32 	%r1369, 1, 0, %p471;
	setp.gt.s32 	%p472, %r10, 0;
	selp.u32 	%r1370, 1, 0, %p472;
	setp.gt.s32 	%p473, %r11, 0;
	selp.u32 	%r1371, 1, 0, %p473;
	setp.gt.s32 	%p474, %r12, 0;
	selp.u32 	%r1372, 1, 0, %p474;
	setp.gt.s32 	%p475, %r13, 0;
	selp.u32 	%r1373, 1, 0, %p475;
	setp.gt.s32 	%p476, %r14, 0;
	selp.u32 	%r1374, 1, 0, %p476;
	setp.gt.s32 	%p477, %r15, 0;
	selp.u32 	%r1375, 1, 0, %p477;
	setp.gt.s32 	%p478, %r16, 0;
	selp.u32 	%r1376, 1, 0, %p478;
	setp.gt.s32 	%p479, %r17, 0;
	selp.u32 	%r1377, 1, 0, %p479;
	setp.gt.s32 	%p480, %r18, 0;
	selp.u32 	%r1378, 1, 0, %p480;
	setp.gt.s32 	%p481, %r19, 0;
	selp.u32 	%r1379, 1, 0, %p481;
	setp.gt.s32 	%p482, %r20, 0;
	selp.u32 	%r1380, 1, 0, %p482;
	bar.sync 	0;
	add.s32 	%r22, %r1367, %r21;
	add.s32 	%r23, %r22, %r1368;
	add.s32 	%r24, %r23, %r1369;
	add.s32 	%r25, %r24, %r1370;
	add.s32 	%r26, %r25, %r1371;
	add.s32 	%r27, %r26, %r1372;
	add.s32 	%r28, %r27, %r1373;
	add.s32 	%r29, %r28, %r1374;
	add.s32 	%r30, %r29, %r1375;
	add.s32 	%r31, %r30, %r1376;
	add.s32 	%r32, %r31, %r1377;
	add.s32 	%r33, %r32, %r1378;
	add.s32 	%r34, %r33, %r1379;
	add.s32 	%r1317, %r34, %r1380;
	mov.b32 	%r1315, 1;
	mov.b32 	%r1340, 0;
	mov.b32 	%r1342, -1;
	// begin inline asm
	{  .reg .s32 r0;  .reg .pred p;  shfl.sync.up.b32 r0|p, %r1317, %r1315, %r1340, %r1342;  @p add.s32 r0, r0, %r1317;  mov.s32 %r1313, r0;}
	// end inline asm
	mov.b32 	%r1321, 2;
	// begin inline asm
	{  .reg .s32 r0;  .reg .pred p;  shfl.sync.up.b32 r0|p, %r1313, %r1321, %r1340, %r1342;  @p add.s32 r0, r0, %r1313;  mov.s32 %r1319, r0;}
	// end inline asm
	mov.b32 	%r1327, 4;
	// begin inline asm
	{  .reg .s32 r0;  .reg .pred p;  shfl.sync.up.b32 r0|p, %r1319, %r1327, %r1340, %r1342;  @p add.s32 r0, r0, %r1319;  mov.s32 %r1325, r0;}
	// end inline asm
	mov.b32 	%r1333, 8;
	// begin inline asm
	{  .reg .s32 r0;  .reg .pred p;  shfl.sync.up.b32 r0|p, %r1325, %r1333, %r1340, %r1342;  @p add.s32 r0, r0, %r1325;  mov.s32 %r1331, r0;}
	// end inline asm
	mov.b32 	%r1339, 16;
	// begin inline asm
	{  .reg .s32 r0;  .reg .pred p;  shfl.sync.up.b32 r0|p, %r1331, %r1339, %r1340, %r1342;  @p add.s32 r0, r0, %r1331;  mov.s32 %r1337, r0;}
	// end inline asm
	setp.ne.s32 	%p483, %r1312, 31;
	@%p483 bra 	$L__BB1_4;
	shl.b32 	%r1381, %r5, 2;
	add.s32 	%r1383, %r1364, %r1381;
	st.shared.u32 	[%r1383], %r1337;
$L__BB1_4:
	bar.sync 	0;
	ld.shared.v4.u32 	{%r37, %r38, %r39, %r40}, [_ZZN3cub18CUB_300001_SM_10006detail6select23DeviceSelectSweepKernelINS2_10policy_hubIiNS0_8NullTypeEiLb0ELNS0_10SelectImplE0EE10Policy1000EPiPS5_S9_S9_NS0_13ScanTileStateIiLb1EEE10IsPositiveS5_iNS2_19streaming_context_tIlLb1EEELS6_0EEEvT0_T1_T2_T3_T4_T5_T6_T7_iT8_NS1_7vsmem_tEE19static_temp_storage];
	add.s32 	%r1384, %r38, %r37;
	setp.eq.s32 	%p484, %r5, 2;
	selp.b32 	%r1385, %r1384, %r37, %p484;
	add.s32 	%r1386, %r1384, %r39;
	setp.eq.s32 	%p485, %r5, 3;
	selp.b32 	%r1387, %r1386, %r1385, %p485;
	add.s32 	%r1388, %r1386, %r40;
	setp.eq.s32 	%p486, %r5, 4;
	selp.b32 	%r1389, %r1388, %r1387, %p486;
	ld.shared.v4.u32 	{%r41, %r42, %r43, %r44}, [_ZZN3cub18CUB_300001_SM_10006detail6select23DeviceSelectSweepKernelINS2_10policy_hubIiNS0_8NullTypeEiLb0ELNS0_10SelectImplE0EE10Policy1000EPiPS5_S9_S9_NS0_13ScanTileStateIiLb1EEE10IsPositiveS5_iNS2_19streaming_context_tIlLb1EEELS6_0EEEvT0_T1_T2_T3_T4_T5_T6_T7_iT8_NS1_7vsmem_tEE19static_temp_storage+16];
	add.s32 	%r1390, %r1388, %r41;
	setp.eq.s32 	%p487, %r5, 5;
	selp.b32 	%r1391, %r1390, %r1389, %p487;
	add.s32 	%r1392, %r1390, %r42;
	setp.eq.s32 	%p488, %r5, 6;
	selp.b32 	%r1393, %r1392, %r1391, %p488;
	add.s32 	%r1394, %r1392, %r43;
	setp.eq.s32 	%p489, %r5, 7;
	selp.b32 	%r1395, %r1394, %r1393, %p489;
	add.s32 	%r1396, %r1394, %r44;
	setp.eq.s32 	%p490, %r5, 8;
	selp.b32 	%r1397, %r1396, %r1395, %p490;
	ld.shared.v4.u32 	{%r45, %r46, %r47, %r48}, [_ZZN3cub18CUB_300001_SM_10006detail6select23DeviceSelectSweepKernelINS2_10policy_hubIiNS0_8NullTypeEiLb0ELNS0_10SelectImplE0EE10Policy1000EPiPS5_S9_S9_NS0_13ScanTileStateIiLb1EEE10IsPositiveS5_iNS2_19streaming_context_tIlLb1EEELS6_0EEEvT0_T1_T2_T3_T4_T5_T6_T7_iT8_NS1_7vsmem_tEE19static_temp_storage+32];
	add.s32 	%r1398, %r1396, %r45;
	setp.eq.s32 	%p491, %r5, 9;
	selp.b32 	%r1399, %r1398, %r1397, %p491;
	add.s32 	%r1400, %r1398, %r46;
	setp.eq.s32 	%p492, %r5, 10;
	selp.b32 	%r1401, %r1400, %r1399, %p492;
	add.s32 	%r1402, %r1400, %r47;
	setp.eq.s32 	%p493, %r5, 11;
	selp.b32 	%r1403, %r1402, %r1401, %p493;
	add.s32 	%r49, %r1402, %r48;
	setp.lt.u32 	%p494, %r1480, 32;
	selp.b32 	%r1404, 0, %r1403, %p494;
	setp.eq.s32 	%p495, %r1312, 0;
	sub.s32 	%r1405, %r1337, %r1317;
	selp.b32 	%r1406, 0, %r1405, %p495;
	add.s32 	%r50, %r1404, %r1406;
	add.s32 	%r51, %r50, %r21;
	add.s32 	%r52, %r22, %r50;
	add.s32 	%r53, %r23, %r50;
	add.s32 	%r54, %r24, %r50;
	add.s32 	%r55, %r25, %r50;
	add.s32 	%r56, %r26, %r50;
	add.s32 	%r57, %r27, %r50;
	add.s32 	%r58, %r28, %r50;
	add.s32 	%r59, %r29, %r50;
	add.s32 	%r60, %r30, %r50;
	add.s32 	%r61, %r31, %r50;
	add.s32 	%r62, %r32, %r50;
	add.s32 	%r63, %r33, %r50;
	add.s32 	%r64, %r34, %r50;
	setp.ne.s32 	%p496, %r1480, 0;
	@%p496 bra 	$L__BB1_6;
	add.s64 	%rd565, %rd4, 256;
	mov.b32 	%r1407, 101;
	// begin inline asm
	st.relaxed.gpu.v2.u32 [%rd565], {%r1407, %r49};
	// end inline asm
$L__BB1_6:
	mov.u64 	%rd5, %rd205;
	setp.gt.s32 	%p497, %r49, 384;
	@%p497 bra 	$L__BB1_67;
	setp.gt.s32 	%p498, %r6, 0;
	ld.param.u8 	%rs1, [%rd5];
	ld.param.u64 	%rd566, [%rd5+24];
	cvta.to.global.u64 	%rd6, %rd566;
	@%p498 bra 	$L__BB1_8;
	bra.uni 	$L__BB1_11;
$L__BB1_8:
	setp.ne.s16 	%p499, %rs1, 0;
	mov.b64 	%rd673, 0;
	@%p499 bra 	$L__BB1_10;
	ld.global.u64 	%rd673, [%rd6];
$L__BB1_10:
	cvt.s64.s32 	%rd568, %r50;
	add.s64 	%rd569, %rd673, %rd568;
	shl.b64 	%rd570, %rd569, 2;
	add.s64 	%rd571, %rd3, %rd570;
	st.global.u32 	[%rd571], %r6;
$L__BB1_11:
	setp.lt.s32 	%p500, %r7, 1;
	@%p500 bra 	$L__BB1_15;
	setp.ne.s16 	%p501, %rs1, 0;
	mov.b64 	%rd674, 0;
	@%p501 bra 	$L__BB1_14;
	ld.global.u64 	%rd674, [%rd6];
$L__BB1_14:
	cvt.s64.s32 	%rd573, %r51;
	add.s64 	%rd574, %rd674, %rd573;
	shl.b64 	%rd575, %rd574, 2;
	add.s64 	%rd576, %rd3, %rd575;
	st.global.u32 	[%rd576], %r7;
$L__BB1_15:
	setp.lt.s32 	%p502, %r8, 1;
	@%p502 bra 	$L__BB1_19;
	setp.ne.s16 	%p503, %rs1, 0;
	mov.b64 	%rd675, 0;
	@%p503 bra 	$L__BB1_18;
	ld.global.u64 	%rd675, [%rd6];
$L__BB1_18:
	cvt.s64.s32 	%rd578, %r52;
	add.s64 	%rd579, %rd675, %rd578;
	shl.b64 	%rd580, %rd579, 2;
	add.s64 	%rd581, %rd3, %rd580;
	st.global.u32 	[%rd581], %r8;
$L__BB1_19:
	setp.lt.s32 	%p504, %r9, 1;
	@%p504 bra 	$L__BB1_23;
	setp.ne.s16 	%p505, %rs1, 0;
	mov.b64 	%rd676, 0;
	@%p505 bra 	$L__BB1_22;
	ld.global.u64 	%rd676, [%rd6];
$L__BB1_22:
	cvt.s64.s32 	%rd583, %r53;
	add.s64 	%rd584, %rd676, %rd583;
	shl.b64 	%rd585, %rd584, 2;
	add.s64 	%rd586, %rd3, %rd585;
	st.global.u32 	[%rd586], %r9;
$L__BB1_23:
	setp.lt.s32 	%p506, %r10, 1;
	@%p506 bra 	$L__BB1_27;
	setp.ne.s16 	%p507, %rs1, 0;
	mov.b64 	%rd677, 0;
	@%p507 bra 	$L__BB1_26;
	ld.global.u64 	%rd677, [%rd6];
$L__BB1_26:
	cvt.s64.s32 	%rd588, %r54;
	add.s64 	%rd589, %rd677, %rd588;
	shl.b64 	%rd590, %rd589, 2;
	add.s64 	%rd591, %rd3, %rd590;
	st.global.u32 	[%rd591], %r10;
$L__BB1_27:
	setp.lt.s32 	%p508, %r11, 1;
	@%p508 bra 	$L__BB1_31;
	setp.ne.s16 	%p509, %rs1, 0;
	mov.b64 	%rd678, 0;
	@%p509 bra 	$L__BB1_30;
	ld.global.u64 	%rd678, [%rd6];
$L__BB1_30:
	cvt.s64.s32 	%rd593, %r55;
	add.s64 	%rd594, %rd678, %rd593;
	shl.b64 	%rd595, %rd594, 2;
	add.s64 	%rd596, %rd3, %rd595;
	st.global.u32 	[%rd596], %r11;
$L__BB1_31:
	setp.lt.s32 	%p510, %r12, 1;
	@%p510 bra 	$L__BB1_35;
	setp.ne.s16 	%p511, %rs1, 0;
	mov.b64 	%rd679, 0;
	@%p511 bra 	$L__BB1_34;
	ld.global.u64 	%rd679, [%rd6];
$L__BB1_34:
	cvt.s64.s32 	%rd598, %r56;
	add.s64 	%rd599, %rd679, %rd598;
	shl.b64 	%rd600, %rd599, 2;
	add.s64 	%rd601, %rd3, %rd600;
	st.global.u32 	[%rd601], %r12;
$L__BB1_35:
	setp.lt.s32 	%p512, %r13, 1;
	@%p512 bra 	$L__BB1_39;
	setp.ne.s16 	%p513, %rs1, 0;
	mov.b64 	%rd680, 0;
	@%p513 bra 	$L__BB1_38;
	ld.global.u64 	%rd680, [%rd6];
$L__BB1_38:
	cvt.s64.s32 	%rd603, %r57;
	add.s64 	%rd604, %rd680, %rd603;
	shl.b64 	%rd605, %rd604, 2;
	add.s64 	%rd606, %rd3, %rd605;
	st.global.u32 	[%rd606], %r13;
$L__BB1_39:
	setp.lt.s32 	%p514, %r14, 1;
	@%p514 bra 	$L__BB1_43;
	setp.ne.s16 	%p515, %rs1, 0;
	mov.b64 	%rd681, 0;
	@%p515 bra 	$L__BB1_42;
	ld.global.u64 	%rd681, [%rd6];
$L__BB1_42:
	cvt.s64.s32 	%rd608, %r58;
	add.s64 	%rd609, %rd681, %rd608;
	shl.b64 	%rd610, %rd609, 2;
	add.s64 	%rd611, %rd3, %rd610;
	st.global.u32 	[%rd611], %r14;
$L__BB1_43:
	setp.lt.s32 	%p516, %r15, 1;
	@%p516 bra 	$L__BB1_47;
	setp.ne.s16 	%p517, %rs1, 0;
	mov.b64 	%rd682, 0;
	@%p517 bra 	$L__BB1_46;
	ld.global.u64 	%rd682, [%rd6];
$L__BB1_46:
	cvt.s64.s32 	%rd613, %r59;
	add.s64 	%rd614, %rd682, %rd613;
	shl.b64 	%rd615, %rd614, 2;
	add.s64 	%rd616, %rd3, %rd615;
	st.global.u32 	[%rd616], %r15;
$L__BB1_47:
	setp.lt.s32 	%p518, %r16, 1;
	@%p518 bra 	$L__BB1_51;
	setp.ne.s16 	%p519, %rs1, 0;
	mov.b64 	%rd683, 0;
	@%p519 bra 	$L__BB1_50;
	ld.global.u64 	%rd683, [%rd6];
$L__BB1_50:
	cvt.s64.s32 	%rd618, %r60;
	add.s64 	%rd619, %rd683, %rd618;
	shl.b64 	%rd620, %rd619, 2;
	add.s64 	%rd621, %rd3, %rd620;
	st.global.u32 	[%rd621], %r16;
$L__BB1_51:
	setp.lt.s32 	%p520, %r17, 1;
	@%p520 bra 	$L__BB1_55;
	setp.ne.s16 	%p521, %rs1, 0;
	mov.b64 	%rd684, 0;
	@%p521 bra 	$L__BB1_54;
	ld.global.u64 	%rd684, [%rd6];
$L__BB1_54:
	cvt.s64.s32 	%rd623, %r61;
	add.s64 	%rd624, %rd684, %rd623;
	shl.b64 	%rd625, %rd624, 2;
	add.s64 	%rd626, %rd3, %rd625;
	st.global.u32 	[%rd626], %r17;
$L__BB1_55:
	setp.lt.s32 	%p522, %r18, 1;
	@%p522 bra 	$L__BB1_59;
	setp.ne.s16 	%p523, %rs1, 0;
	mov.b64 	%rd685, 0;
	@%p523 bra 	$L__BB1_58;
	ld.global.u64 	%rd685, [%rd6];
$L__BB1_58:
	cvt.s64.s32 	%rd628, %r62;
	add.s64 	%rd629, %rd685, %rd628;
	shl.b64 	%rd630, %rd629, 2;
	add.s64 	%rd631, %rd3, %rd630;
	st.global.u32 	[%rd631], %r18;
$L__BB1_59:
	setp.lt.s32 	%p524, %r19, 1;
	@%p524 bra 	$L__BB1_63;
	setp.ne.s16 	%p525, %rs1, 0;
	mov.b64 	%rd686, 0;
	@%p525 bra 	$L__BB1_62;
	ld.global.u64 	%rd686, [%rd6];
$L__BB1_62:
	cvt.s64.s32 	%rd633, %r63;
	add.s64 	%rd634, %rd686, %rd633;
	shl.b64 	%rd635, %rd634, 2;
	add.s64 	%rd636, %rd3, %rd635;
	st.global.u32 	[%rd636], %r19;
$L__BB1_63:
	setp.lt.s32 	%p526, %r20, 1;
	@%p526 bra 	$L__BB1_545;
	setp.ne.s16 	%p527, %rs1, 0;
	mov.b64 	%rd687, 0;
	@%p527 bra 	$L__BB1_66;
	ld.global.u64 	%rd687, [%rd6];
$L__BB1_66:
	cvt.s64.s32 	%rd638, %r64;
	add.s64 	%rd639, %rd687, %rd638;
	shl.b64 	%rd640, %rd639, 2;
	add.s64 	%rd641, %rd3, %rd640;
	st.global.u32 	[%rd641], %r20;
	bra.uni 	$L__BB1_545;
$L__BB1_67:
	setp.lt.s32 	%p528, %r6, 1;
	bar.sync 	0;
	@%p528 bra 	$L__BB1_69;
	shl.b32 	%r1409, %r50, 2;
	add.s32 	%r1411, %r1364, %r1409;
	st.shared.u32 	[%r1411], %r6;
$L__BB1_69:
	setp.lt.s32 	%p529, %r7, 1;
	@%p529 bra 	$L__BB1_71;
	shl.b32 	%r1412, %r51, 2;
	add.s32 	%r1414, %r1364, %r1412;
	st.shared.u32 	[%r1414], %r7;
$L__BB1_71:
	setp.lt.s32 	%p530, %r8, 1;
	@%p530 bra 	$L__BB1_73;
	shl.b32 	%r1415, %r52, 2;
	add.s32 	%r1417, %r1364, %r1415;
	st.shared.u32 	[%r1417], %r8;
$L__BB1_73:
	setp.lt.s32 	%p531, %r9, 1;
	@%p531 bra 	$L__BB1_75;
	shl.b32 	%r1418, %r53, 2;
	add.s32 	%r1420, %r1364, %r1418;
	st.shared.u32 	[%r1420], %r9;
$L__BB1_75:
	setp.lt.s32 	%p532, %r10, 1;
	@%p532 bra 	$L__BB1_77;
	shl.b32 	%r1421, %r54, 2;
	add.s32 	%r1423, %r1364, %r1421;
	st.shared.u32 	[%r1423], %r10;
$L__BB1_77:
	setp.lt.s32 	%p533, %r11, 1;
	@%p533 bra 	$L__BB1_79;
	shl.b32 	%r1424, %r55, 2;
	add.s32 	%r1426, %r1364, %r1424;
	st.shared.u32 	[%r1426], %r11;
$L__BB1_79:
	setp.lt.s32 	%p534, %r12, 1;
	@%p534 bra 	$L__BB1_81;
	shl.b32 	%r1427, %r56, 2;
	add.s32 	%r1429, %r1364, %r1427;
	st.shared.u32 	[%r1429], %r12;
$L__BB1_81:
	setp.lt.s32 	%p535, %r13, 1;
	@%p535 bra 	$L__BB1_83;
	shl.b32 	%r1430, %r57, 2;
	add.s32 	%r1432, %r1364, %r1430;
	st.shared.u32 	[%r1432], %r13;
$L__BB1_83:
	setp.lt.s32 	%p536, %r14, 1;
	@%p536 bra 	$L__BB1_85;
	shl.b32 	%r1433, %r58, 2;
	add.s32 	%r1435, %r1364, %r1433;
	st.shared.u32 	[%r1435], %r14;
$L__BB1_85:
	setp.lt.s32 	%p537, %r15, 1;
	@%p537 bra 	$L__BB1_87;
	shl.b32 	%r1436, %r59, 2;
	add.s32 	%r1438, %r1364, %r1436;
	st.shared.u32 	[%r1438], %r15;
$L__BB1_87:
	setp.lt.s32 	%p538, %r16, 1;
	@%p538 bra 	$L__BB1_89;
	shl.b32 	%r1439, %r60, 2;
	add.s32 	%r1441, %r1364, %r1439;
	st.shared.u32 	[%r1441], %r16;
$L__BB1_89:
	setp.lt.s32 	%p539, %r17, 1;
	@%p539 bra 	$L__BB1_91;
	shl.b32 	%r1442, %r61, 2;
	add.s32 	%r1444, %r1364, %r1442;
	st.shared.u32 	[%r1444], %r17;
$L__BB1_91:
	setp.lt.s32 	%p540, %r18, 1;
	@%p540 bra 	$L__BB1_93;
	shl.b32 	%r1445, %r62, 2;
	add.s32 	%r1447, %r1364, %r1445;
	st.shared.u32 	[%r1447], %r18;
$L__BB1_93:
	setp.lt.s32 	%p541, %r19, 1;
	@%p541 bra 	$L__BB1_95;
	shl.b32 	%r1448, %r63, 2;
	add.s32 	%r1450, %r1364, %r1448;
	st.shared.u32 	[%r1450], %r19;
$L__BB1_95:
	setp.lt.s32 	%p542, %r20, 1;
	@%p542 bra 	$L__BB1_97;
	shl.b32 	%r1451, %r64, 2;
	add.s32 	%r1453, %r1364, %r1451;
	st.shared.u32 	[%r1453], %r20;
$L__BB1_97:
	bar.sync 	0;
	setp.ge.u32 	%p543, %r1480, %r49;
	@%p543 bra 	$L__BB1_545;
	ld.param.u8 	%rs2, [%rd5];
	ld.param.u64 	%rd642, [%rd5+24];
	cvta.to.global.u64 	%rd7, %rd642;
	add.s32 	%r1454, %r38, %r39;
	add.s32 	%r1455, %r1454, %r40;
	add.s32 	%r1456, %r1455, %r41;
	add.s32 	%r1457, %r1456, %r42;
	add.s32 	%r1458, %r1457, %r43;
	add.s32 	%r1459, %r1458, %r44;
	add.s32 	%r1460, %r1459, %r45;
	add.s32 	%r1461, %r1460, %r46;
	add.s32 	%r1462, %r1461, %r47;
	add.s32 	%r1463, %r1462, %r48;
	add.s32 	%r1464, %r1463, %r37;
	not.b32 	%r1465, %r1480;
	add.s32 	%r65, %r1464, %r1465;
	mul.hi.u32 	%r1466, %r65, -1431655765;
	shr.u32 	%r1467, %r1466, 8;
	add.s32 	%r66, %r1467, 1;
	and.b32  	%r1468, %r1467, 3;
	setp.eq.s32 	%p544, %r1468, 3;
	@%p544 bra 	$L__BB1_103;
	cvt.u64.u32 	%rd666, %r1480;
	shl.b32 	%r1469, %r1480, 2;
	add.s32 	%r1479, %r1364, %r1469;
	and.b32  	%r1471, %r66, 3;
	neg.s32 	%r1478, %r1471;
$L__BB1_100:
	.pragma "nounroll";
	setp.ne.s16 	%p545, %rs2, 0;
	ld.shared.u32 	%r71, [%r1479];
	mov.b64 	%rd667, 0;
	@%p545 bra 	$L__BB1_102;
	ld.global.u64 	%rd667, [%rd7];
$L__BB1_102:
	add.s64 	%rd644, %rd667, %rd666;
	shl.b64 	%rd645, %rd644, 2;
	add.s64 	%rd646, %rd3, %rd645;
	st.global.u32 	[%rd646], %r71;
	add.s64 	%rd666, %rd666, 384;
	cvt.u32.u64 	%r1480, %rd666;
	add.s32 	%r1479, %r1479, 1536;
	add.s32 	%r1478, %r1478, 1;
	setp.ne.s32 	%p546, %r1478, 0;
	@%p546 bra 	$L__BB1_100;
$L__BB1_103:
	setp.lt.u32 	%p547, %r65, 1152;
	@%p547 bra 	$L__BB1_545;
	mul.wide.u32 	%rd648, %r1480, 4;
	add.s64 	%rd13, %rd3, %rd648;
	shl.b32 	%r1472, %r1480, 2;
	add.s32 	%r1474, %r1472, %r1364;
	add.s32 	%r1481, %r1474, 3072;
	mov.b64 	%rd668, 0;
$L__BB1_105:
	setp.ne.s16 	%p548, %rs2, 0;
	ld.shared.u32 	%r79, [%r1481+-3072];
	mov.b64 	%rd669, 0;
	@%p548 bra 	$L__BB1_107;
	ld.global.u64 	%rd669, [%rd7];
$L__BB1_107:
	setp.ne.s16 	%p549, %rs2, 0;
	shl.b64 	%rd651, %rd669, 2;
	add.s64 	%rd652, %rd668, %rd651;
	add.s64 	%rd653, %rd13, %rd652;
	st.global.u32 	[%rd653], %r79;
	ld.shared.u32 	%r80, [%r1481+-1536];
	mov.b64 	%rd670, 0;
	@%p549 bra 	$L__BB1_109;
	ld.global.u64 	%rd670, [%rd7];
$L__BB1_109:
	setp.ne.s16 	%p550, %rs2, 0;
	shl.b64 	%rd655, %rd670, 2;
	add.s64 	%rd656, %rd668, %rd655;
	add.s64 	%rd657, %rd13, %rd656;
	st.global.u32 	[%rd657+1536], %r80;
	ld.shared.u32 	%r81, [%r1481];
	mov.b64 	%rd671, 0;
	@%p550 bra 	$L__BB1_111;
	ld.global.u64 	%rd671, [%rd7];
$L__BB1_111:
	setp.ne.s16 	%p551, %rs2, 0;
	shl.b64 	%rd659, %rd671, 2;
	add.s64 	%rd660, %rd668, %rd659;
	add.s64 	%rd661, %rd13, %rd660;
	st.global.u32 	[%rd661+3072], %r81;
	ld.shared.u32 	%r82, [%r1481+1536];
	mov.b64 	%rd672, 0;
	@%p551 bra 	$L__BB1_113;
	ld.global.u64 	%rd672, [%rd7];
$L__BB1_113:
	shl.b64 	%rd662, %rd672, 2;
	add.s64 	%rd663, %rd668, %rd662;
	add.s64 	%rd664, %rd13, %rd663;
	st.global.u32 	[%rd664+4608], %r82;
	add.s32 	%r1480, %r1480, 1536;
	add.s64 	%rd668, %rd668, 6144;
	add.s32 	%r1481, %r1481, 6144;
	setp.lt.s32 	%p552, %r1480, %r49;
	@%p552 bra 	$L__BB1_105;
	bra.uni 	$L__BB1_545;
$L__BB1_114:
	ld.param.u8 	%rs54, [%rd1];
	setp.eq.s16 	%p354, %rs54, 0;
	ld.param.u64 	%rd440, [%rd1+16];
	selp.b64 	%rd441, %rd440, 0, %p354;
	cvt.s64.s32 	%rd442, %r2;
	add.s64 	%rd443, %rd441, %rd442;
	mov.u32 	%r1500, %tid.x;
	and.b32  	%r1056, %r1500, 31;
	and.b32  	%r1057, %r1500, 992;
	mul.lo.s32 	%r1058, %r1057, 15;
	or.b32  	%r1059, %r1058, %r1056;
	cvt.u64.u32 	%rd444, %r1059;
	add.s64 	%rd445, %rd443, %rd444;
	shl.b64 	%rd446, %rd445, 2;
	add.s64 	%rd447, %rd2, %rd446;
	ld.global.u32 	%r1060, [%rd447];
	ld.global.u32 	%r1061, [%rd447+128];
	ld.global.u32 	%r1062, [%rd447+256];
	ld.global.u32 	%r1063, [%rd447+384];
	ld.global.u32 	%r1064, [%rd447+512];
	ld.global.u32 	%r1065, [%rd447+640];
	ld.global.u32 	%r1066, [%rd447+768];
	ld.global.u32 	%r1067, [%rd447+896];
	ld.global.u32 	%r1068, [%rd447+1024];
	ld.global.u32 	%r1069, [%rd447+1152];
	ld.global.u32 	%r1070, [%rd447+1280];
	ld.global.u32 	%r1071, [%rd447+1408];
	ld.global.u32 	%r1072, [%rd447+1536];
	ld.global.u32 	%r1073, [%rd447+1664];
	ld.global.u32 	%r1074, [%rd447+1792];
	// begin inline asm
	mov.u32 %r1025, %laneid;
	// end inline asm
	shr.u32 	%r87, %r1500, 5;
	mad.lo.s32 	%r1075, %r87, 480, %r1025;
	shl.b32 	%r1076, %r1075, 2;
	mov.u32 	%r1077, _ZZN3cub18CUB_300001_SM_10006detail6select23DeviceSelectSweepKernelINS2_10policy_hubIiNS0_8NullTypeEiLb0ELNS0_10SelectImplE0EE10Policy1000EPiPS5_S9_S9_NS0_13ScanTileStateIiLb1EEE10IsPositiveS5_iNS2_19streaming_context_tIlLb1EEELS6_0EEEvT0_T1_T2_T3_T4_T5_T6_T7_iT8_NS1_7vsmem_tEE19static_temp_storage;
	add.s32 	%r1078, %r1077, %r1076;
	st.shared.u32 	[%r1078], %r1060;
	st.shared.u32 	[%r1078+128], %r1061;
	st.shared.u32 	[%r1078+256], %r1062;
	st.shared.u32 	[%r1078+384], %r1063;
	st.shared.u32 	[%r1078+512], %r1064;
	st.shared.u32 	[%r1078+640], %r1065;
	st.shared.u32 	[%r1078+768], %r1066;
	st.shared.u32 	[%r1078+896], %r1067;
	st.shared.u32 	[%r1078+1024], %r1068;
	st.shared.u32 	[%r1078+1152], %r1069;
	st.shared.u32 	[%r1078+1280], %r1070;
	st.shared.u32 	[%r1078+1408], %r1071;
	st.shared.u32 	[%r1078+1536], %r1072;
	st.shared.u32 	[%r1078+1664], %r1073;
	st.shared.u32 	[%r1078+1792], %r1074;
	bar.warp.sync 	-1;
	mad.lo.s32 	%r1079, %r1025, 56, %r1078;
	ld.shared.u32 	%r88, [%r1079];
	ld.shared.u32 	%r89, [%r1079+4];
	ld.shared.u32 	%r90, [%r1079+8];
	ld.shared.u32 	%r91, [%r1079+12];
	ld.shared.u32 	%r92, [%r1079+16];
	ld.shared.u32 	%r93, [%r1079+20];
	ld.shared.u32 	%r94, [%r1079+24];
	ld.shared.u32 	%r95, [%r1079+28];
	ld.shared.u32 	%r96, [%r1079+32];
	ld.shared.u32 	%r97, [%r1079+36];
	ld.shared.u32 	%r98, [%r1079+40];
	ld.shared.u32 	%r99, [%r1079+44];
	ld.shared.u32 	%r100, [%r1079+48];
	ld.shared.u32 	%r101, [%r1079+52];
	ld.shared.u32 	%r102, [%r1079+56];
	setp.gt.s32 	%p355, %r88, 0;
	selp.u32 	%r103, 1, 0, %p355;
	setp.gt.s32 	%p356, %r89, 0;
	selp.u32 	%r1080, 1, 0, %p356;
	setp.gt.s32 	%p357, %r90, 0;
	selp.u32 	%r1081, 1, 0, %p357;
	setp.gt.s32 	%p358, %r91, 0;
	selp.u32 	%r1082, 1, 0, %p358;
	setp.gt.s32 	%p359, %r92, 0;
	selp.u32 	%r1083, 1, 0, %p359;
	setp.gt.s32 	%p360, %r93, 0;
	selp.u32 	%r1084, 1, 0, %p360;
	setp.gt.s32 	%p361, %r94, 0;
	selp.u32 	%r1085, 1, 0, %p361;
	setp.gt.s32 	%p362, %r95, 0;
	selp.u32 	%r1086, 1, 0, %p362;
	setp.gt.s32 	%p363, %r96, 0;
	selp.u32 	%r1087, 1, 0, %p363;
	setp.gt.s32 	%p364, %r97, 0;
	selp.u32 	%r1088, 1, 0, %p364;
	setp.gt.s32 	%p365, %r98, 0;
	selp.u32 	%r1089, 1, 0, %p365;
	setp.gt.s32 	%p366, %r99, 0;
	selp.u32 	%r1090, 1, 0, %p366;
	setp.gt.s32 	%p367, %r100, 0;
	selp.u32 	%r1091, 1, 0, %p367;
	setp.gt.s32 	%p368, %r101, 0;
	selp.u32 	%r1092, 1, 0, %p368;
	setp.gt.s32 	%p369, %r102, 0;
	selp.u32 	%r1093, 1, 0, %p369;
	bar.sync 	0;
	add.s32 	%r104, %r1080, %r103;
	add.s32 	%r105, %r104, %r1081;
	add.s32 	%r106, %r105, %r1082;
	add.s32 	%r107, %r106, %r1083;
	add.s32 	%r108, %r107, %r1084;
	add.s32 	%r109, %r108, %r1085;
	add.s32 	%r110, %r109, %r1086;
	add.s32 	%r111, %r110, %r1087;
	add.s32 	%r112, %r111, %r1088;
	add.s32 	%r113, %r112, %r1089;
	add.s32 	%r114, %r113, %r1090;
	add.s32 	%r115, %r114, %r1091;
	add.s32 	%r116, %r115, %r1092;
	add.s32 	%r1030, %r116, %r1093;
	mov.b32 	%r1028, 1;
	mov.b32 	%r1053, 0;
	mov.b32 	%r1055, -1;
	// begin inline asm
	{  .reg .s32 r0;  .reg .pred p;  shfl.sync.up.b32 r0|p, %r1030, %r1028, %r1053, %r1055;  @p add.s32 r0, r0, %r1030;  mov.s32 %r1026, r0;}
	// end inline asm
	mov.b32 	%r1034, 2;
	// begin inline asm
	{  .reg .s32 r0;  .reg .pred p;  shfl.sync.up.b32 r0|p, %r1026, %r1034, %r1053, %r1055;  @p add.s32 r0, r0, %r1026;  mov.s32 %r1032, r0;}
	// end inline asm
	mov.b32 	%r1040, 4;
	// begin inline asm
	{  .reg .s32 r0;  .reg .pred p;  shfl.sync.up.b32 r0|p, %r1032, %r1040, %r1053, %r1055;  @p add.s32 r0, r0, %r1032;  mov.s32 %r1038, r0;}
	// end inline asm
	mov.b32 	%r1046, 8;
	// begin inline asm
	{  .reg .s32 r0;  .reg .pred p;  shfl.sync.up.b32 r0|p, %r1038, %r1046, %r1053, %r1055;  @p add.s32 r0, r0, %r1038;  mov.s32 %r1044, r0;}
	// end inline asm
	mov.b32 	%r1052, 16;
	// begin inline asm
	{  .reg .s32 r0;  .reg .pred p;  shfl.sync.up.b32 r0|p, %r1044, %r1052, %r1053, %r1055;  @p add.s32 r0, r0, %r1044;  mov.s32 %r1050, r0;}
	// end inline asm
	setp.ne.s32 	%p370, %r1025, 31;
	@%p370 bra 	$L__BB1_116;
	shl.b32 	%r1094, %r87, 2;
	add.s32 	%r1096, %r1077, %r1094;
	st.shared.u32 	[%r1096], %r1050;
$L__BB1_116:
	sub.s32 	%r1097, %r1050, %r1030;
	bar.sync 	0;
	ld.shared.v4.u32 	{%r1098, %r1099, %r1100, %r1101}, [_ZZN3cub18CUB_300001_SM_10006detail6select23DeviceSelectSweepKernelINS2_10policy_hubIiNS0_8NullTypeEiLb0ELNS0_10SelectImplE0EE10Policy1000EPiPS5_S9_S9_NS0_13ScanTileStateIiLb1EEE10IsPositiveS5_iNS2_19streaming_context_tIlLb1EEELS6_0EEEvT0_T1_T2_T3_T4_T5_T6_T7_iT8_NS1_7vsmem_tEE19static_temp_storage];
	add.s32 	%r1102, %r1099, %r1098;
	setp.eq.s32 	%p371, %r87, 2;
	selp.b32 	%r1103, %r1102, %r1098, %p371;
	add.s32 	%r1104, %r1102, %r1100;
	setp.eq.s32 	%p372, %r87, 3;
	selp.b32 	%r1105, %r1104, %r1103, %p372;
	add.s32 	%r1106, %r1104, %r1101;
	setp.eq.s32 	%p373, %r87, 4;
	selp.b32 	%r1107, %r1106, %r1105, %p373;
	ld.shared.v4.u32 	{%r1108, %r1109, %r1110, %r1111}, [_ZZN3cub18CUB_300001_SM_10006detail6select23DeviceSelectSweepKernelINS2_10policy_hubIiNS0_8NullTypeEiLb0ELNS0_10SelectImplE0EE10Policy1000EPiPS5_S9_S9_NS0_13ScanTileStateIiLb1EEE10IsPositiveS5_iNS2_19streaming_context_tIlLb1EEELS6_0EEEvT0_T1_T2_T3_T4_T5_T6_T7_iT8_NS1_7vsmem_tEE19static_temp_storage+16];
	add.s32 	%r1112, %r1106, %r1108;
	setp.eq.s32 	%p374, %r87, 5;
	selp.b32 	%r1113, %r1112, %r1107, %p374;
	add.s32 	%r1114, %r1112, %r1109;
	setp.eq.s32 	%p375, %r87, 6;
	selp.b32 	%r1115, %r1114, %r1113, %p375;
	add.s32 	%r1116, %r1114, %r1110;
	setp.eq.s32 	%p376, %r87, 7;
	selp.b32 	%r1117, %r1116, %r1115, %p376;
	add.s32 	%r1118, %r1116, %r1111;
	setp.eq.s32 	%p377, %r87, 8;
	selp.b32 	%r1119, %r1118, %r1117, %p377;
	ld.shared.v4.u32 	{%r1120, %r1121, %r1122, %r1123}, [_ZZN3cub18CUB_300001_SM_10006detail6select23DeviceSelectSweepKernelINS2_10policy_hubIiNS0_8NullTypeEiLb0ELNS0_10SelectImplE0EE10Policy1000EPiPS5_S9_S9_NS0_13ScanTileStateIiLb1EEE10IsPositiveS5_iNS2_19streaming_context_tIlLb1EEELS6_0EEEvT0_T1_T2_T3_T4_T5_T6_T7_iT8_NS1_7vsmem_tEE19static_temp_storage+32];
	add.s32 	%r1124, %r1118, %r1120;
	setp.eq.s32 	%p378, %r87, 9;
	selp.b32 	%r1125, %r1124, %r1119, %p378;
	add.s32 	%r1126, %r1124, %r1121;
	setp.eq.s32 	%p379, %r87, 10;
	selp.b32 	%r1127, %r1126, %r1125, %p379;
	add.s32 	%r1128, %r1126, %r1122;
	setp.eq.s32 	%p380, %r87, 11;
	selp.b32 	%r1129, %r1128, %r1127, %p380;
	add.s32 	%r119, %r1128, %r1123;
	setp.gt.u32 	%p381, %r1500, 31;
	setp.lt.u32 	%p382, %r1500, 32;
	setp.eq.s32 	%p383, %r1025, 0;
	selp.b32 	%r1130, 0, %r1097, %p383;
	add.s32 	%r1496, %r1129, %r1130;
	selp.b32 	%r121, %r1097, %r1496, %p382;
	@%p381 bra 	$L__BB1_132;
	setp.ne.s32 	%p384, %r1500, 0;
	mul.wide.s32 	%rd448, %r1483, 8;
	add.s64 	%rd54, %rd4, %rd448;
	@%p384 bra 	$L__BB1_119;
	st.shared.u32 	[_ZZN3cub18CUB_300001_SM_10006detail6select23DeviceSelectSweepKernelINS2_10policy_hubIiNS0_8NullTypeEiLb0ELNS0_10SelectImplE0EE10Policy1000EPiPS5_S9_S9_NS0_13ScanTileStateIiLb1EEE10IsPositiveS5_iNS2_19streaming_context_tIlLb1EEELS6_0EEEvT0_T1_T2_T3_T4_T5_T6_T7_iT8_NS1_7vsmem_tEE19static_temp_storage+76], %r119;
	add.s64 	%rd449, %rd54, 256;
	mov.b32 	%r1131, 100;
	// begin inline asm
	st.relaxed.gpu.v2.u32 [%rd449], {%r1131, %r119};
	// end inline asm
$L__BB1_119:
	not.b32 	%r1137, %r1500;
	add.s32 	%r1491, %r1483, %r1137;
	mov.b32 	%r1133, 585;
	// begin inline asm
	nanosleep.u32 %r1133;
	// end inline asm
	mul.wide.s32 	%rd451, %r1491, 8;
	add.s64 	%rd452, %rd4, %rd451;
	add.s64 	%rd450, %rd452, 256;
	// begin inline asm
	ld.relaxed.gpu.v2.u32 {%r1493, %r1485}, [%rd450];
	// end inline asm
	mov.b32 	%r1486, 754;
$L__BB1_120:
	setp.eq.s32 	%p385, %r1493, 99;
	mov.b32 	%r1138, -1;
	vote.sync.any.pred 	%p386, %p385, %r1138;
	not.pred 	%p387, %p386;
	@%p387 bra 	$L__BB1_122;
	shr.u32 	%r131, %r1486, 1;
	mul.lo.s32 	%r1308, %r1483, 16807;
	and.b32  	%r1483, %r1308, 2147483647;
	sub.s32 	%r1309, %r1486, %r131;
	add.s32 	%r1310, %r1309, 1;
	rem.u32 	%r1311, %r1483, %r1310;
	add.s32 	%r1305, %r1311, %r131;
	// begin inline asm
	nanosleep.u32 %r1305;
	// end inline asm
	// begin inline asm
	ld.relaxed.gpu.v2.u32 {%r1493, %r1485}, [%rd450];
	// end inline asm
	mov.u32 	%r1486, %r131;
	bra.uni 	$L__BB1_120;
$L__BB1_122:
	setp.eq.s32 	%p388, %r1493, 101;
	mov.b32 	%r1165, -1;
	vote.sync.ballot.b32 	%r1167, %p388, %r1165;
	// begin inline asm
	mov.u32 %r1140, %lanemask_ge;
	// end inline asm
	and.b32  	%r1168, %r1167, %r1140;
	or.b32  	%r1169, %r1168, -2147483648;
	add.s32 	%r1170, %r1169, -1;
	not.b32 	%r1171, %r1169;
	and.b32  	%r1172, %r1171, %r1170;
	popc.b32 	%r1144, %r1172;
	mov.b32 	%r1143, 1;
	// begin inline asm
	shfl.sync.down.b32 %r1141, %r1485, %r1143, %r1144, %r1165;
	// end inline asm
	setp.lt.s32 	%p390, %r1025, %r1144;
	selp.b32 	%r1173, %r1141, 0, %p390;
	add.s32 	%r1147, %r1173, %r1485;
	mov.b32 	%r1148, 2;
	// begin inline asm
	shfl.sync.down.b32 %r1146, %r1147, %r1148, %r1144, %r1165;
	// end inline asm
	add.s32 	%r136, %r1025, 2;
	setp.gt.s32 	%p391, %r136, %r1144;
	selp.b32 	%r1174, 0, %r1146, %p391;
	add.s32 	%r1152, %r1147, %r1174;
	mov.b32 	%r1153, 4;
	// begin inline asm
	shfl.sync.down.b32 %r1151, %r1152, %r1153, %r1144, %r1165;
	// end inline asm
	add.s32 	%r137, %r1025, 4;
	setp.gt.s32 	%p392, %r137, %r1144;
	selp.b32 	%r1175, 0, %r1151, %p392;
	add.s32 	%r1157, %r1152, %r1175;
	mov.b32 	%r1158, 8;
	// begin inline asm
	shfl.sync.down.b32 %r1156, %r1157, %r1158, %r1144, %r1165;
	// end inline asm
	add.s32 	%r138, %r1025, 8;
	setp.gt.s32 	%p393, %r138, %r1144;
	selp.b32 	%r1176, 0, %r1156, %p393;
	add.s32 	%r1162, %r1157, %r1176;
	mov.b32 	%r1163, 16;
	// begin inline asm
	shfl.sync.down.b32 %r1161, %r1162, %r1163, %r1144, %r1165;
	// end inline asm
	add.s32 	%r139, %r1025, 16;
	setp.gt.s32 	%p394, %r139, %r1144;
	selp.b32 	%r1177, 0, %r1161, %p394;
	add.s32 	%r1489, %r1162, %r1177;
	add.s64 	%rd56, %rd4, 256;
	mov.b32 	%r1487, 754;
$L__BB1_123:
	setp.ne.s32 	%p395, %r1493, 101;
	mov.b32 	%r1178, -1;
	vote.sync.all.pred 	%p396, %p395, %r1178;
	not.pred 	%p397, %p396;
	@%p397 bra 	$L__BB1_128;
	shr.u32 	%r1487, %r1487, 1;
	mul.wide.s32 	%rd553, %r1491, 8;
	add.s64 	%rd554, %rd56, %rd553;
	add.s64 	%rd552, %rd554, -256;
	// begin inline asm
	ld.relaxed.gpu.v2.u32 {%r1493, %r1494}, [%rd552];
	// end inline asm
	mov.u32 	%r1495, %r1487;
$L__BB1_125:
	setp.eq.s32 	%p457, %r1493, 99;
	mov.b32 	%r1259, -1;
	vote.sync.any.pred 	%p458, %p457, %r1259;
	not.pred 	%p459, %p458;
	@%p459 bra 	$L__BB1_127;
	shr.u32 	%r155, %r1495, 1;
	mul.lo.s32 	%r1301, %r1483, 16807;
	and.b32  	%r1483, %r1301, 2147483647;
	sub.s32 	%r1302, %r1495, %r155;
	add.s32 	%r1303, %r1302, 1;
	rem.u32 	%r1304, %r1483, %r1303;
	add.s32 	%r1298, %r1304, %r155;
	// begin inline asm
	nanosleep.u32 %r1298;
	// end inline asm
	// begin inline asm
	ld.relaxed.gpu.v2.u32 {%r1493, %r1494}, [%rd552];
	// end inline asm
	mov.u32 	%r1495, %r155;
	bra.uni 	$L__BB1_125;
$L__BB1_127:
	setp.eq.s32 	%p460, %r1493, 101;
	mov.b32 	%r1285, -1;
	vote.sync.ballot.b32 	%r1286, %p460, %r1285;
	and.b32  	%r1287, %r1286, %r1140;
	or.b32  	%r1288, %r1287, -2147483648;
	add.s32 	%r1289, %r1288, -1;
	not.b32 	%r1290, %r1288;
	and.b32  	%r1291, %r1290, %r1289;
	popc.b32 	%r1264, %r1291;
	mov.b32 	%r1263, 1;
	// begin inline asm
	shfl.sync.down.b32 %r1261, %r1494, %r1263, %r1264, %r1285;
	// end inline asm
	setp.lt.s32 	%p462, %r1025, %r1264;
	selp.b32 	%r1292, %r1261, 0, %p462;
	add.s32 	%r1267, %r1292, %r1494;
	mov.b32 	%r1268, 2;
	// begin inline asm
	shfl.sync.down.b32 %r1266, %r1267, %r1268, %r1264, %r1285;
	// end inline asm
	setp.gt.s32 	%p463, %r136, %r1264;
	selp.b32 	%r1293, 0, %r1266, %p463;
	add.s32 	%r1272, %r1267, %r1293;
	mov.b32 	%r1273, 4;
	// begin inline asm
	shfl.sync.down.b32 %r1271, %r1272, %r1273, %r1264, %r1285;
	// end inline asm
	setp.gt.s32 	%p464, %r137, %r1264;
	selp.b32 	%r1294, 0, %r1271, %p464;
	add.s32 	%r1277, %r1272, %r1294;
	mov.b32 	%r1278, 8;
	// begin inline asm
	shfl.sync.down.b32 %r1276, %r1277, %r1278, %r1264, %r1285;
	// end inline asm
	setp.gt.s32 	%p465, %r138, %r1264;
	selp.b32 	%r1295, 0, %r1276, %p465;
	add.s32 	%r1282, %r1277, %r1295;
	mov.b32 	%r1283, 16;
	// begin inline asm
	shfl.sync.down.b32 %r1281, %r1282, %r1283, %r1264, %r1285;
	// end inline asm
	setp.gt.s32 	%p466, %r139, %r1264;
	selp.b32 	%r1296, 0, %r1281, %p466;
	add.s32 	%r1297, %r1296, %r1489;
	add.s32 	%r1489, %r1297, %r1282;
	add.s32 	%r1491, %r1491, -32;
	bra.uni 	$L__BB1_123;
$L__BB1_128:
	setp.ne.s32 	%p398, %r1500, 0;
	@%p398 bra 	$L__BB1_130;
	add.s32 	%r1181, %r1489, %r119;
	add.s64 	%rd453, %rd54, 256;
	mov.b32 	%r1180, 101;
	// begin inline asm
	st.relaxed.gpu.v2.u32 [%rd453], {%r1180, %r1181};
	// end inline asm
	st.shared.u32 	[_ZZN3cub18CUB_300001_SM_10006detail6select23DeviceSelectSweepKernelINS2_10policy_hubIiNS0_8NullTypeEiLb0ELNS0_10SelectImplE0EE10Policy1000EPiPS5_S9_S9_NS0_13ScanTileStateIiLb1EEE10IsPositiveS5_iNS2_19streaming_context_tIlLb1EEELS6_0EEEvT0_T1_T2_T3_T4_T5_T6_T7_iT8_NS1_7vsmem_tEE19static_temp_storage+68], %r1489;
	st.shared.u32 	[_ZZN3cub18CUB_300001_SM_10006detail6select23DeviceSelectSweepKernelINS2_10policy_hubIiNS0_8NullTypeEiLb0ELNS0_10SelectImplE0EE10Policy1000EPiPS5_S9_S9_NS0_13ScanTileStateIiLb1EEE10IsPositiveS5_iNS2_19streaming_context_tIlLb1EEELS6_0EEEvT0_T1_T2_T3_T4_T5_T6_T7_iT8_NS1_7vsmem_tEE19static_temp_storage+72], %r1181;
$L__BB1_130:
	setp.ne.s32 	%p399, %r1025, 0;
	mov.u32 	%r1496, %r121;
	@%p399 bra 	$L__BB1_132;
	st.shared.u32 	[_ZZN3cub18CUB_300001_SM_10006detail6select23DeviceSelectSweepKernelINS2_10policy_hubIiNS0_8NullTypeEiLb0ELNS0_10SelectImplE0EE10Policy1000EPiPS5_S9_S9_NS0_13ScanTileStateIiLb1EEE10IsPositiveS5_iNS2_19streaming_context_tIlLb1EEELS6_0EEEvT0_T1_T2_T3_T4_T5_T6_T7_iT8_NS1_7vsmem_tEE19static_temp_storage+60], %r1489;
	mov.u32 	%r1496, %r1489;
$L__BB1_132:
	mov.u64 	%rd58, %rd205;
	bar.sync 	0;
	setp.eq.s32 	%p400, %r1500, 0;
	ld.shared.u32 	%r1182, [_ZZN3cub18CUB_300001_SM_10006detail6select23DeviceSelectSweepKernelINS2_10policy_hubIiNS0_8NullTypeEiLb0ELNS0_10SelectImplE0EE10Policy1000EPiPS5_S9_S9_NS0_13ScanTileStateIiLb1EEE10IsPositiveS5_iNS2_19streaming_context_tIlLb1EEELS6_0EEEvT0_T1_T2_T3_T4_T5_T6_T7_iT8_NS1_7vsmem_tEE19static_temp_storage+60];
	.pragma "used_bytes_mask 61680";
	ld.shared.v4.u32 	{%r1183, %r162, %r1184, %r163}, [_ZZN3cub18CUB_300001_SM_10006detail6select23DeviceSelectSweepKernelINS2_10policy_hubIiNS0_8NullTypeEiLb0ELNS0_10SelectImplE0EE10Policy1000EPiPS5_S9_S9_NS0_13ScanTileStateIiLb1EEE10IsPositiveS5_iNS2_19streaming_context_tIlLb1EEELS6_0EEEvT0_T1_T2_T3_T4_T5_T6_T7_iT8_NS1_7vsmem_tEE19static_temp_storage+64];
	selp.b32 	%r1185, 0, %r1182, %p400;
	add.s32 	%r164, %r1185, %r1496;
	add.s32 	%r165, %r164, %r103;
	add.s32 	%r166, %r104, %r164;
	add.s32 	%r167, %r105, %r164;
	add.s32 	%r168, %r106, %r164;
	add.s32 	%r169, %r107, %r164;
	add.s32 	%r170, %r108, %r164;
	add.s32 	%r171, %r109, %r164;
	add.s32 	%r172, %r110, %r164;
	add.s32 	%r173, %r111, %r164;
	add.s32 	%r174, %r112, %r164;
	add.s32 	%r175, %r113, %r164;
	add.s32 	%r176, %r114, %r164;
	add.s32 	%r177, %r115, %r164;
	add.s32 	%r178, %r116, %r164;
	setp.gt.s32 	%p401, %r163, 384;
	@%p401 bra 	$L__BB1_193;
	setp.gt.s32 	%p402, %r88, 0;
	ld.param.u8 	%rs3, [%rd58];
	ld.param.u64 	%rd454, [%rd58+24];
	cvta.to.global.u64 	%rd59, %rd454;
	@%p402 bra 	$L__BB1_134;
	bra.uni 	$L__BB1_137;
$L__BB1_134:
	setp.ne.s16 	%p403, %rs3, 0;
	mov.b64 	%rd693, 0;
	@%p403 bra 	$L__BB1_136;
	ld.global.u64 	%rd693, [%rd59];
$L__BB1_136:
	cvt.s64.s32 	%rd456, %r164;
	add.s64 	%rd457, %rd693, %rd456;
	shl.b64 	%rd458, %rd457, 2;
	add.s64 	%rd459, %rd3, %rd458;
	st.global.u32 	[%rd459], %r88;
$L__BB1_137:
	setp.lt.s32 	%p404, %r89, 1;
	@%p404 bra 	$L__BB1_141;
	setp.ne.s16 	%p405, %rs3, 0;
	mov.b64 	%rd694, 0;
	@%p405 bra 	$L__BB1_140;
	ld.global.u64 	%rd694, [%rd59];
$L__BB1_140:
	cvt.s64.s32 	%rd461, %r165;
	add.s64 	%rd462, %rd694, %rd461;
	shl.b64 	%rd463, %rd462, 2;
	add.s64 	%rd464, %rd3, %rd463;
	st.global.u32 	[%rd464], %r89;
$L__BB1_141:
	setp.lt.s32 	%p406, %r90, 1;
	@%p406 bra 	$L__BB1_145;
	setp.ne.s16 	%p407, %rs3, 0;
	mov.b64 	%rd695, 0;
	@%p407 bra 	$L__BB1_144;
	ld.global.u64 	%rd695, [%rd59];
$L__BB1_144:
	cvt.s64.s32 	%rd466, %r166;
	add.s64 	%rd467, %rd695, %rd466;
	shl.b64 	%rd468, %rd467, 2;
	add.s64 	%rd469, %rd3, %rd468;
	st.global.u32 	[%rd469], %r90;
$L__BB1_145:
	setp.lt.s32 	%p408, %r91, 1;
	@%p408 bra 	$L__BB1_149;
	setp.ne.s16 	%p409, %rs3, 0;
	mov.b64 	%rd696, 0;
	@%p409 bra 	$L__BB1_148;
	ld.global.u64 	%rd696, [%rd59];
$L__BB1_148:
	cvt.s64.s32 	%rd471, %r167;
	add.s64 	%rd472, %rd696, %rd471;
	shl.b64 	%rd473, %rd472, 2;
	add.s64 	%rd474, %rd3, %rd473;
	st.global.u32 	[%rd474], %r91;
$L__BB1_149:
	setp.lt.s32 	%p410, %r92, 1;
	@%p410 bra 	$L__BB1_153;
	setp.ne.s16 	%p411, %rs3, 0;
	mov.b64 	%rd697, 0;
	@%p411 bra 	$L__BB1_152;
	ld.global.u64 	%rd697, [%rd59];
$L__BB1_152:
	cvt.s64.s32 	%rd476, %r168;
	add.s64 	%rd477, %rd697, %rd476;
	shl.b64 	%rd478, %rd477, 2;
	add.s64 	%rd479, %rd3, %rd478;
	st.global.u32 	[%rd479], %r92;
$L__BB1_153:
	setp.lt.s32 	%p412, %r93, 1;
	@%p412 bra 	$L__BB1_157;
	setp.ne.s16 	%p413, %rs3, 0;
	mov.b64 	%rd698, 0;
	@%p413 bra 	$L__BB1_156;
	ld.global.u64 	%rd698, [%rd59];
$L__BB1_156:
	cvt.s64.s32 	%rd481, %r169;
	add.s64 	%rd482, %rd698, %rd481;
	shl.b64 	%rd483, %rd482, 2;
	add.s64 	%rd484, %rd3, %rd483;
	st.global.u32 	[%rd484], %r93;
$L__BB1_157:
	setp.lt.s32 	%p414, %r94, 1;
	@%p414 bra 	$L__BB1_161;
	setp.ne.s16 	%p415, %rs3, 0;
	mov.b64 	%rd699, 0;
	@%p415 bra 	$L__BB1_160;
	ld.global.u64 	%rd699, [%rd59];
$L__BB1_160:
	cvt.s64.s32 	%rd486, %r170;
	add.s64 	%rd487, %rd699, %rd486;
	shl.b64 	%rd488, %rd487, 2;
	add.s64 	%rd489, %rd3, %rd488;
	st.global.u32 	[%rd489], %r94;
$L__BB1_161:
	setp.lt.s32 	%p416, %r95, 1;
	@%p416 bra 	$L__BB1_165;
	setp.ne.s16 	%p417, %rs3, 0;
	mov.b64 	%rd700, 0;
	@%p417 bra 	$L__BB1_164;
	ld.global.u64 	%rd700, [%rd59];
$L__BB1_164:
	cvt.s64.s32 	%rd491, %r171;
	add.s64 	%rd492, %rd700, %rd491;
	shl.b64 	%rd493, %rd492, 2;
	add.s64 	%rd494, %rd3, %rd493;
	st.global.u32 	[%rd494], %r95;
$L__BB1_165:
	setp.lt.s32 	%p418, %r96, 1;
	@%p418 bra 	$L__BB1_169;
	setp.ne.s16 	%p419, %rs3, 0;
	mov.b64 	%rd701, 0;
	@%p419 bra 	$L__BB1_168;
	ld.global.u64 	%rd701, [%rd59];
$L__BB1_168:
	cvt.s64.s32 	%rd496, %r172;
	add.s64 	%rd497, %rd701, %rd496;
	shl.b64 	%rd498, %rd497, 2;
	add.s64 	%rd499, %rd3, %rd498;
	st.global.u32 	[%rd499], %r96;
$L__BB1_169:
	setp.lt.s32 	%p420, %r97, 1;
	@%p420 bra 	$L__BB1_173;
	setp.ne.s16 	%p421, %rs3, 0;
	mov.b64 	%rd702, 0;
	@%p421 bra 	$L__BB1_172;
	ld.global.u64 	%rd702, [%rd59];
$L__BB1_172:
	cvt.s64.s32 	%rd501, %r173;
	add.s64 	%rd502, %rd702, %rd501;
	shl.b64 	%rd503, %rd502, 2;
	add.s64 	%rd504, %rd3, %rd503;
	st.global.u32 	[%rd504], %r97;
$L__BB1_173:
	setp.lt.s32 	%p422, %r98, 1;
	@%p422 bra 	$L__BB1_177;
	setp.ne.s16 	%p423, %rs3, 0;
	mov.b64 	%rd703, 0;
	@%p423 bra 	$L__BB1_176;
	ld.global.u64 	%rd703, [%rd59];
$L__BB1_176:
	cvt.s64.s32 	%rd506, %r174;
	add.s64 	%rd507, %rd703, %rd506;
	shl.b64 	%rd508, %rd507, 2;
	add.s64 	%rd509, %rd3, %rd508;
	st.global.u32 	[%rd509], %r98;
$L__BB1_177:
	setp.lt.s32 	%p424, %r99, 1;
	@%p424 bra 	$L__BB1_181;
	setp.ne.s16 	%p425, %rs3, 0;
	mov.b64 	%rd704, 0;
	@%p425 bra 	$L__BB1_180;
	ld.global.u64 	%rd704, [%rd59];
$L__BB1_180:
	cvt.s64.s32 	%rd511, %r175;
	add.s64 	%rd512, %rd704, %rd511;
	shl.b64 	%rd513, %rd512, 2;
	add.s64 	%rd514, %rd3, %rd513;
	st.global.u32 	[%rd514], %r99;
$L__BB1_181:
	setp.lt.s32 	%p426, %r100, 1;
	@%p426 bra 	$L__BB1_185;
	setp.ne.s16 	%p427, %rs3, 0;
	mov.b64 	%rd705, 0;
	@%p427 bra 	$L__BB1_184;
	ld.global.u64 	%rd705, [%rd59];
$L__BB1_184:
	cvt.s64.s32 	%rd516, %r176;
	add.s64 	%rd517, %rd705, %rd516;
	shl.b64 	%rd518, %rd517, 2;
	add.s64 	%rd519, %rd3, %rd518;
	st.global.u32 	[%rd519], %r100;
$L__BB1_185:
	setp.lt.s32 	%p428, %r101, 1;
	@%p428 bra 	$L__BB1_189;
	setp.ne.s16 	%p429, %rs3, 0;
	mov.b64 	%rd706, 0;
	@%p429 bra 	$L__BB1_188;
	ld.global.u64 	%rd706, [%rd59];
$L__BB1_188:
	cvt.s64.s32 	%rd521, %r177;
	add.s64 	%rd522, %rd706, %rd521;
	shl.b64 	%rd523, %rd522, 2;
	add.s64 	%rd524, %rd3, %rd523;
	st.global.u32 	[%rd524], %r101;
$L__BB1_189:
	setp.lt.s32 	%p430, %r102, 1;
	@%p430 bra 	$L__BB1_545;
	setp.ne.s16 	%p431, %rs3, 0;
	mov.b64 	%rd707, 0;
	@%p431 bra 	$L__BB1_192;
	ld.global.u64 	%rd707, [%rd59];
$L__BB1_192:
	cvt.s64.s32 	%rd526, %r178;
	add.s64 	%rd527, %rd707, %rd526;
	shl.b64 	%rd528, %rd527, 2;
	add.s64 	%rd529, %rd3, %rd528;
	st.global.u32 	[%rd529], %r102;
	bra.uni 	$L__BB1_545;
$L__BB1_193:
	setp.lt.s32 	%p432, %r88, 1;
	bar.sync 	0;
	@%p432 bra 	$L__BB1_195;
	sub.s32 	%r1186, %r164, %r162;
	shl.b32 	%r1187, %r1186, 2;
	mov.u32 	%r1188, _ZZN3cub18CUB_300001_SM_10006detail6select23DeviceSelectSweepKernelINS2_10policy_hubIiNS0_8NullTypeEiLb0ELNS0_10SelectImplE0EE10Policy1000EPiPS5_S9_S9_NS0_13ScanTileStateIiLb1EEE10IsPositiveS5_iNS2_19streaming_context_tIlLb1EEELS6_0EEEvT0_T1_T2_T3_T4_T5_T6_T7_iT8_NS1_7vsmem_tEE19static_temp_storage;
	add.s32 	%r1189, %r1188, %r1187;
	st.shared.u32 	[%r1189], %r88;
$L__BB1_195:
	setp.lt.s32 	%p433, %r89, 1;
	@%p433 bra 	$L__BB1_197;
	sub.s32 	%r1190, %r165, %r162;
	shl.b32 	%r1191, %r1190, 2;
	mov.u32 	%r1192, _ZZN3cub18CUB_300001_SM_10006detail6select23DeviceSelectSweepKernelINS2_10policy_hubIiNS0_8NullTypeEiLb0ELNS0_10SelectImplE0EE10Policy1000EPiPS5_S9_S9_NS0_13ScanTileStateIiLb1EEE10IsPositiveS5_iNS2_19streaming_context_tIlLb1EEELS6_0EEEvT0_T1_T2_T3_T4_T5_T6_T7_iT8_NS1_7vsmem_tEE19static_temp_storage;
	add.s32 	%r1193, %r1192, %r1191;
	st.shared.u32 	[%r1193], %r89;
$L__BB1_197:
	setp.lt.s32 	%p434, %r90, 1;
	@%p434 bra 	$L__BB1_199;
	sub.s32 	%r1194, %r166, %r162;
	shl.b32 	%r1195, %r1194, 2;
	mov.u32 	%r1196, _ZZN3cub18CUB_300001_SM_10006detail6select23DeviceSelectSweepKernelINS2_10policy_hubIiNS0_8NullTypeEiLb0ELNS0_10SelectImplE0EE10Policy1000EPiPS5_S9_S9_NS0_13ScanTileStateIiLb1EEE10IsPositiveS5_iNS2_19streaming_context_tIlLb1EEELS6_0EEEvT0_T1_T2_T3_T4_T5_T6_T7_iT8_NS1_7vsmem_tEE19static_temp_storage;
	add.s32 	%r1197, %r1196, %r1195;
	st.shared.u32 	[%r1197], %r90;
$L__BB1_199:
	setp.lt.s32 	%p435, %r91, 1;
	@%p435 bra 	$L__BB1_201;
	sub.s32 	%r1198, %r167, %r162;
	shl.b32 	%r1199, %r1198, 2;
	mov.u32 	%r1200, _ZZN3cub18CUB_300001_SM_10006detail6select23DeviceSelectSweepKernelINS2_10policy_hubIiNS0_8NullTypeEiLb0ELNS0_10SelectImplE0EE10Policy1000EPiPS5_S9_S9_NS0_13ScanTileStateIiLb1EEE10IsPositiveS5_iNS2_19streaming_context_tIlLb1EEELS6_0EEEvT0_T1_T2_T3_T4_T5_T6_T7_iT8_NS1_7vsmem_tEE19static_temp_storage;
	add.s32 	%r1201, %r1200, %r1199;
	st.shared.u32 	[%r1201], %r91;
$L__BB1_201:
	setp.lt.s32 	%p436, %r92, 1;
	@%p436 bra 	$L__BB1_203;
	sub.s32 	%r1202, %r168, %r162;
	shl.b32 	%r1203, %r1202, 2;
	mov.u32 	%r1204, _ZZN3cub18CUB_300001_SM_10006detail6select23DeviceSelectSweepKernelINS2_10policy_hubIiNS0_8NullTypeEiLb0ELNS0_10SelectImplE0EE10Policy1000EPiPS5_S9_S9_NS0_13ScanTileStateIiLb1EEE10IsPositiveS5_iNS2_19streaming_context_tIlLb1EEELS6_0EEEvT0_T1_T2_T3_T4_T5_T6_T7_iT8_NS1_7vsmem_tEE19static_temp_storage;
	add.s32 	%r1205, %r1204, %r1203;
	st.shared.u32 	[%r1205], %r92;
$L__BB1_203:
	setp.lt.s32 	%p437, %r93, 1;
	@%p437 bra 	$L__BB1_205;
	sub.s32 	%r1206, %r169, %r162;
	shl.b32 	%r1207, %r1206, 2;
	mov.u32 	%r1208, _ZZN3cub18CUB_300001_SM_10006detail6select23DeviceSelectSweepKernelINS2_10policy_hubIiNS0_8NullTypeEiLb0ELNS0_10SelectImplE0EE10Policy1000EPiPS5_S9_S9_NS0_13ScanTileStateIiLb1EEE10IsPositiveS5_iNS2_19streaming_context_tIlLb1EEELS6_0EEEvT0_T1_T2_T3_T4_T5_T6_T7_iT8_NS1_7vsmem_tEE19static_temp_storage;
	add.s32 	%r1209, %r1208, %r1207;
	st.shared.u32 	[%r1209], %r93;
$L__BB1_205:
	setp.lt.s32 	%p438, %r94, 1;
	@%p438 bra 	$L__BB1_207;
	sub.s32 	%r1210, %r170, %r162;
	shl.b32 	%r1211, %r1210, 2;
	mov.u32 	%r1212, _ZZN3cub18CUB_300001_SM_10006detail6select23DeviceSelectSweepKernelINS2_10policy_hubIiNS0_8NullTypeEiLb0ELNS0_10SelectImplE0EE10Policy1000EPiPS5_S9_S9_NS0_13ScanTileStateIiLb1EEE10IsPositiveS5_iNS2_19streaming_context_tIlLb1EEELS6_0EEEvT0_T1_T2_T3_T4_T5_T6_T7_iT8_NS1_7vsmem_tEE19static_temp_storage;
	add.s32 	%r1213, %r1212, %r1211;
	st.shared.u32 	[%r1213], %r94;
$L__BB1_207:
	setp.lt.s32 	%p439, %r95, 1;
	@%p439 bra 	$L__BB1_209;
	sub.s32 	%r1214, %r171, %r162;
	shl.b32 	%r1215, %r1214, 2;
	mov.u32 	%r1216, _ZZN3cub18CUB_300001_SM_10006detail6select23DeviceSelectSweepKernelINS2_10policy_hubIiNS0_8NullTypeEiLb0ELNS0_10SelectImplE0EE10Policy1000EPiPS5_S9_S9_NS0_13ScanTileStateIiLb1EEE10IsPositiveS5_iNS2_19streaming_context_tIlLb1EEELS6_0EEEvT0_T1_T2_T3_T4_T5_T6_T7_iT8_NS1_7vsmem_tEE19static_temp_storage;
	add.s32 	%r1217, %r1216, %r1215;
	st.shared.u32 	[%r1217], %r95;
$L__BB1_209:
	setp.lt.s32 	%p440, %r96, 1;
	@%p440 bra 	$L__BB1_211;
	sub.s32 	%r1218, %r172, %r162;
	shl.b32 	%r1219, %r1218, 2;
	mov.u32 	%r1220, _ZZN3cub18CUB_300001_SM_10006detail6select23DeviceSelectSweepKernelINS2_10policy_hubIiNS0_8NullTypeEiLb0ELNS0_10SelectImplE0EE10Policy1000EPiPS5_S9_S9_NS0_13ScanTileStateIiLb1EEE10IsPositiveS5_iNS2_19streaming_context_tIlLb1EEELS6_0EEEvT0_T1_T2_T3_T4_T5_T6_T7_iT8_NS1_7vsmem_tEE19static_temp_storage;
	add.s32 	%r1221, %r1220, %r1219;
	st.shared.u32 	[%r1221], %r96;
$L__BB1_211:
	setp.lt.s32 	%p441, %r97, 1;
	@%p441 bra 	$L__BB1_213;
	sub.s32 	%r1222, %r173, %r162;
	shl.b32 	%r1223, %r1222, 2;
	mov.u32 	%r1224, _ZZN3cub18CUB_300001_SM_10006detail6select23DeviceSelectSweepKernelINS2_10policy_hubIiNS0_8NullTypeEiLb0ELNS0_10SelectImplE0EE10Policy1000EPiPS5_S9_S9_NS0_13ScanTileStateIiLb1EEE10IsPositiveS5_iNS2_19streaming_context_tIlLb1EEELS6_0EEEvT0_T1_T2_T3_T4_T5_T6_T7_iT8_NS1_7vsmem_tEE19static_temp_storage;
	add.s32 	%r1225, %r1224, %r1223;
	st.shared.u32 	[%r1225], %r97;
$L__BB1_213:
	setp.lt.s32 	%p442, %r98, 1;
	@%p442 bra 	$L__BB1_215;
	sub.s32 	%r1226, %r174, %r162;
	shl.b32 	%r1227, %r1226, 2;
	mov.u32 	%r1228, _ZZN3cub18CUB_300001_SM_10006detail6select23DeviceSelectSweepKernelINS2_10policy_hubIiNS0_8NullTypeEiLb0ELNS0_10SelectImplE0EE10Policy1000EPiPS5_S9_S9_NS0_13ScanTileStateIiLb1EEE10IsPositiveS5_iNS2_19streaming_context_tIlLb1EEELS6_0EEEvT0_T1_T2_T3_T4_T5_T6_T7_iT8_NS1_7vsmem_tEE19static_temp_storage;
	add.s32 	%r1229, %r1228, %r1227;
	st.shared.u32 	[%r1229], %r98;
$L__BB1_215:
	setp.lt.s32 	%p443, %r99, 1;
	@%p443 bra 	$L__BB1_217;
	sub.s32 	%r1230, %r175, %r162;
	shl.b32 	%r1231, %r1230, 2;
	mov.u32 	%r1232, _ZZN3cub18CUB_300001_SM_10006detail6select23DeviceSelectSweepKernelINS2_10policy_hubIiNS0_8NullTypeEiLb0ELNS0_10SelectImplE0EE10Policy1000EPiPS5_S9_S9_NS0_13ScanTileStateIiLb1EEE10IsPositiveS5_iNS2_19streaming_context_tIlLb1EEELS6_0EEEvT0_T1_T2_T3_T4_T5_T6_T7_iT8_NS1_7vsmem_tEE19static_temp_storage;
	add.s32 	%r1233, %r1232, %r1231;
	st.shared.u32 	[%r1233], %r99;
$L__BB1_217:
	setp.lt.s32 	%p444, %r100, 1;
	@%p444 bra 	$L__BB1_219;
	sub.s32 	%r1234, %r176, %r162;
	shl.b32 	%r1235, %r1234, 2;
	mov.u32 	%r1236, _ZZN3cub18CUB_300001_SM_10006detail6select23DeviceSelectSweepKernelINS2_10policy_hubIiNS0_8NullTypeEiLb0ELNS0_10SelectImplE0EE10Policy1000EPiPS5_S9_S9_NS0_13ScanTileStateIiLb1EEE10IsPositiveS5_iNS2_19streaming_context_tIlLb1EEELS6_0EEEvT0_T1_T2_T3_T4_T5_T6_T7_iT8_NS1_7vsmem_tEE19static_temp_storage;
	add.s32 	%r1237, %r1236, %r1235;
	st.shared.u32 	[%r1237], %r100;
$L__BB1_219:
	setp.lt.s32 	%p445, %r101, 1;
	@%p445 bra 	$L__BB1_221;
	sub.s32 	%r1238, %r177, %r162;
	shl.b32 	%r1239, %r1238, 2;
	mov.u32 	%r1240, _ZZN3cub18CUB_300001_SM_10006detail6select23DeviceSelectSweepKernelINS2_10policy_hubIiNS0_8NullTypeEiLb0ELNS0_10SelectImplE0EE10Policy1000EPiPS5_S9_S9_NS0_13ScanTileStateIiLb1EEE10IsPositiveS5_iNS2_19streaming_context_tIlLb1EEELS6_0EEEvT0_T1_T2_T3_T4_T5_T6_T7_iT8_NS1_7vsmem_tEE19static_temp_storage;
	add.s32 	%r1241, %r1240, %r1239;
	st.shared.u32 	[%r1241], %r101;
$L__BB1_221:
	setp.lt.s32 	%p446, %r102, 1;
	@%p446 bra 	$L__BB1_223;
	sub.s32 	%r1242, %r178, %r162;
	shl.b32 	%r1243, %r1242, 2;
	mov.u32 	%r1244, _ZZN3cub18CUB_300001_SM_10006detail6select23DeviceSelectSweepKernelINS2_10policy_hubIiNS0_8NullTypeEiLb0ELNS0_10SelectImplE0EE10Policy1000EPiPS5_S9_S9_NS0_13ScanTileStateIiLb1EEE10IsPositiveS5_iNS2_19streaming_context_tIlLb1EEELS6_0EEEvT0_T1_T2_T3_T4_T5_T6_T7_iT8_NS1_7vsmem_tEE19static_temp_storage;
	add.s32 	%r1245, %r1244, %r1243;
	st.shared.u32 	[%r1245], %r102;
$L__BB1_223:
	bar.sync 	0;
	setp.ge.s32 	%p447, %r1500, %r163;
	@%p447 bra 	$L__BB1_545;
	ld.param.u8 	%rs4, [%rd58];
	ld.param.u64 	%rd530, [%rd58+24];
	cvta.to.global.u64 	%rd60, %rd530;
	not.b32 	%r1246, %r1500;
	add.s32 	%r179, %r163, %r1246;
	mul.hi.u32 	%r1247, %r179, -1431655765;
	shr.u32 	%r1248, %r1247, 8;
	add.s32 	%r180, %r1248, 1;
	and.b32  	%r1249, %r1248, 3;
	setp.eq.s32 	%p448, %r1249, 3;
	@%p448 bra 	$L__BB1_229;
	and.b32  	%r1250, %r180, 3;
	add.s32 	%r1499, %r162, %r1500;
	shl.b32 	%r1251, %r1500, 2;
	mov.u32 	%r1252, _ZZN3cub18CUB_300001_SM_10006detail6select23DeviceSelectSweepKernelINS2_10policy_hubIiNS0_8NullTypeEiLb0ELNS0_10SelectImplE0EE10Policy1000EPiPS5_S9_S9_NS0_13ScanTileStateIiLb1EEE10IsPositiveS5_iNS2_19streaming_context_tIlLb1EEELS6_0EEEvT0_T1_T2_T3_T4_T5_T6_T7_iT8_NS1_7vsmem_tEE19static_temp_storage;
	add.s32 	%r1498, %r1252, %r1251;
	neg.s32 	%r1497, %r1250;
	mad.lo.s32 	%r1500, %r1250, 384, %r1500;
$L__BB1_226:
	.pragma "nounroll";
	setp.ne.s16 	%p449, %rs4, 0;
	ld.shared.u32 	%r188, [%r1498];
	mov.b64 	%rd688, 0;
	@%p449 bra 	$L__BB1_228;
	ld.global.u64 	%rd688, [%rd60];
$L__BB1_228:
	cvt.s64.s32 	%rd532, %r1499;
	add.s64 	%rd533, %rd688, %rd532;
	shl.b64 	%rd534, %rd533, 2;
	add.s64 	%rd535, %rd3, %rd534;
	st.global.u32 	[%rd535], %r188;
	add.s32 	%r1499, %r1499, 384;
	add.s32 	%r1498, %r1498, 1536;
	add.s32 	%r1497, %r1497, 1;
	setp.ne.s32 	%p450, %r1497, 0;
	@%p450 bra 	$L__BB1_226;
$L__BB1_229:
	setp.lt.u32 	%p451, %r179, 1152;
	@%p451 bra 	$L__BB1_545;
	add.s32 	%r1502, %r162, %r1500;
	shl.b32 	%r1253, %r1500, 2;
	mov.u32 	%r1254, _ZZN3cub18CUB_300001_SM_10006detail6select23DeviceSelectSweepKernelINS2_10policy_hubIiNS0_8NullTypeEiLb0ELNS0_10SelectImplE0EE10Policy1000EPiPS5_S9_S9_NS0_13ScanTileStateIiLb1EEE10IsPositiveS5_iNS2_19streaming_context_tIlLb1EEELS6_0EEEvT0_T1_T2_T3_T4_T5_T6_T7_iT8_NS1_7vsmem_tEE19static_temp_storage;
	add.s32 	%r1255, %r1253, %r1254;
	add.s32 	%r1501, %r1255, 3072;
$L__BB1_231:
	setp.ne.s16 	%p452, %rs4, 0;
	cvt.s64.s32 	%rd63, %r1502;
	ld.shared.u32 	%r198, [%r1501+-3072];
	mov.b64 	%rd689, 0;
	@%p452 bra 	$L__BB1_233;
	ld.global.u64 	%rd689, [%rd60];
$L__BB1_233:
	setp.ne.s16 	%p453, %rs4, 0;
	add.s64 	%rd538, %rd689, %rd63;
	shl.b64 	%rd539, %rd538, 2;
	add.s64 	%rd540, %rd3, %rd539;
	st.global.u32 	[%rd540], %r198;
	ld.shared.u32 	%r199, [%r1501+-1536];
	mov.b64 	%rd690, 0;
	@%p453 bra 	$L__BB1_235;
	ld.global.u64 	%rd690, [%rd60];
$L__BB1_235:
	setp.ne.s16 	%p454, %rs4, 0;
	add.s64 	%rd542, %rd690, %rd63;
	shl.b64 	%rd543, %rd542, 2;
	add.s64 	%rd544, %rd3, %rd543;
	st.global.u32 	[%rd544+1536], %r199;
	ld.shared.u32 	%r200, [%r1501];
	mov.b64 	%rd691, 0;
	@%p454 bra 	$L__BB1_237;
	ld.global.u64 	%rd691, [%rd60];
$L__BB1_237:
	setp.ne.s16 	%p455, %rs4, 0;
	add.s64 	%rd546, %rd691, %rd63;
	shl.b64 	%rd547, %rd546, 2;
	add.s64 	%rd548, %rd3, %rd547;
	st.global.u32 	[%rd548+3072], %r200;
	ld.shared.u32 	%r201, [%r1501+1536];
	mov.b64 	%rd692, 0;
	@%p455 bra 	$L__BB1_239;
	ld.global.u64 	%rd692, [%rd60];
$L__BB1_239:
	cvt.u32.u64 	%r1256, %rd63;
	add.s64 	%rd549, %rd692, %rd63;
	shl.b64 	%rd550, %rd549, 2;
	add.s64 	%rd551, %rd3, %rd550;
	st.global.u32 	[%rd551+4608], %r201;
	add.s32 	%r1500, %r1500, 1536;
	add.s32 	%r1502, %r1256, 1536;
	add.s32 	%r1501, %r1501, 6144;
	setp.lt.s32 	%p456, %r1500, %r163;
	@%p456 bra 	$L__BB1_231;
	bra.uni 	$L__BB1_545;
$L__BB1_240:
	ld.param.u32 	%r1475, [_ZN3cub18CUB_300001_SM_10006detail6select23DeviceSelectSweepKernelINS2_10policy_hubIiNS0_8NullTypeEiLb0ELNS0_10SelectImplE0EE10Policy1000EPiPS5_S9_S9_NS0_13ScanTileStateIiLb1EEE10IsPositiveS5_iNS2_19streaming_context_tIlLb1EEELS6_0EEEvT0_T1_T2_T3_T4_T5_T6_T7_iT8_NS1_7vsmem_tE_param_7];
	sub.s32 	%r205, %r1475, %r2;
	setp.ne.s32 	%p32, %r1483, 0;
	@%p32 bra 	$L__BB1_381;
	ld.param.u8 	%rs30, [%rd1];
	setp.eq.s16 	%p205, %rs30, 0;
	ld.param.u64 	%rd324, [%rd1+16];
	selp.b64 	%rd325, %rd324, 0, %p205;
	cvt.u64.u32 	%rd326, %r2;
	add.s64 	%rd327, %rd325, %rd326;
	mov.u32 	%r1521, %tid.x;
	and.b32  	%r816, %r1521, 31;
	and.b32  	%r817, %r1521, 992;
	mul.lo.s32 	%r818, %r817, 15;
	or.b32  	%r207, %r818, %r816;
	setp.ge.s32 	%p206, %r207, %r205;
	cvt.u64.u32 	%rd328, %r207;
	add.s64 	%rd329, %rd327, %rd328;
	shl.b64 	%rd330, %rd329, 2;
	add.s64 	%rd102, %rd2, %rd330;
	@%p206 bra 	$L__BB1_243;
	ld.global.u32 	%r1504, [%rd102];
$L__BB1_243:
	add.s32 	%r820, %r207, 32;
	setp.ge.s32 	%p207, %r820, %r205;
	@%p207 bra 	$L__BB1_245;
	ld.global.u32 	%r1505, [%rd102+128];
$L__BB1_245:
	add.s32 	%r822, %r207, 64;
	setp.ge.s32 	%p208, %r822, %r205;
	@%p208 bra 	$L__BB1_247;
	ld.global.u32 	%r1506, [%rd102+256];
$L__BB1_247:
	add.s32 	%r824, %r207, 96;
	setp.ge.s32 	%p209, %r824, %r205;
	@%p209 bra 	$L__BB1_249;
	ld.global.u32 	%r1507, [%rd102+384];
$L__BB1_249:
	add.s32 	%r826, %r207, 128;
	setp.ge.s32 	%p210, %r826, %r205;
	@%p210 bra 	$L__BB1_251;
	ld.global.u32 	%r1508, [%rd102+512];
$L__BB1_251:
	add.s32 	%r828, %r207, 160;
	setp.ge.s32 	%p211, %r828, %r205;
	@%p211 bra 	$L__BB1_253;
	ld.global.u32 	%r1509, [%rd102+640];
$L__BB1_253:
	add.s32 	%r830, %r207, 192;
	setp.ge.s32 	%p212, %r830, %r205;
	@%p212 bra 	$L__BB1_255;
	ld.global.u32 	%r1510, [%rd102+768];
$L__BB1_255:
	add.s32 	%r832, %r207, 224;
	setp.ge.s32 	%p213, %r832, %r205;
	@%p213 bra 	$L__BB1_257;
	ld.global.u32 	%r1511, [%rd102+896];
$L__BB1_257:
	add.s32 	%r834, %r207, 256;
	setp.ge.s32 	%p214, %r834, %r205;
	@%p214 bra 	$L__BB1_259;
	ld.global.u32 	%r1512, [%rd102+1024];
$L__BB1_259:
	add.s32 	%r836, %r207, 288;
	setp.ge.s32 	%p215, %r836, %r205;
	@%p215 bra 	$L__BB1_261;
	ld.global.u32 	%r1513, [%rd102+1152];
$L__BB1_261:
	add.s32 	%r838, %r207, 320;
	setp.ge.s32 	%p216, %r838, %r205;
	@%p216 bra 	$L__BB1_263;
	ld.global.u32 	%r1514, [%rd102+1280];
$L__BB1_263:
	add.s32 	%r840, %r207, 352;
	setp.ge.s32 	%p217, %r840, %r205;
	@%p217 bra 	$L__BB1_265;
	ld.global.u32 	%r1515, [%rd102+1408];
$L__BB1_265:
	add.s32 	%r842, %r207, 384;
	setp.ge.s32 	%p218, %r842, %r205;
	@%p218 bra 	$L__BB1_267;
	ld.global.u32 	%r1516, [%rd102+1536];
$L__BB1_267:
	add.s32 	%r844, %r207, 416;
	setp.ge.s32 	%p219, %r844, %r205;
	@%p219 bra 	$L__BB1_269;
	ld.global.u32 	%r1517, [%rd102+1664];
$L__BB1_269:
	add.s32 	%r846, %r207, 448;
	setp.ge.s32 	%p220, %r846, %r205;
	@%p220 bra 	$L__BB1_271;
	ld.global.u32 	%r1518, [%rd102+1792];
$L__BB1_271:
	// begin inline asm
	mov.u32 %r847, %laneid;
	// end inline asm
	shr.u32 	%r239, %r1521, 5;
	mad.lo.s32 	%r878, %r239, 480, %r847;
	shl.b32 	%r879, %r878, 2;
	mov.u32 	%r880, _ZZN3cub18CUB_300001_SM_10006detail6select23DeviceSelectSweepKernelINS2_10policy_hubIiNS0_8NullTypeEiLb0ELNS0_10SelectImplE0EE10Policy1000EPiPS5_S9_S9_NS0_13ScanTileStateIiLb1EEE10IsPositiveS5_iNS2_19streaming_context_tIlLb1EEELS6_0EEEvT0_T1_T2_T3_T4_T5_T6_T7_iT8_NS1_7vsmem_tEE19static_temp_storage;
	add.s32 	%r881, %r880, %r879;
	st.shared.u32 	[%r881], %r1504;
	st.shared.u32 	[%r881+128], %r1505;
	st.shared.u32 	[%r881+256], %r1506;
	st.shared.u32 	[%r881+384], %r1507;
	st.shared.u32 	[%r881+512], %r1508;
	st.shared.u32 	[%r881+640], %r1509;
	st.shared.u32 	[%r881+768], %r1510;
	st.shared.u32 	[%r881+896], %r1511;
	st.shared.u32 	[%r881+1024], %r1512;
	st.shared.u32 	[%r881+1152], %r1513;
	st.shared.u32 	[%r881+1280], %r1514;
	st.shared.u32 	[%r881+1408], %r1515;
	st.shared.u32 	[%r881+1536], %r1516;
	st.shared.u32 	[%r881+1664], %r1517;
	st.shared.u32 	[%r881+1792], %r1518;
	bar.warp.sync 	-1;
	mad.lo.s32 	%r882, %r847, 56, %r881;
	ld.shared.u32 	%r883, [%r882];
	ld.shared.u32 	%r884, [%r882+4];
	ld.shared.u32 	%r885, [%r882+8];
	ld.shared.u32 	%r886, [%r882+12];
	ld.shared.u32 	%r887, [%r882+16];
	ld.shared.u32 	%r888, [%r882+20];
	ld.shared.u32 	%r889, [%r882+24];
	ld.shared.u32 	%r890, [%r882+28];
	ld.shared.u32 	%r891, [%r882+32];
	ld.shared.u32 	%r892, [%r882+36];
	ld.shared.u32 	%r893, [%r882+40];
	ld.shared.u32 	%r894, [%r882+44];
	ld.shared.u32 	%r895, [%r882+48];
	ld.shared.u32 	%r896, [%r882+52];
	ld.shared.u32 	%r897, [%r882+56];
	mul.lo.s32 	%r898, %r1521, 15;
	setp.ge.s32 	%p221, %r898, %r205;
	setp.gt.s32 	%p222, %r883, 0;
	or.pred  	%p1, %p221, %p222;
	selp.u32 	%r255, 1, 0, %p1;
	add.s32 	%r899, %r898, 1;
	setp.ge.s32 	%p223, %r899, %r205;
	setp.gt.s32 	%p224, %r884, 0;
	or.pred  	%p2, %p223, %p224;
	selp.u32 	%r900, 1, 0, %p2;
	add.s32 	%r901, %r898, 2;
	setp.ge.s32 	%p225, %r901, %r205;
	setp.gt.s32 	%p226, %r885, 0;
	or.pred  	%p3, %p225, %p226;
	selp.u32 	%r902, 1, 0, %p3;
	add.s32 	%r903, %r898, 3;
	setp.ge.s32 	%p227, %r903, %r205;
	setp.gt.s32 	%p228, %r886, 0;
	or.pred  	%p4, %p227, %p228;
	selp.u32 	%r904, 1, 0, %p4;
	add.s32 	%r905, %r898, 4;
	setp.ge.s32 	%p229, %r905, %r205;
	setp.gt.s32 	%p230, %r887, 0;
	or.pred  	%p5, %p229, %p230;
	selp.u32 	%r906, 1, 0, %p5;
	add.s32 	%r907, %r898, 5;
	setp.ge.s32 	%p231, %r907, %r205;
	setp.gt.s32 	%p232, %r888, 0;
	or.pred  	%p6, %p231, %p232;
	selp.u32 	%r908, 1, 0, %p6;
	add.s32 	%r909, %r898, 6;
	setp.ge.s32 	%p233, %r909, %r205;
	setp.gt.s32 	%p234, %r889, 0;
	or.pred  	%p7, %p233, %p234;
	selp.u32 	%r910, 1, 0, %p7;
	add.s32 	%r911, %r898, 7;
	setp.ge.s32 	%p235, %r911, %r205;
	setp.gt.s32 	%p236, %r890, 0;
	or.pred  	%p8, %p235, %p236;
	selp.u32 	%r912, 1, 0, %p8;
	add.s32 	%r913, %r898, 8;
	setp.ge.s32 	%p237, %r913, %r205;
	setp.gt.s32 	%p238, %r891, 0;
	or.pred  	%p9, %p237, %p238;
	selp.u32 	%r914, 1, 0, %p9;
	add.s32 	%r915, %r898, 9;
	setp.ge.s32 	%p239, %r915, %r205;
	setp.gt.s32 	%p240, %r892, 0;
	or.pred  	%p10, %p239, %p240;
	selp.u32 	%r916, 1, 0, %p10;
	add.s32 	%r917, %r898, 10;
	setp.ge.s32 	%p241, %r917, %r205;
	setp.gt.s32 	%p242, %r893, 0;
	or.pred  	%p11, %p241, %p242;
	selp.u32 	%r918, 1, 0, %p11;
	add.s32 	%r919, %r898, 11;
	setp.ge.s32 	%p243, %r919, %r205;
	setp.gt.s32 	%p244, %r894, 0;
	or.pred  	%p12, %p243, %p244;
	selp.u32 	%r920, 1, 0, %p12;
	add.s32 	%r921, %r898, 12;
	setp.ge.s32 	%p245, %r921, %r205;
	setp.gt.s32 	%p246, %r895, 0;
	or.pred  	%p13, %p245, %p246;
	selp.u32 	%r922, 1, 0, %p13;
	add.s32 	%r923, %r898, 13;
	setp.ge.s32 	%p247, %r923, %r205;
	setp.gt.s32 	%p248, %r896, 0;
	or.pred  	%p14, %p247, %p248;
	selp.u32 	%r924, 1, 0, %p14;
	add.s32 	%r925, %r898, 14;
	setp.ge.s32 	%p249, %r925, %r205;
	setp.gt.s32 	%p250, %r897, 0;
	or.pred  	%p15, %p249, %p250;
	selp.u32 	%r926, 1, 0, %p15;
	bar.sync 	0;
	add.s32 	%r256, %r900, %r255;
	add.s32 	%r257, %r256, %r902;
	add.s32 	%r258, %r257, %r904;
	add.s32 	%r259, %r258, %r906;
	add.s32 	%r260, %r259, %r908;
	add.s32 	%r261, %r260, %r910;
	add.s32 	%r262, %r261, %r912;
	add.s32 	%r263, %r262, %r914;
	add.s32 	%r264, %r263, %r916;
	add.s32 	%r265, %r264, %r918;
	add.s32 	%r266, %r265, %r920;
	add.s32 	%r267, %r266, %r922;
	add.s32 	%r268, %r267, %r924;
	add.s32 	%r852, %r268, %r926;
	mov.b32 	%r850, 1;
	mov.b32 	%r875, 0;
	mov.b32 	%r877, -1;
	// begin inline asm
	{  .reg .s32 r0;  .reg .pred p;  shfl.sync.up.b32 r0|p, %r852, %r850, %r875, %r877;  @p add.s32 r0, r0, %r852;  mov.s32 %r848, r0;}
	// end inline asm
	mov.b32 	%r856, 2;
	// begin inline asm
	{  .reg .s32 r0;  .reg .pred p;  shfl.sync.up.b32 r0|p, %r848, %r856, %r875, %r877;  @p add.s32 r0, r0, %r848;  mov.s32 %r854, r0;}
	// end inline asm
	mov.b32 	%r862, 4;
	// begin inline asm
	{  .reg .s32 r0;  .reg .pred p;  shfl.sync.up.b32 r0|p, %r854, %r862, %r875, %r877;  @p add.s32 r0, r0, %r854;  mov.s32 %r860, r0;}
	// end inline asm
	mov.b32 	%r868, 8;
	// begin inline asm
	{  .reg .s32 r0;  .reg .pred p;  shfl.sync.up.b32 r0|p, %r860, %r868, %r875, %r877;  @p add.s32 r0, r0, %r860;  mov.s32 %r866, r0;}
	// end inline asm
	mov.b32 	%r874, 16;
	// begin inline asm
	{  .reg .s32 r0;  .reg .pred p;  shfl.sync.up.b32 r0|p, %r866, %r874, %r875, %r877;  @p add.s32 r0, r0, %r866;  mov.s32 %r872, r0;}
	// end inline asm
	setp.ne.s32 	%p251, %r847, 31;
	@%p251 bra 	$L__BB1_273;
	shl.b32 	%r927, %r239, 2;
	mov.u32 	%r928, _ZZN3cub18CUB_300001_SM_10006detail6select23DeviceSelectSweepKernelINS2_10policy_hubIiNS0_8NullTypeEiLb0ELNS0_10SelectImplE0EE10Policy1000EPiPS5_S9_S9_NS0_13ScanTileStateIiLb1EEE10IsPositiveS5_iNS2_19streaming_context_tIlLb1EEELS6_0EEEvT0_T1_T2_T3_T4_T5_T6_T7_iT8_NS1_7vsmem_tEE19static_temp_storage;
	add.s32 	%r929, %r928, %r927;
	st.shared.u32 	[%r929], %r872;
$L__BB1_273:
	mov.u64 	%rd103, %rd205;
	bar.sync 	0;
	ld.shared.v4.u32 	{%r271, %r272, %r273, %r274}, [_ZZN3cub18CUB_300001_SM_10006detail6select23DeviceSelectSweepKernelINS2_10policy_hubIiNS0_8NullTypeEiLb0ELNS0_10SelectImplE0EE10Policy1000EPiPS5_S9_S9_NS0_13ScanTileStateIiLb1EEE10IsPositiveS5_iNS2_19streaming_context_tIlLb1EEELS6_0EEEvT0_T1_T2_T3_T4_T5_T6_T7_iT8_NS1_7vsmem_tEE19static_temp_storage];
	add.s32 	%r930, %r272, %r271;
	setp.eq.s32 	%p252, %r239, 2;
	selp.b32 	%r931, %r930, %r271, %p252;
	add.s32 	%r932, %r930, %r273;
	setp.eq.s32 	%p253, %r239, 3;
	selp.b32 	%r933, %r932, %r931, %p253;
	add.s32 	%r934, %r932, %r274;
	setp.eq.s32 	%p254, %r239, 4;
	selp.b32 	%r935, %r934, %r933, %p254;
	ld.shared.v4.u32 	{%r275, %r276, %r277, %r278}, [_ZZN3cub18CUB_300001_SM_10006detail6select23DeviceSelectSweepKernelINS2_10policy_hubIiNS0_8NullTypeEiLb0ELNS0_10SelectImplE0EE10Policy1000EPiPS5_S9_S9_NS0_13ScanTileStateIiLb1EEE10IsPositiveS5_iNS2_19streaming_context_tIlLb1EEELS6_0EEEvT0_T1_T2_T3_T4_T5_T6_T7_iT8_NS1_7vsmem_tEE19static_temp_storage+16];
	add.s32 	%r936, %r934, %r275;
	setp.eq.s32 	%p255, %r239, 5;
	selp.b32 	%r937, %r936, %r935, %p255;
	add.s32 	%r938, %r936, %r276;
	setp.eq.s32 	%p256, %r239, 6;
	selp.b32 	%r939, %r938, %r937, %p256;
	add.s32 	%r940, %r938, %r277;
	setp.eq.s32 	%p257, %r239, 7;
	selp.b32 	%r941, %r940, %r939, %p257;
	add.s32 	%r942, %r940, %r278;
	setp.eq.s32 	%p258, %r239, 8;
	selp.b32 	%r943, %r942, %r941, %p258;
	ld.shared.v4.u32 	{%r279, %r280, %r281, %r282}, [_ZZN3cub18CUB_300001_SM_10006detail6select23DeviceSelectSweepKernelINS2_10policy_hubIiNS0_8NullTypeEiLb0ELNS0_10SelectImplE0EE10Policy1000EPiPS5_S9_S9_NS0_13ScanTileStateIiLb1EEE10IsPositiveS5_iNS2_19streaming_context_tIlLb1EEELS6_0EEEvT0_T1_T2_T3_T4_T5_T6_T7_iT8_NS1_7vsmem_tEE19static_temp_storage+32];
	add.s32 	%r944, %r942, %r279;
	setp.eq.s32 	%p259, %r239, 9;
	selp.b32 	%r945, %r944, %r943, %p259;
	add.s32 	%r946, %r944, %r280;
	setp.eq.s32 	%p260, %r239, 10;
	selp.b32 	%r947, %r946, %r945, %p260;
	add.s32 	%r948, %r946, %r281;
	setp.eq.s32 	%p261, %r239, 11;
	selp.b32 	%r949, %r948, %r947, %p261;
	setp.lt.u32 	%p262, %r1521, 32;
	selp.b32 	%r950, 0, %r949, %p262;
	setp.eq.s32 	%p263, %r847, 0;
	sub.s32 	%r951, %r872, %r852;
	selp.b32 	%r952, 0, %r951, %p263;
	add.s32 	%r283, %r950, %r952;
	add.s32 	%r284, %r283, %r255;
	add.s32 	%r285, %r256, %r283;
	add.s32 	%r286, %r257, %r283;
	add.s32 	%r287, %r258, %r283;
	add.s32 	%r288, %r259, %r283;
	add.s32 	%r289, %r260, %r283;
	add.s32 	%r290, %r261, %r283;
	add.s32 	%r291, %r262, %r283;
	add.s32 	%r292, %r263, %r283;
	add.s32 	%r293, %r264, %r283;
	add.s32 	%r294, %r265, %r283;
	add.s32 	%r295, %r266, %r283;
	add.s32 	%r296, %r267, %r283;
	add.s32 	%r297, %r268, %r283;
	add.s32 	%r953, %r205, %r282;
	add.s32 	%r954, %r953, %r948;
	add.s32 	%r1560, %r954, -5760;
	setp.gt.s32 	%p264, %r1560, 384;
	@%p264 bra 	$L__BB1_334;
	ld.param.u8 	%rs5, [%rd103];
	ld.param.u64 	%rd331, [%rd103+24];
	cvta.to.global.u64 	%rd104, %rd331;
	setp.lt.s32 	%p265, %r283, %r1560;
	and.pred  	%p266, %p1, %p265;
	@%p266 bra 	$L__BB1_275;
	bra.uni 	$L__BB1_278;
$L__BB1_275:
	setp.ne.s16 	%p267, %rs5, 0;
	mov.b64 	%rd715, 0;
	@%p267 bra 	$L__BB1_277;
	ld.global.u64 	%rd715, [%rd104];
$L__BB1_277:
	cvt.s64.s32 	%rd333, %r283;
	add.s64 	%rd334, %rd715, %rd333;
	shl.b64 	%rd335, %rd334, 2;
	add.s64 	%rd336, %rd3, %rd335;
	st.global.u32 	[%rd336], %r883;
$L__BB1_278:
	setp.ge.s32 	%p268, %r284, %r1560;
	not.pred 	%p269, %p2;
	or.pred  	%p270, %p269, %p268;
	@%p270 bra 	$L__BB1_282;
	setp.ne.s16 	%p271, %rs5, 0;
	mov.b64 	%rd716, 0;
	@%p271 bra 	$L__BB1_281;
	ld.global.u64 	%rd716, [%rd104];
$L__BB1_281:
	cvt.s64.s32 	%rd338, %r284;
	add.s64 	%rd339, %rd716, %rd338;
	shl.b64 	%rd340, %rd339, 2;
	add.s64 	%rd341, %rd3, %rd340;
	st.global.u32 	[%rd341], %r884;
$L__BB1_282:
	setp.ge.s32 	%p272, %r285, %r1560;
	not.pred 	%p273, %p3;
	or.pred  	%p274, %p273, %p272;
	@%p274 bra 	$L__BB1_286;
	setp.ne.s16 	%p275, %rs5, 0;
	mov.b64 	%rd717, 0;
	@%p275 bra 	$L__BB1_285;
	ld.global.u64 	%rd717, [%rd104];
$L__BB1_285:
	cvt.s64.s32 	%rd343, %r285;
	add.s64 	%rd344, %rd717, %rd343;
	shl.b64 	%rd345, %rd344, 2;
	add.s64 	%rd346, %rd3, %rd345;
	st.global.u32 	[%rd346], %r885;
$L__BB1_286:
	setp.ge.s32 	%p276, %r286, %r1560;
	not.pred 	%p277, %p4;
	or.pred  	%p278, %p277, %p276;
	@%p278 bra 	$L__BB1_290;
	setp.ne.s16 	%p279, %rs5, 0;
	mov.b64 	%rd718, 0;
	@%p279 bra 	$L__BB1_289;
	ld.global.u64 	%rd718, [%rd104];
$L__BB1_289:
	cvt.s64.s32 	%rd348, %r286;
	add.s64 	%rd349, %rd718, %rd348;
	shl.b64 	%rd350, %rd349, 2;
	add.s64 	%rd351, %rd3, %rd350;
	st.global.u32 	[%rd351], %r886;
$L__BB1_290:
	setp.ge.s32 	%p280, %r287, %r1560;
	not.pred 	%p281, %p5;
	or.pred  	%p282, %p281, %p280;
	@%p282 bra 	$L__BB1_294;
	setp.ne.s16 	%p283, %rs5, 0;
	mov.b64 	%rd719, 0;
	@%p283 bra 	$L__BB1_293;
	ld.global.u64 	%rd719, [%rd104];
$L__BB1_293:
	cvt.s64.s32 	%rd353, %r287;
	add.s64 	%rd354, %rd719, %rd353;
	shl.b64 	%rd355, %rd354, 2;
	add.s64 	%rd356, %rd3, %rd355;
	st.global.u32 	[%rd356], %r887;
$L__BB1_294:
	setp.ge.s32 	%p284, %r288, %r1560;
	not.pred 	%p285, %p6;
	or.pred  	%p286, %p285, %p284;
	@%p286 bra 	$L__BB1_298;
	setp.ne.s16 	%p287, %rs5, 0;
	mov.b64 	%rd720, 0;
	@%p287 bra 	$L__BB1_297;
	ld.global.u64 	%rd720, [%rd104];
$L__BB1_297:
	cvt.s64.s32 	%rd358, %r288;
	add.s64 	%rd359, %rd720, %rd358;
	shl.b64 	%rd360, %rd359, 2;
	add.s64 	%rd361, %rd3, %rd360;
	st.global.u32 	[%rd361], %r888;
$L__BB1_298:
	setp.ge.s32 	%p288, %r289, %r1560;
	not.pred 	%p289, %p7;
	or.pred  	%p290, %p289, %p288;
	@%p290 bra 	$L__BB1_302;
	setp.ne.s16 	%p291, %rs5, 0;
	mov.b64 	%rd721, 0;
	@%p291 bra 	$L__BB1_301;
	ld.global.u64 	%rd721, [%rd104];
$L__BB1_301:
	cvt.s64.s32 	%rd363, %r289;
	add.s64 	%rd364, %rd721, %rd363;
	shl.b64 	%rd365, %rd364, 2;
	add.s64 	%rd366, %rd3, %rd365;
	st.global.u32 	[%rd366], %r889;
$L__BB1_302:
	setp.ge.s32 	%p292, %r290, %r1560;
	not.pred 	%p293, %p8;
	or.pred  	%p294, %p293, %p292;
	@%p294 bra 	$L__BB1_306;
	setp.ne.s16 	%p295, %rs5, 0;
	mov.b64 	%rd722, 0;
	@%p295 bra 	$L__BB1_305;
	ld.global.u64 	%rd722, [%rd104];
$L__BB1_305:
	cvt.s64.s32 	%rd368, %r290;
	add.s64 	%rd369, %rd722, %rd368;
	shl.b64 	%rd370, %rd369, 2;
	add.s64 	%rd371, %rd3, %rd370;
	st.global.u32 	[%rd371], %r890;
$L__BB1_306:
	setp.ge.s32 	%p296, %r291, %r1560;
	not.pred 	%p297, %p9;
	or.pred  	%p298, %p297, %p296;
	@%p298 bra 	$L__BB1_310;
	setp.ne.s16 	%p299, %rs5, 0;
	mov.b64 	%rd723, 0;
	@%p299 bra 	$L__BB1_309;
	ld.global.u64 	%rd723, [%rd104];
$L__BB1_309:
	cvt.s64.s32 	%rd373, %r291;
	add.s64 	%rd374, %rd723, %rd373;
	shl.b64 	%rd375, %rd374, 2;
	add.s64 	%rd376, %rd3, %rd375;
	st.global.u32 	[%rd376], %r891;
$L__BB1_310:
	setp.ge.s32 	%p300, %r292, %r1560;
	not.pred 	%p301, %p10;
	or.pred  	%p302, %p301, %p300;
	@%p302 bra 	$L__BB1_314;
	setp.ne.s16 	%p303, %rs5, 0;
	mov.b64 	%rd724, 0;
	@%p303 bra 	$L__BB1_313;
	ld.global.u64 	%rd724, [%rd104];
$L__BB1_313:
	cvt.s64.s32 	%rd378, %r292;
	add.s64 	%rd379, %rd724, %rd378;
	shl.b64 	%rd380, %rd379, 2;
	add.s64 	%rd381, %rd3, %rd380;
	st.global.u32 	[%rd381], %r892;
$L__BB1_314:
	setp.ge.s32 	%p304, %r293, %r1560;
	not.pred 	%p305, %p11;
	or.pred  	%p306, %p305, %p304;
	@%p306 bra 	$L__BB1_318;
	setp.ne.s16 	%p307, %rs5, 0;
	mov.b64 	%rd725, 0;
	@%p307 bra 	$L__BB1_317;
	ld.global.u64 	%rd725, [%rd104];
$L__BB1_317:
	cvt.s64.s32 	%rd383, %r293;
	add.s64 	%rd384, %rd725, %rd383;
	shl.b64 	%rd385, %rd384, 2;
	add.s64 	%rd386, %rd3, %rd385;
	st.global.u32 	[%rd386], %r893;
$L__BB1_318:
	setp.ge.s32 	%p308, %r294, %r1560;
	not.pred 	%p309, %p12;
	or.pred  	%p310, %p309, %p308;
	@%p310 bra 	$L__BB1_322;
	setp.ne.s16 	%p311, %rs5, 0;
	mov.b64 	%rd726, 0;
	@%p311 bra 	$L__BB1_321;
	ld.global.u64 	%rd726, [%rd104];
$L__BB1_321:
	cvt.s64.s32 	%rd388, %r294;
	add.s64 	%rd389, %rd726, %rd388;
	shl.b64 	%rd390, %rd389, 2;
	add.s64 	%rd391, %rd3, %rd390;
	st.global.u32 	[%rd391], %r894;
$L__BB1_322:
	setp.ge.s32 	%p312, %r295, %r1560;
	not.pred 	%p313, %p13;
	or.pred  	%p314, %p313, %p312;
	@%p314 bra 	$L__BB1_326;
	setp.ne.s16 	%p315, %rs5, 0;
	mov.b64 	%rd727, 0;
	@%p315 bra 	$L__BB1_325;
	ld.global.u64 	%rd727, [%rd104];
$L__BB1_325:
	cvt.s64.s32 	%rd393, %r295;
	add.s64 	%rd394, %rd727, %rd393;
	shl.b64 	%rd395, %rd394, 2;
	add.s64 	%rd396, %rd3, %rd395;
	st.global.u32 	[%rd396], %r895;
$L__BB1_326:
	setp.ge.s32 	%p316, %r296, %r1560;
	not.pred 	%p317, %p14;
	or.pred  	%p318, %p317, %p316;
	@%p318 bra 	$L__BB1_330;
	setp.ne.s16 	%p319, %rs5, 0;
	mov.b64 	%rd728, 0;
	@%p319 bra 	$L__BB1_329;
	ld.global.u64 	%rd728, [%rd104];
$L__BB1_329:
	cvt.s64.s32 	%rd398, %r296;
	add.s64 	%rd399, %rd728, %rd398;
	shl.b64 	%rd400, %rd399, 2;
	add.s64 	%rd401, %rd3, %rd400;
	st.global.u32 	[%rd401], %r896;
$L__BB1_330:
	setp.ge.s32 	%p320, %r297, %r1560;
	not.pred 	%p321, %p15;
	or.pred  	%p322, %p321, %p320;
	@%p322 bra 	$L__BB1_537;
	setp.ne.s16 	%p323, %rs5, 0;
	mov.b64 	%rd729, 0;
	@%p323 bra 	$L__BB1_333;
	ld.global.u64 	%rd729, [%rd104];
$L__BB1_333:
	cvt.s64.s32 	%rd403, %r297;
	add.s64 	%rd404, %rd729, %rd403;
	shl.b64 	%rd405, %rd404, 2;
	add.s64 	%rd406, %rd3, %rd405;
	st.global.u32 	[%rd406], %r897;
	bra.uni 	$L__BB1_537;
$L__BB1_334:
	bar.sync 	0;
	not.pred 	%p324, %p1;
	@%p324 bra 	$L__BB1_336;
	shl.b32 	%r955, %r283, 2;
	mov.u32 	%r956, _ZZN3cub18CUB_300001_SM_10006detail6select23DeviceSelectSweepKernelINS2_10policy_hubIiNS0_8NullTypeEiLb0ELNS0_10SelectImplE0EE10Policy1000EPiPS5_S9_S9_NS0_13ScanTileStateIiLb1EEE10IsPositiveS5_iNS2_19streaming_context_tIlLb1EEELS6_0EEEvT0_T1_T2_T3_T4_T5_T6_T7_iT8_NS1_7vsmem_tEE19static_temp_storage;
	add.s32 	%r957, %r956, %r955;
	st.shared.u32 	[%r957], %r883;
$L__BB1_336:
	not.pred 	%p325, %p2;
	@%p325 bra 	$L__BB1_338;
	shl.b32 	%r958, %r284, 2;
	mov.u32 	%r959, _ZZN3cub18CUB_300001_SM_10006detail6select23DeviceSelectSweepKernelINS2_10policy_hubIiNS0_8NullTypeEiLb0ELNS0_10SelectImplE0EE10Policy1000EPiPS5_S9_S9_NS0_13ScanTileStateIiLb1EEE10IsPositiveS5_iNS2_19streaming_context_tIlLb1EEELS6_0EEEvT0_T1_T2_T3_T4_T5_T6_T7_iT8_NS1_7vsmem_tEE19static_temp_storage;
	add.s32 	%r960, %r959, %r958;
	st.shared.u32 	[%r960], %r884;
$L__BB1_338:
	not.pred 	%p326, %p3;
	@%p326 bra 	$L__BB1_340;
	shl.b32 	%r961, %r285, 2;
	mov.u32 	%r962, _ZZN3cub18CUB_300001_SM_10006detail6select23DeviceSelectSweepKernelINS2_10policy_hubIiNS0_8NullTypeEiLb0ELNS0_10SelectImplE0EE10Policy1000EPiPS5_S9_S9_NS0_13ScanTileStateIiLb1EEE10IsPositiveS5_iNS2_19streaming_context_tIlLb1EEELS6_0EEEvT0_T1_T2_T3_T4_T5_T6_T7_iT8_NS1_7vsmem_tEE19static_temp_storage;
	add.s32 	%r963, %r962, %r961;
	st.shared.u32 	[%r963], %r885;
$L__BB1_340:
	not.pred 	%p327, %p4;
	@%p327 bra 	$L__BB1_342;
	shl.b32 	%r964, %r286, 2;
	mov.u32 	%r965, _ZZN3cub18CUB_300001_SM_10006detail6select23DeviceSelectSweepKernelINS2_10policy_hubIiNS0_8NullTypeEiLb0ELNS0_10SelectImplE0EE10Policy1000EPiPS5_S9_S9_NS0_13ScanTileStateIiLb1EEE10IsPositiveS5_iNS2_19streaming_context_tIlLb1EEELS6_0EEEvT0_T1_T2_T3_T4_T5_T6_T7_iT8_NS1_7vsmem_tEE19static_temp_storage;
	add.s32 	%r966, %r965, %r964;
	st.shared.u32 	[%r966], %r886;
$L__BB1_342:
	not.pred 	%p328, %p5;
	@%p328 bra 	$L__BB1_344;
	shl.b32 	%r967, %r287, 2;
	mov.u32 	%r968, _ZZN3cub18CUB_300001_SM_10006detail6select23DeviceSelectSweepKernelINS2_10policy_hubIiNS0_8NullTypeEiLb0ELNS0_10SelectImplE0EE10Policy1000EPiPS5_S9_S9_NS0_13ScanTileStateIiLb1EEE10IsPositiveS5_iNS2_19streaming_context_tIlLb1EEELS6_0EEEvT0_T1_T2_T3_T4_T5_T6_T7_iT8_NS1_7vsmem_tEE19static_temp_storage;
	add.s32 	%r969, %r968, %r967;
	st.shared.u32 	[%r969], %r887;
$L__BB1_344:
	not.pred 	%p329, %p6;
	@%p329 bra 	$L__BB1_346;
	shl.b32 	%r970, %r288, 2;
	mov.u32 	%r971, _ZZN3cub18CUB_300001_SM_10006detail6select23DeviceSelectSweepKernelINS2_10policy_hubIiNS0_8NullTypeEiLb0ELNS0_10SelectImplE0EE10Policy1000EPiPS5_S9_S9_NS0_13ScanTileStateIiLb1EEE10IsPositiveS5_iNS2_19streaming_context_tIlLb1EEELS6_0EEEvT0_T1_T2_T3_T4_T5_T6_T7_iT8_NS1_7vsmem_tEE19static_temp_storage;
	add.s32 	%r972, %r971, %r970;
	st.shared.u32 	[%r972], %r888;
$L__BB1_346:
	not.pred 	%p330, %p7;
	@%p330 bra 	$L__BB1_348;
	shl.b32 	%r973, %r289, 2;
	mov.u32 	%r974, _ZZN3cub18CUB_300001_SM_10006detail6select23DeviceSelectSweepKernelINS2_10policy_hubIiNS0_8NullTypeEiLb0ELNS0_10SelectImplE0EE10Policy1000EPiPS5_S9_S9_NS0_13ScanTileStateIiLb1EEE10IsPositiveS5_iNS2_19streaming_context_tIlLb1EEELS6_0EEEvT0_T1_T2_T3_T4_T5_T6_T7_iT8_NS1_7vsmem_tEE19static_temp_storage;
	add.s32 	%r975, %r974, %r973;
	st.shared.u32 	[%r975], %r889;
$L__BB1_348:
	not.pred 	%p331, %p8;
	@%p331 bra 	$L__BB1_350;
	shl.b32 	%r976, %r290, 2;
	mov.u32 	%r977, _ZZN3cub18CUB_300001_SM_10006detail6select23DeviceSelectSweepKernelINS2_10policy_hubIiNS0_8NullTypeEiLb0ELNS0_10SelectImplE0EE10Policy1000EPiPS5_S9_S9_NS0_13ScanTileStateIiLb1EEE10IsPositiveS5_iNS2_19streaming_context_tIlLb1EEELS6_0EEEvT0_T1_T2_T3_T4_T5_T6_T7_iT8_NS1_7vsmem_tEE19static_temp_storage;
	add.s32 	%r978, %r977, %r976;
	st.shared.u32 	[%r978], %r890;
$L__BB1_350:
	not.pred 	%p332, %p9;
	@%p332 bra 	$L__BB1_352;
	shl.b32 	%r979, %r291, 2;
	mov.u32 	%r980, _ZZN3cub18CUB_300001_SM_10006detail6select23DeviceSelectSweepKernelINS2_10policy_hubIiNS0_8NullTypeEiLb0ELNS0_10SelectImplE0EE10Policy1000EPiPS5_S9_S9_NS0_13ScanTileStateIiLb1EEE10IsPositiveS5_iNS2_19streaming_context_tIlLb1EEELS6_0EEEvT0_T1_T2_T3_T4_T5_T6_T7_iT8_NS1_7vsmem_tEE19static_temp_storage;
	add.s32 	%r981, %r980, %r979;
	st.shared.u32 	[%r981], %r891;
$L__BB1_352:
	not.pred 	%p333, %p10;
	@%p333 bra 	$L__BB1_354;
	shl.b32 	%r982, %r292, 2;
	mov.u32 	%r983, _ZZN3cub18CUB_300001_SM_10006detail6select23DeviceSelectSweepKernelINS2_10policy_hubIiNS0_8NullTypeEiLb0ELNS0_10SelectImplE0EE10Policy1000EPiPS5_S9_S9_NS0_13ScanTileStateIiLb1EEE10IsPositiveS5_iNS2_19streaming_context_tIlLb1EEELS6_0EEEvT0_T1_T2_T3_T4_T5_T6_T7_iT8_NS1_7vsmem_tEE19static_temp_storage;
	add.s32 	%r984, %r983, %r982;
	st.shared.u32 	[%r984], %r892;
$L__BB1_354:
	not.pred 	%p334, %p11;
	@%p334 bra 	$L__BB1_356;
	shl.b32 	%r985, %r293, 2;
	mov.u32 	%r986, _ZZN3cub18CUB_300001_SM_10006detail6select23DeviceSelectSweepKernelINS2_10policy_hubIiNS0_8NullTypeEiLb0ELNS0_10SelectImplE0EE10Policy1000EPiPS5_S9_S9_NS0_13ScanTileStateIiLb1EEE10IsPositiveS5_iNS2_19streaming_context_tIlLb1EEELS6_0EEEvT0_T1_T2_T3_T4_T5_T6_T7_iT8_NS1_7vsmem_tEE19static_temp_storage;
	add.s32 	%r987, %r986, %r985;
	st.shared.u32 	[%r987], %r893;
$L__BB1_356:
	not.pred 	%p335, %p12;
	@%p335 bra 	$L__BB1_358;
	shl.b32 	%r988, %r294, 2;
	mov.u32 	%r989, _ZZN3cub18CUB_300001_SM_10006detail6select23DeviceSelectSweepKernelINS2_10policy_hubIiNS0_8NullTypeEiLb0ELNS0_10SelectImplE0EE10Policy1000EPiPS5_S9_S9_NS0_13ScanTileStateIiLb1EEE10IsPositiveS5_iNS2_19streaming_context_tIlLb1EEELS6_0EEEvT0_T1_T2_T3_T4_T5_T6_T7_iT8_NS1_7vsmem_tEE19static_temp_storage;
	add.s32 	%r990, %r989, %r988;
	st.shared.u32 	[%r990], %r894;
$L__BB1_358:
	not.pred 	%p336, %p13;
	@%p336 bra 	$L__BB1_360;
	shl.b32 	%r991, %r295, 2;
	mov.u32 	%r992, _ZZN3cub18CUB_300001_SM_10006detail6select23DeviceSelectSweepKernelINS2_10policy_hubIiNS0_8NullTypeEiLb0ELNS0_10SelectImplE0EE10Policy1000EPiPS5_S9_S9_NS0_13ScanTileStateIiLb1EEE10IsPositiveS5_iNS2_19streaming_context_tIlLb1EEELS6_0EEEvT0_T1_T2_T3_T4_T5_T6_T7_iT8_NS1_7vsmem_tEE19static_temp_storage;
	add.s32 	%r993, %r992, %r991;
	st.shared.u32 	[%r993], %r895;
$L__BB1_360:
	not.pred 	%p337, %p14;
	@%p337 bra 	$L__BB1_362;
	shl.b32 	%r994, %r296, 2;
	mov.u32 	%r995, _ZZN3cub18CUB_300001_SM_10006detail6select23DeviceSelectSweepKernelINS2_10policy_hubIiNS0_8NullTypeEiLb0ELNS0_10SelectImplE0EE10Policy1000EPiPS5_S9_S9_NS0_13ScanTileStateIiLb1EEE10IsPositiveS5_iNS2_19streaming_context_tIlLb1EEELS6_0EEEvT0_T1_T2_T3_T4_T5_T6_T7_iT8_NS1_7vsmem_tEE19static_temp_storage;
	add.s32 	%r996, %r995, %r994;
	st.shared.u32 	[%r996], %r896;
$L__BB1_362:
	not.pred 	%p338, %p15;
	@%p338 bra 	$L__BB1_364;
	shl.b32 	%r997, %r297, 2;
	mov.u32 	%r998, _ZZN3cub18CUB_300001_SM_10006detail6select23DeviceSelectSweepKernelINS2_10policy_hubIiNS0_8NullTypeEiLb0ELNS0_10SelectImplE0EE10Policy1000EPiPS5_S9_S9_NS0_13ScanTileStateIiLb1EEE10IsPositiveS5_iNS2_19streaming_context_tIlLb1EEELS6_0EEEvT0_T1_T2_T3_T4_T5_T6_T7_iT8_NS1_7vsmem_tEE19static_temp_storage;
	add.s32 	%r999, %r998, %r997;
	st.shared.u32 	[%r999], %r897;
$L__BB1_364:
	bar.sync 	0;
	setp.ge.u32 	%p339, %r1521, %r1560;
	@%p339 bra 	$L__BB1_537;
	ld.param.u32 	%r1477, [_ZN3cub18CUB_300001_SM_10006detail6select23DeviceSelectSweepKernelINS2_10policy_hubIiNS0_8NullTypeEiLb0ELNS0_10SelectImplE0EE10Policy1000EPiPS5_S9_S9_NS0_13ScanTileStateIiLb1EEE10IsPositiveS5_iNS2_19streaming_context_tIlLb1EEELS6_0EEEvT0_T1_T2_T3_T4_T5_T6_T7_iT8_NS1_7vsmem_tE_param_7];
	ld.param.u8 	%rs6, [%rd103];
	ld.param.u64 	%rd407, [%rd103+24];
	cvta.to.global.u64 	%rd105, %rd407;
	add.s32 	%r1000, %r272, %r273;
	add.s32 	%r1001, %r1000, %r274;
	add.s32 	%r1002, %r1001, %r275;
	add.s32 	%r1003, %r1002, %r276;
	add.s32 	%r1004, %r1003, %r277;
	add.s32 	%r1005, %r1004, %r278;
	add.s32 	%r1006, %r1005, %r279;
	add.s32 	%r1007, %r1006, %r280;
	add.s32 	%r1008, %r1007, %r281;
	add.s32 	%r1009, %r1008, %r282;
	add.s32 	%r1010, %r1009, %r271;
	add.s32 	%r1011, %r1010, %r1477;
	sub.s32 	%r1012, %r1011, %r1521;
	add.s32 	%r299, %r1012, -5761;
	mul.hi.u32 	%r1013, %r299, -1431655765;
	shr.u32 	%r1014, %r1013, 8;
	add.s32 	%r300, %r1014, 1;
	and.b32  	%r1015, %r1014, 3;
	setp.eq.s32 	%p340, %r1015, 3;
	@%p340 bra 	$L__BB1_370;
	cvt.u64.u32 	%rd708, %r1521;
	shl.b32 	%r1016, %r1521, 2;
	mov.u32 	%r1017, _ZZN3cub18CUB_300001_SM_10006detail6select23DeviceSelectSweepKernelINS2_10policy_hubIiNS0_8NullTypeEiLb0ELNS0_10SelectImplE0EE10Policy1000EPiPS5_S9_S9_NS0_13ScanTileStateIiLb1EEE10IsPositiveS5_iNS2_19streaming_context_tIlLb1EEELS6_0EEEvT0_T1_T2_T3_T4_T5_T6_T7_iT8_NS1_7vsmem_tEE19static_temp_storage;
	add.s32 	%r1520, %r1017, %r1016;
	and.b32  	%r1018, %r300, 3;
	neg.s32 	%r1519, %r1018;
$L__BB1_367:
	.pragma "nounroll";
	setp.ne.s16 	%p341, %rs6, 0;
	ld.shared.u32 	%r305, [%r1520];
	mov.b64 	%rd709, 0;
	@%p341 bra 	$L__BB1_369;
	ld.global.u64 	%rd709, [%rd105];
$L__BB1_369:
	add.s64 	%rd409, %rd709, %rd708;
	shl.b64 	%rd410, %rd409, 2;
	add.s64 	%rd411, %rd3, %rd410;
	st.global.u32 	[%rd411], %r305;
	add.s64 	%rd708, %rd708, 384;
	cvt.u32.u64 	%r1521, %rd708;
	add.s32 	%r1520, %r1520, 1536;
	add.s32 	%r1519, %r1519, 1;
	setp.ne.s32 	%p342, %r1519, 0;
	@%p342 bra 	$L__BB1_367;
$L__BB1_370:
	setp.lt.u32 	%p343, %r299, 1152;
	@%p343 bra 	$L__BB1_537;
	mul.wide.u32 	%rd413, %r1521, 4;
	add.s64 	%rd111, %rd3, %rd413;
	shl.b32 	%r1019, %r1521, 2;
	mov.u32 	%r1020, _ZZN3cub18CUB_300001_SM_10006detail6select23DeviceSelectSweepKernelINS2_10policy_hubIiNS0_8NullTypeEiLb0ELNS0_10SelectImplE0EE10Policy1000EPiPS5_S9_S9_NS0_13ScanTileStateIiLb1EEE10IsPositiveS5_iNS2_19streaming_context_tIlLb1EEELS6_0EEEvT0_T1_T2_T3_T4_T5_T6_T7_iT8_NS1_7vsmem_tEE19static_temp_storage;
	add.s32 	%r1021, %r1019, %r1020;
	add.s32 	%r1522, %r1021, 3072;
	mov.b64 	%rd710, 0;
$L__BB1_372:
	setp.ne.s16 	%p344, %rs6, 0;
	ld.shared.u32 	%r313, [%r1522+-3072];
	mov.b64 	%rd711, 0;
	@%p344 bra 	$L__BB1_374;
	ld.global.u64 	%rd711, [%rd105];
$L__BB1_374:
	setp.ne.s16 	%p345, %rs6, 0;
	shl.b64 	%rd416, %rd711, 2;
	add.s64 	%rd417, %rd710, %rd416;
	add.s64 	%rd418, %rd111, %rd417;
	st.global.u32 	[%rd418], %r313;
	ld.shared.u32 	%r314, [%r1522+-1536];
	mov.b64 	%rd712, 0;
	@%p345 bra 	$L__BB1_376;
	ld.global.u64 	%rd712, [%rd105];
$L__BB1_376:
	setp.ne.s16 	%p346, %rs6, 0;
	shl.b64 	%rd420, %rd712, 2;
	add.s64 	%rd421, %rd710, %rd420;
	add.s64 	%rd422, %rd111, %rd421;
	st.global.u32 	[%rd422+1536], %r314;
	ld.shared.u32 	%r315, [%r1522];
	mov.b64 	%rd713, 0;
	@%p346 bra 	$L__BB1_378;
	ld.global.u64 	%rd713, [%rd105];
$L__BB1_378:
	setp.ne.s16 	%p347, %rs6, 0;
	shl.b64 	%rd424, %rd713, 2;
	add.s64 	%rd425, %rd710, %rd424;
	add.s64 	%rd426, %rd111, %rd425;
	st.global.u32 	[%rd426+3072], %r315;
	ld.shared.u32 	%r316, [%r1522+1536];
	mov.b64 	%rd714, 0;
	@%p347 bra 	$L__BB1_380;
	ld.global.u64 	%rd714, [%rd105];
$L__BB1_380:
	shl.b64 	%rd427, %rd714, 2;
	add.s64 	%rd428, %rd710, %rd427;
	add.s64 	%rd429, %rd111, %rd428;
	st.global.u32 	[%rd429+4608], %r316;
	add.s32 	%r1521, %r1521, 1536;
	add.s64 	%rd710, %rd710, 6144;
	add.s32 	%r1522, %r1522, 6144;
	setp.lt.s32 	%p348, %r1521, %r1560;
	@%p348 bra 	$L__BB1_372;
	bra.uni 	$L__BB1_537;
$L__BB1_381:
	ld.param.u8 	%rs9, [%rd1];
	setp.eq.s16 	%p33, %rs9, 0;
	ld.param.u64 	%rd208, [%rd1+16];
	selp.b64 	%rd209, %rd208, 0, %p33;
	cvt.s64.s32 	%rd210, %r2;
	add.s64 	%rd211, %rd209, %rd210;
	mov.u32 	%r1556, %tid.x;
	and.b32  	%r481, %r1556, 31;
	and.b32  	%r482, %r1556, 992;
	mul.lo.s32 	%r483, %r482, 15;
	or.b32  	%r320, %r483, %r481;
	setp.ge.s32 	%p34, %r320, %r205;
	cvt.u64.u32 	%rd212, %r320;
	add.s64 	%rd213, %rd211, %rd212;
	shl.b64 	%rd214, %rd213, 2;
	add.s64 	%rd152, %rd2, %rd214;
	@%p34 bra 	$L__BB1_383;
	ld.global.u32 	%r1524, [%rd152];
$L__BB1_383:
	add.s32 	%r485, %r320, 32;
	setp.ge.s32 	%p35, %r485, %r205;
	@%p35 bra 	$L__BB1_385;
	ld.global.u32 	%r1525, [%rd152+128];
$L__BB1_385:
	add.s32 	%r487, %r320, 64;
	setp.ge.s32 	%p36, %r487, %r205;
	@%p36 bra 	$L__BB1_387;
	ld.global.u32 	%r1526, [%rd152+256];
$L__BB1_387:
	add.s32 	%r489, %r320, 96;
	setp.ge.s32 	%p37, %r489, %r205;
	@%p37 bra 	$L__BB1_389;
	ld.global.u32 	%r1527, [%rd152+384];
$L__BB1_389:
	add.s32 	%r491, %r320, 128;
	setp.ge.s32 	%p38, %r491, %r205;
	@%p38 bra 	$L__BB1_391;
	ld.global.u32 	%r1528, [%rd152+512];
$L__BB1_391:
	add.s32 	%r493, %r320, 160;
	setp.ge.s32 	%p39, %r493, %r205;
	@%p39 bra 	$L__BB1_393;
	ld.global.u32 	%r1529, [%rd152+640];
$L__BB1_393:
	add.s32 	%r495, %r320, 192;
	setp.ge.s32 	%p40, %r495, %r205;
	@%p40 bra 	$L__BB1_395;
	ld.global.u32 	%r1530, [%rd152+768];
$L__BB1_395:
	add.s32 	%r497, %r320, 224;
	setp.ge.s32 	%p41, %r497, %r205;
	@%p41 bra 	$L__BB1_397;
	ld.global.u32 	%r1531, [%rd152+896];
$L__BB1_397:
	add.s32 	%r499, %r320, 256;
	setp.ge.s32 	%p42, %r499, %r205;
	@%p42 bra 	$L__BB1_399;
	ld.global.u32 	%r1532, [%rd152+1024];
$L__BB1_399:
	add.s32 	%r501, %r320, 288;
	setp.ge.s32 	%p43, %r501, %r205;
	@%p43 bra 	$L__BB1_401;
	ld.global.u32 	%r1533, [%rd152+1152];
$L__BB1_401:
	add.s32 	%r503, %r320, 320;
	setp.ge.s32 	%p44, %r503, %r205;
	@%p44 bra 	$L__BB1_403;
	ld.global.u32 	%r1534, [%rd152+1280];
$L__BB1_403:
	add.s32 	%r505, %r320, 352;
	setp.ge.s32 	%p45, %r505, %r205;
	@%p45 bra 	$L__BB1_405;
	ld.global.u32 	%r1535, [%rd152+1408];
$L__BB1_405:
	add.s32 	%r507, %r320, 384;
	setp.ge.s32 	%p46, %r507, %r205;
	@%p46 bra 	$L__BB1_407;
	ld.global.u32 	%r1536, [%rd152+1536];
$L__BB1_407:
	add.s32 	%r509, %r320, 416;
	setp.ge.s32 	%p47, %r509, %r205;
	@%p47 bra 	$L__BB1_409;
	ld.global.u32 	%r1537, [%rd152+1664];
$L__BB1_409:
	add.s32 	%r511, %r320, 448;
	setp.ge.s32 	%p48, %r511, %r205;
	@%p48 bra 	$L__BB1_411;
	ld.global.u32 	%r1538, [%rd152+1792];
$L__BB1_411:
	// begin inline asm
	mov.u32 %r512, %laneid;
	// end inline asm
	shr.u32 	%r352, %r1556, 5;
	mad.lo.s32 	%r543, %r352, 480, %r512;
	shl.b32 	%r544, %r543, 2;
	mov.u32 	%r545, _ZZN3cub18CUB_300001_SM_10006detail6select23DeviceSelectSweepKernelINS2_10policy_hubIiNS0_8NullTypeEiLb0ELNS0_10SelectImplE0EE10Policy1000EPiPS5_S9_S9_NS0_13ScanTileStateIiLb1EEE10IsPositiveS5_iNS2_19streaming_context_tIlLb1EEELS6_0EEEvT0_T1_T2_T3_T4_T5_T6_T7_iT8_NS1_7vsmem_tEE19static_temp_storage;
	add.s32 	%r546, %r545, %r544;
	st.shared.u32 	[%r546], %r1524;
	st.shared.u32 	[%r546+128], %r1525;
	st.shared.u32 	[%r546+256], %r1526;
	st.shared.u32 	[%r546+384], %r1527;
	st.shared.u32 	[%r546+512], %r1528;
	st.shared.u32 	[%r546+640], %r1529;
	st.shared.u32 	[%r546+768], %r1530;
	st.shared.u32 	[%r546+896], %r1531;
	st.shared.u32 	[%r546+1024], %r1532;
	st.shared.u32 	[%r546+1152], %r1533;
	st.shared.u32 	[%r546+1280], %r1534;
	st.shared.u32 	[%r546+1408], %r1535;
	st.shared.u32 	[%r546+1536], %r1536;
	st.shared.u32 	[%r546+1664], %r1537;
	st.shared.u32 	[%r546+1792], %r1538;
	bar.warp.sync 	-1;
	mad.lo.s32 	%r547, %r512, 56, %r546;
	ld.shared.u32 	%r548, [%r547];
	ld.shared.u32 	%r549, [%r547+4];
	ld.shared.u32 	%r550, [%r547+8];
	ld.shared.u32 	%r551, [%r547+12];
	ld.shared.u32 	%r552, [%r547+16];
	ld.shared.u32 	%r553, [%r547+20];
	ld.shared.u32 	%r554, [%r547+24];
	ld.shared.u32 	%r555, [%r547+28];
	ld.shared.u32 	%r556, [%r547+32];
	ld.shared.u32 	%r557, [%r547+36];
	ld.shared.u32 	%r558, [%r547+40];
	ld.shared.u32 	%r559, [%r547+44];
	ld.shared.u32 	%r560, [%r547+48];
	ld.shared.u32 	%r561, [%r547+52];
	ld.shared.u32 	%r562, [%r547+56];
	mul.lo.s32 	%r563, %r1556, 15;
	setp.ge.s32 	%p49, %r563, %r205;
	setp.gt.s32 	%p50, %r548, 0;
	or.pred  	%p16, %p49, %p50;
	selp.u32 	%r564, 1, 0, %p16;
	add.s32 	%r565, %r563, 1;
	setp.ge.s32 	%p51, %r565, %r205;
	setp.gt.s32 	%p52, %r549, 0;
	or.pred  	%p17, %p51, %p52;
	selp.u32 	%r566, 1, 0, %p17;
	add.s32 	%r567, %r563, 2;
	setp.ge.s32 	%p53, %r567, %r205;
	setp.gt.s32 	%p54, %r550, 0;
	or.pred  	%p18, %p53, %p54;
	selp.u32 	%r568, 1, 0, %p18;
	add.s32 	%r569, %r563, 3;
	setp.ge.s32 	%p55, %r569, %r205;
	setp.gt.s32 	%p56, %r551, 0;
	or.pred  	%p19, %p55, %p56;
	selp.u32 	%r570, 1, 0, %p19;
	add.s32 	%r571, %r563, 4;
	setp.ge.s32 	%p57, %r571, %r205;
	setp.gt.s32 	%p58, %r552, 0;
	or.pred  	%p20, %p57, %p58;
	selp.u32 	%r572, 1, 0, %p20;
	add.s32 	%r573, %r563, 5;
	setp.ge.s32 	%p59, %r573, %r205;
	setp.gt.s32 	%p60, %r553, 0;
	or.pred  	%p21, %p59, %p60;
	selp.u32 	%r574, 1, 0, %p21;
	add.s32 	%r575, %r563, 6;
	setp.ge.s32 	%p61, %r575, %r205;
	setp.gt.s32 	%p62, %r554, 0;
	or.pred  	%p22, %p61, %p62;
	selp.u32 	%r576, 1, 0, %p22;
	add.s32 	%r577, %r563, 7;
	setp.ge.s32 	%p63, %r577, %r205;
	setp.gt.s32 	%p64, %r555, 0;
	or.pred  	%p23, %p63, %p64;
	selp.u32 	%r578, 1, 0, %p23;
	add.s32 	%r579, %r563, 8;
	setp.ge.s32 	%p65, %r579, %r205;
	setp.gt.s32 	%p66, %r556, 0;
	or.pred  	%p24, %p65, %p66;
	selp.u32 	%r580, 1, 0, %p24;
	add.s32 	%r581, %r563, 9;
	setp.ge.s32 	%p67, %r581, %r205;
	setp.gt.s32 	%p68, %r557, 0;
	or.pred  	%p25, %p67, %p68;
	selp.u32 	%r582, 1, 0, %p25;
	add.s32 	%r583, %r563, 10;
	setp.ge.s32 	%p69, %r583, %r205;
	setp.gt.s32 	%p70, %r558, 0;
	or.pred  	%p26, %p69, %p70;
	selp.u32 	%r584, 1, 0, %p26;
	add.s32 	%r585, %r563, 11;
	setp.ge.s32 	%p71, %r585, %r205;
	setp.gt.s32 	%p72, %r559, 0;
	or.pred  	%p27, %p71, %p72;
	selp.u32 	%r586, 1, 0, %p27;
	add.s32 	%r587, %r563, 12;
	setp.ge.s32 	%p73, %r587, %r205;
	setp.gt.s32 	%p74, %r560, 0;
	or.pred  	%p28, %p73, %p74;
	selp.u32 	%r588, 1, 0, %p28;
	add.s32 	%r589, %r563, 13;
	setp.ge.s32 	%p75, %r589, %r205;
	setp.gt.s32 	%p76, %r561, 0;
	or.pred  	%p29, %p75, %p76;
	selp.u32 	%r590, 1, 0, %p29;
	add.s32 	%r591, %r563, 14;
	setp.ge.s32 	%p77, %r591, %r205;
	setp.gt.s32 	%p78, %r562, 0;
	or.pred  	%p30, %p77, %p78;
	selp.u32 	%r592, 1, 0, %p30;
	bar.sync 	0;
	add.s32 	%r368, %r566, %r564;
	add.s32 	%r369, %r368, %r568;
	add.s32 	%r370, %r369, %r570;
	add.s32 	%r371, %r370, %r572;
	add.s32 	%r372, %r371, %r574;
	add.s32 	%r373, %r372, %r576;
	add.s32 	%r374, %r373, %r578;
	add.s32 	%r375, %r374, %r580;
	add.s32 	%r376, %r375, %r582;
	add.s32 	%r377, %r376, %r584;
	add.s32 	%r378, %r377, %r586;
	add.s32 	%r379, %r378, %r588;
	add.s32 	%r380, %r379, %r590;
	add.s32 	%r517, %r380, %r592;
	mov.b32 	%r515, 1;
	mov.b32 	%r540, 0;
	mov.b32 	%r542, -1;
	// begin inline asm
	{  .reg .s32 r0;  .reg .pred p;  shfl.sync.up.b32 r0|p, %r517, %r515, %r540, %r542;  @p add.s32 r0, r0, %r517;  mov.s32 %r513, r0;}
	// end inline asm
	mov.b32 	%r521, 2;
	// begin inline asm
	{  .reg .s32 r0;  .reg .pred p;  shfl.sync.up.b32 r0|p, %r513, %r521, %r540, %r542;  @p add.s32 r0, r0, %r513;  mov.s32 %r519, r0;}
	// end inline asm
	mov.b32 	%r527, 4;
	// begin inline asm
	{  .reg .s32 r0;  .reg .pred p;  shfl.sync.up.b32 r0|p, %r519, %r527, %r540, %r542;  @p add.s32 r0, r0, %r519;  mov.s32 %r525, r0;}
	// end inline asm
	mov.b32 	%r533, 8;
	// begin inline asm
	{  .reg .s32 r0;  .reg .pred p;  shfl.sync.up.b32 r0|p, %r525, %r533, %r540, %r542;  @p add.s32 r0, r0, %r525;  mov.s32 %r531, r0;}
	// end inline asm
	mov.b32 	%r539, 16;
	// begin inline asm
	{  .reg .s32 r0;  .reg .pred p;  shfl.sync.up.b32 r0|p, %r531, %r539, %r540, %r542;  @p add.s32 r0, r0, %r531;  mov.s32 %r537, r0;}
	// end inline asm
	setp.ne.s32 	%p79, %r512, 31;
	@%p79 bra 	$L__BB1_413;
	shl.b32 	%r593, %r352, 2;
	mov.u32 	%r594, _ZZN3cub18CUB_300001_SM_10006detail6select23DeviceSelectSweepKernelINS2_10policy_hubIiNS0_8NullTypeEiLb0ELNS0_10SelectImplE0EE10Policy1000EPiPS5_S9_S9_NS0_13ScanTileStateIiLb1EEE10IsPositiveS5_iNS2_19streaming_context_tIlLb1EEELS6_0EEEvT0_T1_T2_T3_T4_T5_T6_T7_iT8_NS1_7vsmem_tEE19static_temp_storage;
	add.s32 	%r595, %r594, %r593;
	st.shared.u32 	[%r595], %r537;
$L__BB1_413:
	sub.s32 	%r596, %r537, %r517;
	bar.sync 	0;
	ld.shared.v4.u32 	{%r597, %r598, %r599, %r600}, [_ZZN3cub18CUB_300001_SM_10006detail6select23DeviceSelectSweepKernelINS2_10policy_hubIiNS0_8NullTypeEiLb0ELNS0_10SelectImplE0EE10Policy1000EPiPS5_S9_S9_NS0_13ScanTileStateIiLb1EEE10IsPositiveS5_iNS2_19streaming_context_tIlLb1EEELS6_0EEEvT0_T1_T2_T3_T4_T5_T6_T7_iT8_NS1_7vsmem_tEE19static_temp_storage];
	add.s32 	%r601, %r598, %r597;
	setp.eq.s32 	%p80, %r352, 2;
	selp.b32 	%r602, %r601, %r597, %p80;
	add.s32 	%r603, %r601, %r599;
	setp.eq.s32 	%p81, %r352, 3;
	selp.b32 	%r604, %r603, %r602, %p81;
	add.s32 	%r605, %r603, %r600;
	setp.eq.s32 	%p82, %r352, 4;
	selp.b32 	%r606, %r605, %r604, %p82;
	ld.shared.v4.u32 	{%r607, %r608, %r609, %r610}, [_ZZN3cub18CUB_300001_SM_10006detail6select23DeviceSelectSweepKernelINS2_10policy_hubIiNS0_8NullTypeEiLb0ELNS0_10SelectImplE0EE10Policy1000EPiPS5_S9_S9_NS0_13ScanTileStateIiLb1EEE10IsPositiveS5_iNS2_19streaming_context_tIlLb1EEELS6_0EEEvT0_T1_T2_T3_T4_T5_T6_T7_iT8_NS1_7vsmem_tEE19static_temp_storage+16];
	add.s32 	%r611, %r605, %r607;
	setp.eq.s32 	%p83, %r352, 5;
	selp.b32 	%r612, %r611, %r606, %p83;
	add.s32 	%r613, %r611, %r608;
	setp.eq.s32 	%p84, %r352, 6;
	selp.b32 	%r614, %r613, %r612, %p84;
	add.s32 	%r615, %r613, %r609;
	setp.eq.s32 	%p85, %r352, 7;
	selp.b32 	%r616, %r615, %r614, %p85;
	add.s32 	%r617, %r615, %r610;
	setp.eq.s32 	%p86, %r352, 8;
	selp.b32 	%r618, %r617, %r616, %p86;
	ld.shared.v4.u32 	{%r619, %r620, %r621, %r622}, [_ZZN3cub18CUB_300001_SM_10006detail6select23DeviceSelectSweepKernelINS2_10policy_hubIiNS0_8NullTypeEiLb0ELNS0_10SelectImplE0EE10Policy1000EPiPS5_S9_S9_NS0_13ScanTileStateIiLb1EEE10IsPositiveS5_iNS2_19streaming_context_tIlLb1EEELS6_0EEEvT0_T1_T2_T3_T4_T5_T6_T7_iT8_NS1_7vsmem_tEE19static_temp_storage+32];
	add.s32 	%r623, %r617, %r619;
	setp.eq.s32 	%p87, %r352, 9;
	selp.b32 	%r624, %r623, %r618, %p87;
	add.s32 	%r625, %r623, %r620;
	setp.eq.s32 	%p88, %r352, 10;
	selp.b32 	%r626, %r625, %r624, %p88;
	add.s32 	%r627, %r625, %r621;
	setp.eq.s32 	%p89, %r352, 11;
	selp.b32 	%r628, %r627, %r626, %p89;
	add.s32 	%r383, %r627, %r622;
	setp.gt.u32 	%p90, %r1556, 31;
	setp.lt.u32 	%p91, %r1556, 32;
	setp.eq.s32 	%p92, %r512, 0;
	selp.b32 	%r629, 0, %r596, %p92;
	add.s32 	%r1552, %r628, %r629;
	selp.b32 	%r385, %r596, %r1552, %p91;
	@%p90 bra 	$L__BB1_429;
	setp.ne.s32 	%p93, %r1556, 0;
	mul.wide.s32 	%rd215, %r1483, 8;
	add.s64 	%rd153, %rd4, %rd215;
	@%p93 bra 	$L__BB1_416;
	st.shared.u32 	[_ZZN3cub18CUB_300001_SM_10006detail6select23DeviceSelectSweepKernelINS2_10policy_hubIiNS0_8NullTypeEiLb0ELNS0_10SelectImplE0EE10Policy1000EPiPS5_S9_S9_NS0_13ScanTileStateIiLb1EEE10IsPositiveS5_iNS2_19streaming_context_tIlLb1EEELS6_0EEEvT0_T1_T2_T3_T4_T5_T6_T7_iT8_NS1_7vsmem_tEE19static_temp_storage+76], %r383;
	add.s64 	%rd216, %rd153, 256;
	mov.b32 	%r630, 100;
	// begin inline asm
	st.relaxed.gpu.v2.u32 [%rd216], {%r630, %r383};
	// end inline asm
$L__BB1_416:
	not.b32 	%r636, %r1556;
	add.s32 	%r1547, %r1483, %r636;
	mov.b32 	%r632, 585;
	// begin inline asm
	nanosleep.u32 %r632;
	// end inline asm
	mul.wide.s32 	%rd218, %r1547, 8;
	add.s64 	%rd219, %rd4, %rd218;
	add.s64 	%rd217, %rd219, 256;
	// begin inline asm
	ld.relaxed.gpu.v2.u32 {%r1549, %r1541}, [%rd217];
	// end inline asm
	mov.b32 	%r1542, 754;
$L__BB1_417:
	setp.eq.s32 	%p94, %r1549, 99;
	mov.b32 	%r637, -1;
	vote.sync.any.pred 	%p95, %p94, %r637;
	not.pred 	%p96, %p95;
	@%p96 bra 	$L__BB1_419;
	shr.u32 	%r395, %r1542, 1;
	mul.lo.s32 	%r811, %r1483, 16807;
	and.b32  	%r1483, %r811, 2147483647;
	sub.s32 	%r812, %r1542, %r395;
	add.s32 	%r813, %r812, 1;
	rem.u32 	%r814, %r1483, %r813;
	add.s32 	%r808, %r814, %r395;
	// begin inline asm
	nanosleep.u32 %r808;
	// end inline asm
	// begin inline asm
	ld.relaxed.gpu.v2.u32 {%r1549, %r1541}, [%rd217];
	// end inline asm
	mov.u32 	%r1542, %r395;
	bra.uni 	$L__BB1_417;
$L__BB1_419:
	setp.eq.s32 	%p97, %r1549, 101;
	mov.b32 	%r664, -1;
	vote.sync.ballot.b32 	%r666, %p97, %r664;
	// begin inline asm
	mov.u32 %r639, %lanemask_ge;
	// end inline asm
	and.b32  	%r667, %r666, %r639;
	or.b32  	%r668, %r667, -2147483648;
	add.s32 	%r669, %r668, -1;
	not.b32 	%r670, %r668;
	and.b32  	%r671, %r670, %r669;
	popc.b32 	%r643, %r671;
	mov.b32 	%r642, 1;
	// begin inline asm
	shfl.sync.down.b32 %r640, %r1541, %r642, %r643, %r664;
	// end inline asm
	setp.lt.s32 	%p99, %r512, %r643;
	selp.b32 	%r672, %r640, 0, %p99;
	add.s32 	%r646, %r672, %r1541;
	mov.b32 	%r647, 2;
	// begin inline asm
	shfl.sync.down.b32 %r645, %r646, %r647, %r643, %r664;
	// end inline asm
	add.s32 	%r400, %r512, 2;
	setp.gt.s32 	%p100, %r400, %r643;
	selp.b32 	%r673, 0, %r645, %p100;
	add.s32 	%r651, %r646, %r673;
	mov.b32 	%r652, 4;
	// begin inline asm
	shfl.sync.down.b32 %r650, %r651, %r652, %r643, %r664;
	// end inline asm
	add.s32 	%r401, %r512, 4;
	setp.gt.s32 	%p101, %r401, %r643;
	selp.b32 	%r674, 0, %r650, %p101;
	add.s32 	%r656, %r651, %r674;
	mov.b32 	%r657, 8;
	// begin inline asm
	shfl.sync.down.b32 %r655, %r656, %r657, %r643, %r664;
	// end inline asm
	add.s32 	%r402, %r512, 8;
	setp.gt.s32 	%p102, %r402, %r643;
	selp.b32 	%r675, 0, %r655, %p102;
	add.s32 	%r661, %r656, %r675;
	mov.b32 	%r662, 16;
	// begin inline asm
	shfl.sync.down.b32 %r660, %r661, %r662, %r643, %r664;
	// end inline asm
	add.s32 	%r403, %r512, 16;
	setp.gt.s32 	%p103, %r403, %r643;
	selp.b32 	%r676, 0, %r660, %p103;
	add.s32 	%r1545, %r661, %r676;
	add.s64 	%rd155, %rd4, 256;
	mov.b32 	%r1543, 754;
$L__BB1_420:
	setp.ne.s32 	%p104, %r1549, 101;
	mov.b32 	%r677, -1;
	vote.sync.all.pred 	%p105, %p104, %r677;
	not.pred 	%p106, %p105;
	@%p106 bra 	$L__BB1_425;
	shr.u32 	%r1543, %r1543, 1;
	mul.wide.s32 	%rd320, %r1547, 8;
	add.s64 	%rd321, %rd155, %rd320;
	add.s64 	%rd319, %rd321, -256;
	// begin inline asm
	ld.relaxed.gpu.v2.u32 {%r1549, %r1550}, [%rd319];
	// end inline asm
	mov.u32 	%r1551, %r1543;
$L__BB1_422:
	setp.eq.s32 	%p195, %r1549, 99;
	mov.b32 	%r762, -1;
	vote.sync.any.pred 	%p196, %p195, %r762;
	not.pred 	%p197, %p196;
	@%p197 bra 	$L__BB1_424;
	shr.u32 	%r419, %r1551, 1;
	mul.lo.s32 	%r804, %r1483, 16807;
	and.b32  	%r1483, %r804, 2147483647;
	sub.s32 	%r805, %r1551, %r419;
	add.s32 	%r806, %r805, 1;
	rem.u32 	%r807, %r1483, %r806;
	add.s32 	%r801, %r807, %r419;
	// begin inline asm
	nanosleep.u32 %r801;
	// end inline asm
	// begin inline asm
	ld.relaxed.gpu.v2.u32 {%r1549, %r1550}, [%rd319];
	// end inline asm
	mov.u32 	%r1551, %r419;
	bra.uni 	$L__BB1_422;
$L__BB1_424:
	setp.eq.s32 	%p198, %r1549, 101;
	mov.b32 	%r788, -1;
	vote.sync.ballot.b32 	%r789, %p198, %r788;
	and.b32  	%r790, %r789, %r639;
	or.b32  	%r791, %r790, -2147483648;
	add.s32 	%r792, %r791, -1;
	not.b32 	%r793, %r791;
	and.b32  	%r794, %r793, %r792;
	popc.b32 	%r767, %r794;
	mov.b32 	%r766, 1;
	// begin inline asm
	shfl.sync.down.b32 %r764, %r1550, %r766, %r767, %r788;
	// end inline asm
	setp.lt.s32 	%p200, %r512, %r767;
	selp.b32 	%r795, %r764, 0, %p200;
	add.s32 	%r770, %r795, %r1550;
	mov.b32 	%r771, 2;
	// begin inline asm
	shfl.sync.down.b32 %r769, %r770, %r771, %r767, %r788;
	// end inline asm
	setp.gt.s32 	%p201, %r400, %r767;
	selp.b32 	%r796, 0, %r769, %p201;
	add.s32 	%r775, %r770, %r796;
	mov.b32 	%r776, 4;
	// begin inline asm
	shfl.sync.down.b32 %r774, %r775, %r776, %r767, %r788;
	// end inline asm
	setp.gt.s32 	%p202, %r401, %r767;
	selp.b32 	%r797, 0, %r774, %p202;
	add.s32 	%r780, %r775, %r797;
	mov.b32 	%r781, 8;
	// begin inline asm
	shfl.sync.down.b32 %r779, %r780, %r781, %r767, %r788;
	// end inline asm
	setp.gt.s32 	%p203, %r402, %r767;
	selp.b32 	%r798, 0, %r779, %p203;
	add.s32 	%r785, %r780, %r798;
	mov.b32 	%r786, 16;
	// begin inline asm
	shfl.sync.down.b32 %r784, %r785, %r786, %r767, %r788;
	// end inline asm
	setp.gt.s32 	%p204, %r403, %r767;
	selp.b32 	%r799, 0, %r784, %p204;
	add.s32 	%r800, %r799, %r1545;
	add.s32 	%r1545, %r800, %r785;
	add.s32 	%r1547, %r1547, -32;
	bra.uni 	$L__BB1_420;
$L__BB1_425:
	setp.ne.s32 	%p107, %r1556, 0;
	@%p107 bra 	$L__BB1_427;
	add.s32 	%r680, %r1545, %r383;
	add.s64 	%rd220, %rd153, 256;
	mov.b32 	%r679, 101;
	// begin inline asm
	st.relaxed.gpu.v2.u32 [%rd220], {%r679, %r680};
	// end inline asm
	st.shared.u32 	[_ZZN3cub18CUB_300001_SM_10006detail6select23DeviceSelectSweepKernelINS2_10policy_hubIiNS0_8NullTypeEiLb0ELNS0_10SelectImplE0EE10Policy1000EPiPS5_S9_S9_NS0_13ScanTileStateIiLb1EEE10IsPositiveS5_iNS2_19streaming_context_tIlLb1EEELS6_0EEEvT0_T1_T2_T3_T4_T5_T6_T7_iT8_NS1_7vsmem_tEE19static_temp_storage+68], %r1545;
	st.shared.u32 	[_ZZN3cub18CUB_300001_SM_10006detail6select23DeviceSelectSweepKernelINS2_10policy_hubIiNS0_8NullTypeEiLb0ELNS0_10SelectImplE0EE10Policy1000EPiPS5_S9_S9_NS0_13ScanTileStateIiLb1EEE10IsPositiveS5_iNS2_19streaming_context_tIlLb1EEELS6_0EEEvT0_T1_T2_T3_T4_T5_T6_T7_iT8_NS1_7vsmem_tEE19static_temp_storage+72], %r680;
$L__BB1_427:
	setp.ne.s32 	%p108, %r512, 0;
	mov.u32 	%r1552, %r385;
	@%p108 bra 	$L__BB1_429;
	st.shared.u32 	[_ZZN3cub18CUB_300001_SM_10006detail6select23DeviceSelectSweepKernelINS2_10policy_hubIiNS0_8NullTypeEiLb0ELNS0_10SelectImplE0EE10Policy1000EPiPS5_S9_S9_NS0_13ScanTileStateIiLb1EEE10IsPositiveS5_iNS2_19streaming_context_tIlLb1EEELS6_0EEEvT0_T1_T2_T3_T4_T5_T6_T7_iT8_NS1_7vsmem_tEE19static_temp_storage+60], %r1545;
	mov.u32 	%r1552, %r1545;
$L__BB1_429:
	mov.u64 	%rd157, %rd205;
	bar.sync 	0;
	setp.eq.s32 	%p109, %r1556, 0;
	ld.shared.u32 	%r681, [_ZZN3cub18CUB_300001_SM_10006detail6select23DeviceSelectSweepKernelINS2_10policy_hubIiNS0_8NullTypeEiLb0ELNS0_10SelectImplE0EE10Policy1000EPiPS5_S9_S9_NS0_13ScanTileStateIiLb1EEE10IsPositiveS5_iNS2_19streaming_context_tIlLb1EEELS6_0EEEvT0_T1_T2_T3_T4_T5_T6_T7_iT8_NS1_7vsmem_tEE19static_temp_storage+60];
	.pragma "used_bytes_mask 65520";
	ld.shared.v4.u32 	{%r682, %r426, %r683, %r427}, [_ZZN3cub18CUB_300001_SM_10006detail6select23DeviceSelectSweepKernelINS2_10policy_hubIiNS0_8NullTypeEiLb0ELNS0_10SelectImplE0EE10Policy1000EPiPS5_S9_S9_NS0_13ScanTileStateIiLb1EEE10IsPositiveS5_iNS2_19streaming_context_tIlLb1EEELS6_0EEEvT0_T1_T2_T3_T4_T5_T6_T7_iT8_NS1_7vsmem_tEE19static_temp_storage+64];
	selp.b32 	%r684, 0, %r681, %p109;
	add.s32 	%r428, %r684, %r1552;
	selp.u32 	%r685, 1, 0, %p16;
	add.s32 	%r429, %r428, %r685;
	add.s32 	%r430, %r368, %r428;
	add.s32 	%r431, %r369, %r428;
	add.s32 	%r432, %r370, %r428;
	add.s32 	%r433, %r371, %r428;
	add.s32 	%r434, %r372, %r428;
	add.s32 	%r435, %r373, %r428;
	add.s32 	%r436, %r374, %r428;
	add.s32 	%r437, %r375, %r428;
	add.s32 	%r438, %r376, %r428;
	add.s32 	%r439, %r377, %r428;
	add.s32 	%r440, %r378, %r428;
	add.s32 	%r441, %r379, %r428;
	add.s32 	%r442, %r380, %r428;
	sub.s32 	%r686, 5760, %r205;
	sub.s32 	%r1560, %r683, %r686;
	sub.s32 	%r444, %r427, %r686;
	setp.gt.s32 	%p110, %r444, 384;
	@%p110 bra 	$L__BB1_490;
	ld.param.u8 	%rs7, [%rd157];
	ld.param.u64 	%rd221, [%rd157+24];
	cvta.to.global.u64 	%rd158, %rd221;
	setp.lt.s32 	%p111, %r428, %r1560;
	and.pred  	%p112, %p16, %p111;
	@%p112 bra 	$L__BB1_431;
	bra.uni 	$L__BB1_434;
$L__BB1_431:
	setp.ne.s16 	%p113, %rs7, 0;
	mov.b64 	%rd735, 0;
	@%p113 bra 	$L__BB1_433;
	ld.global.u64 	%rd735, [%rd158];
$L__BB1_433:
	cvt.s64.s32 	%rd223, %r428;
	add.s64 	%rd224, %rd735, %rd223;
	shl.b64 	%rd225, %rd224, 2;
	add.s64 	%rd226, %rd3, %rd225;
	st.global.u32 	[%rd226], %r548;
$L__BB1_434:
	setp.ge.s32 	%p114, %r429, %r1560;
	not.pred 	%p115, %p17;
	or.pred  	%p116, %p115, %p114;
	@%p116 bra 	$L__BB1_438;
	setp.ne.s16 	%p117, %rs7, 0;
	mov.b64 	%rd736, 0;
	@%p117 bra 	$L__BB1_437;
	ld.global.u64 	%rd736, [%rd158];
$L__BB1_437:
	cvt.s64.s32 	%rd228, %r429;
	add.s64 	%rd229, %rd736, %rd228;
	shl.b64 	%rd230, %rd229, 2;
	add.s64 	%rd231, %rd3, %rd230;
	st.global.u32 	[%rd231], %r549;
$L__BB1_438:
	setp.ge.s32 	%p118, %r430, %r1560;
	not.pred 	%p119, %p18;
	or.pred  	%p120, %p119, %p118;
	@%p120 bra 	$L__BB1_442;
	setp.ne.s16 	%p121, %rs7, 0;
	mov.b64 	%rd737, 0;
	@%p121 bra 	$L__BB1_441;
	ld.global.u64 	%rd737, [%rd158];
$L__BB1_441:
	cvt.s64.s32 	%rd233, %r430;
	add.s64 	%rd234, %rd737, %rd233;
	shl.b64 	%rd235, %rd234, 2;
	add.s64 	%rd236, %rd3, %rd235;
	st.global.u32 	[%rd236], %r550;
$L__BB1_442:
	setp.ge.s32 	%p122, %r431, %r1560;
	not.pred 	%p123, %p19;
	or.pred  	%p124, %p123, %p122;
	@%p124 bra 	$L__BB1_446;
	setp.ne.s16 	%p125, %rs7, 0;
	mov.b64 	%rd738, 0;
	@%p125 bra 	$L__BB1_445;
	ld.global.u64 	%rd738, [%rd158];
$L__BB1_445:
	cvt.s64.s32 	%rd238, %r431;
	add.s64 	%rd239, %rd738, %rd238;
	shl.b64 	%rd240, %rd239, 2;
	add.s64 	%rd241, %rd3, %rd240;
	st.global.u32 	[%rd241], %r551;
$L__BB1_446:
	setp.ge.s32 	%p126, %r432, %r1560;
	not.pred 	%p127, %p20;
	or.pred  	%p128, %p127, %p126;
	@%p128 bra 	$L__BB1_450;
	setp.ne.s16 	%p129, %rs7, 0;
	mov.b64 	%rd739, 0;
	@%p129 bra 	$L__BB1_449;
	ld.global.u64 	%rd739, [%rd158];
$L__BB1_449:
	cvt.s64.s32 	%rd243, %r432;
	add.s64 	%rd244, %rd739, %rd243;
	shl.b64 	%rd245, %rd244, 2;
	add.s64 	%rd246, %rd3, %rd245;
	st.global.u32 	[%rd246], %r552;
$L__BB1_450:
	setp.ge.s32 	%p130, %r433, %r1560;
	not.pred 	%p131, %p21;
	or.pred  	%p132, %p131, %p130;
	@%p132 bra 	$L__BB1_454;
	setp.ne.s16 	%p133, %rs7, 0;
	mov.b64 	%rd740, 0;
	@%p133 bra 	$L__BB1_453;
	ld.global.u64 	%rd740, [%rd158];
$L__BB1_453:
	cvt.s64.s32 	%rd248, %r433;
	add.s64 	%rd249, %rd740, %rd248;
	shl.b64 	%rd250, %rd249, 2;
	add.s64 	%rd251, %rd3, %rd250;
	st.global.u32 	[%rd251], %r553;
$L__BB1_454:
	setp.ge.s32 	%p134, %r434, %r1560;
	not.pred 	%p135, %p22;
	or.pred  	%p136, %p135, %p134;
	@%p136 bra 	$L__BB1_458;
	setp.ne.s16 	%p137, %rs7, 0;
	mov.b64 	%rd741, 0;
	@%p137 bra 	$L__BB1_457;
	ld.global.u64 	%rd741, [%rd158];
$L__BB1_457:
	cvt.s64.s32 	%rd253, %r434;
	add.s64 	%rd254, %rd741, %rd253;
	shl.b64 	%rd255, %rd254, 2;
	add.s64 	%rd256, %rd3, %rd255;
	st.global.u32 	[%rd256], %r554;
$L__BB1_458:
	setp.ge.s32 	%p138, %r435, %r1560;
	not.pred 	%p139, %p23;
	or.pred  	%p140, %p139, %p138;
	@%p140 bra 	$L__BB1_462;
	setp.ne.s16 	%p141, %rs7, 0;
	mov.b64 	%rd742, 0;
	@%p141 bra 	$L__BB1_461;
	ld.global.u64 	%rd742, [%rd158];
$L__BB1_461:
	cvt.s64.s32 	%rd258, %r435;
	add.s64 	%rd259, %rd742, %rd258;
	shl.b64 	%rd260, %rd259, 2;
	add.s64 	%rd261, %rd3, %rd260;
	st.global.u32 	[%rd261], %r555;
$L__BB1_462:
	setp.ge.s32 	%p142, %r436, %r1560;
	not.pred 	%p143, %p24;
	or.pred  	%p144, %p143, %p142;
	@%p144 bra 	$L__BB1_466;
	setp.ne.s16 	%p145, %rs7, 0;
	mov.b64 	%rd743, 0;
	@%p145 bra 	$L__BB1_465;
	ld.global.u64 	%rd743, [%rd158];
$L__BB1_465:
	cvt.s64.s32 	%rd263, %r436;
	add.s64 	%rd264, %rd743, %rd263;
	shl.b64 	%rd265, %rd264, 2;
	add.s64 	%rd266, %rd3, %rd265;
	st.global.u32 	[%rd266], %r556;
$L__BB1_466:
	setp.ge.s32 	%p146, %r437, %r1560;
	not.pred 	%p147, %p25;
	or.pred  	%p148, %p147, %p146;
	@%p148 bra 	$L__BB1_470;
	setp.ne.s16 	%p149, %rs7, 0;
	mov.b64 	%rd744, 0;
	@%p149 bra 	$L__BB1_469;
	ld.global.u64 	%rd744, [%rd158];
$L__BB1_469:
	cvt.s64.s32 	%rd268, %r437;
	add.s64 	%rd269, %rd744, %rd268;
	shl.b64 	%rd270, %rd269, 2;
	add.s64 	%rd271, %rd3, %rd270;
	st.global.u32 	[%rd271], %r557;
$L__BB1_470:
	setp.ge.s32 	%p150, %r438, %r1560;
	not.pred 	%p151, %p26;
	or.pred  	%p152, %p151, %p150;
	@%p152 bra 	$L__BB1_474;
	setp.ne.s16 	%p153, %rs7, 0;
	mov.b64 	%rd745, 0;
	@%p153 bra 	$L__BB1_473;
	ld.global.u64 	%rd745, [%rd158];
$L__BB1_473:
	cvt.s64.s32 	%rd273, %r438;
	add.s64 	%rd274, %rd745, %rd273;
	shl.b64 	%rd275, %rd274, 2;
	add.s64 	%rd276, %rd3, %rd275;
	st.global.u32 	[%rd276], %r558;
$L__BB1_474:
	setp.ge.s32 	%p154, %r439, %r1560;
	not.pred 	%p155, %p27;
	or.pred  	%p156, %p155, %p154;
	@%p156 bra 	$L__BB1_478;
	setp.ne.s16 	%p157, %rs7, 0;
	mov.b64 	%rd746, 0;
	@%p157 bra 	$L__BB1_477;
	ld.global.u64 	%rd746, [%rd158];
$L__BB1_477:
	cvt.s64.s32 	%rd278, %r439;
	add.s64 	%rd279, %rd746, %rd278;
	shl.b64 	%rd280, %rd279, 2;
	add.s64 	%rd281, %rd3, %rd280;
	st.global.u32 	[%rd281], %r559;
$L__BB1_478:
	setp.ge.s32 	%p158, %r440, %r1560;
	not.pred 	%p159, %p28;
	or.pred  	%p160, %p159, %p158;
	@%p160 bra 	$L__BB1_482;
	setp.ne.s16 	%p161, %rs7, 0;
	mov.b64 	%rd747, 0;
	@%p161 bra 	$L__BB1_481;
	ld.global.u64 	%rd747, [%rd158];
$L__BB1_481:
	cvt.s64.s32 	%rd283, %r440;
	add.s64 	%rd284, %rd747, %rd283;
	shl.b64 	%rd285, %rd284, 2;
	add.s64 	%rd286, %rd3, %rd285;
	st.global.u32 	[%rd286], %r560;
$L__BB1_482:
	setp.ge.s32 	%p162, %r441, %r1560;
	not.pred 	%p163, %p29;
	or.pred  	%p164, %p163, %p162;
	@%p164 bra 	$L__BB1_486;
	setp.ne.s16 	%p165, %rs7, 0;
	mov.b64 	%rd748, 0;
	@%p165 bra 	$L__BB1_485;
	ld.global.u64 	%rd748, [%rd158];
$L__BB1_485:
	cvt.s64.s32 	%rd288, %r441;
	add.s64 	%rd289, %rd748, %rd288;
	shl.b64 	%rd290, %rd289, 2;
	add.s64 	%rd291, %rd3, %rd290;
	st.global.u32 	[%rd291], %r561;
$L__BB1_486:
	setp.ge.s32 	%p166, %r442, %r1560;
	not.pred 	%p167, %p30;
	or.pred  	%p168, %p167, %p166;
	@%p168 bra 	$L__BB1_537;
	setp.ne.s16 	%p169, %rs7, 0;
	mov.b64 	%rd749, 0;
	@%p169 bra 	$L__BB1_489;
	ld.global.u64 	%rd749, [%rd158];
$L__BB1_489:
	cvt.s64.s32 	%rd293, %r442;
	add.s64 	%rd294, %rd749, %rd293;
	shl.b64 	%rd295, %rd294, 2;
	add.s64 	%rd296, %rd3, %rd295;
	st.global.u32 	[%rd296], %r562;
	bra.uni 	$L__BB1_537;
$L__BB1_490:
	bar.sync 	0;
	not.pred 	%p170, %p16;
	@%p170 bra 	$L__BB1_492;
	sub.s32 	%r687, %r428, %r426;
	shl.b32 	%r688, %r687, 2;
	mov.u32 	%r689, _ZZN3cub18CUB_300001_SM_10006detail6select23DeviceSelectSweepKernelINS2_10policy_hubIiNS0_8NullTypeEiLb0ELNS0_10SelectImplE0EE10Policy1000EPiPS5_S9_S9_NS0_13ScanTileStateIiLb1EEE10IsPositiveS5_iNS2_19streaming_context_tIlLb1EEELS6_0EEEvT0_T1_T2_T3_T4_T5_T6_T7_iT8_NS1_7vsmem_tEE19static_temp_storage;
	add.s32 	%r690, %r689, %r688;
	st.shared.u32 	[%r690], %r548;
$L__BB1_492:
	not.pred 	%p171, %p17;
	@%p171 bra 	$L__BB1_494;
	sub.s32 	%r691, %r429, %r426;
	shl.b32 	%r692, %r691, 2;
	mov.u32 	%r693, _ZZN3cub18CUB_300001_SM_10006detail6select23DeviceSelectSweepKernelINS2_10policy_hubIiNS0_8NullTypeEiLb0ELNS0_10SelectImplE0EE10Policy1000EPiPS5_S9_S9_NS0_13ScanTileStateIiLb1EEE10IsPositiveS5_iNS2_19streaming_context_tIlLb1EEELS6_0EEEvT0_T1_T2_T3_T4_T5_T6_T7_iT8_NS1_7vsmem_tEE19static_temp_storage;
	add.s32 	%r694, %r693, %r692;
	st.shared.u32 	[%r694], %r549;
$L__BB1_494:
	not.pred 	%p172, %p18;
	@%p172 bra 	$L__BB1_496;
	sub.s32 	%r695, %r430, %r426;
	shl.b32 	%r696, %r695, 2;
	mov.u32 	%r697, _ZZN3cub18CUB_300001_SM_10006detail6select23DeviceSelectSweepKernelINS2_10policy_hubIiNS0_8NullTypeEiLb0ELNS0_10SelectImplE0EE10Policy1000EPiPS5_S9_S9_NS0_13ScanTileStateIiLb1EEE10IsPositiveS5_iNS2_19streaming_context_tIlLb1EEELS6_0EEEvT0_T1_T2_T3_T4_T5_T6_T7_iT8_NS1_7vsmem_tEE19static_temp_storage;
	add.s32 	%r698, %r697, %r696;
	st.shared.u32 	[%r698], %r550;
$L__BB1_496:
	not.pred 	%p173, %p19;
	@%p173 bra 	$L__BB1_498;
	sub.s32 	%r699, %r431, %r426;
	shl.b32 	%r700, %r699, 2;
	mov.u32 	%r701, _ZZN3cub18CUB_300001_SM_10006detail6select23DeviceSelectSweepKernelINS2_10policy_hubIiNS0_8NullTypeEiLb0ELNS0_10SelectImplE0EE10Policy1000EPiPS5_S9_S9_NS0_13ScanTileStateIiLb1EEE10IsPositiveS5_iNS2_19streaming_context_tIlLb1EEELS6_0EEEvT0_T1_T2_T3_T4_T5_T6_T7_iT8_NS1_7vsmem_tEE19static_temp_storage;
	add.s32 	%r702, %r701, %r700;
	st.shared.u32 	[%r702], %r551;
$L__BB1_498:
	not.pred 	%p174, %p20;
	@%p174 bra 	$L__BB1_500;
	sub.s32 	%r703, %r432, %r426;
	shl.b32 	%r704, %r703, 2;
	mov.u32 	%r705, _ZZN3cub18CUB_300001_SM_10006detail6select23DeviceSelectSweepKernelINS2_10policy_hubIiNS0_8NullTypeEiLb0ELNS0_10SelectImplE0EE10Policy1000EPiPS5_S9_S9_NS0_13ScanTileStateIiLb1EEE10IsPositiveS5_iNS2_19streaming_context_tIlLb1EEELS6_0EEEvT0_T1_T2_T3_T4_T5_T6_T7_iT8_NS1_7vsmem_tEE19static_temp_storage;
	add.s32 	%r706, %r705, %r704;
	st.shared.u32 	[%r706], %r552;
$L__BB1_500:
	not.pred 	%p175, %p21;
	@%p175 bra 	$L__BB1_502;
	sub.s32 	%r707, %r433, %r426;
	shl.b32 	%r708, %r707, 2;
	mov.u32 	%r709, _ZZN3cub18CUB_300001_SM_10006detail6select23DeviceSelectSweepKernelINS2_10policy_hubIiNS0_8NullTypeEiLb0ELNS0_10SelectImplE0EE10Policy1000EPiPS5_S9_S9_NS0_13ScanTileStateIiLb1EEE10IsPositiveS5_iNS2_19streaming_context_tIlLb1EEELS6_0EEEvT0_T1_T2_T3_T4_T5_T6_T7_iT8_NS1_7vsmem_tEE19static_temp_storage;
	add.s32 	%r710, %r709, %r708;
	st.shared.u32 	[%r710], %r553;
$L__BB1_502:
	not.pred 	%p176, %p22;
	@%p176 bra 	$L__BB1_504;
	sub.s32 	%r711, %r434, %r426;
	shl.b32 	%r712, %r711, 2;
	mov.u32 	%r713, _ZZN3cub18CUB_300001_SM_10006detail6select23DeviceSelectSweepKernelINS2_10policy_hubIiNS0_8NullTypeEiLb0ELNS0_10SelectImplE0EE10Policy1000EPiPS5_S9_S9_NS0_13ScanTileStateIiLb1EEE10IsPositiveS5_iNS2_19streaming_context_tIlLb1EEELS6_0EEEvT0_T1_T2_T3_T4_T5_T6_T7_iT8_NS1_7vsmem_tEE19static_temp_storage;
	add.s32 	%r714, %r713, %r712;
	st.shared.u32 	[%r714], %r554;
$L__BB1_504:
	not.pred 	%p177, %p23;
	@%p177 bra 	$L__BB1_506;
	sub.s32 	%r715, %r435, %r426;
	shl.b32 	%r716, %r715, 2;
	mov.u32 	%r717, _ZZN3cub18CUB_300001_SM_10006detail6select23DeviceSelectSweepKernelINS2_10policy_hubIiNS0_8NullTypeEiLb0ELNS0_10SelectImplE0EE10Policy1000EPiPS5_S9_S9_NS0_13ScanTileStateIiLb1EEE10IsPositiveS5_iNS2_19streaming_context_tIlLb1EEELS6_0EEEvT0_T1_T2_T3_T4_T5_T6_T7_iT8_NS1_7vsmem_tEE19static_temp_storage;
	add.s32 	%r718, %r717, %r716;
	st.shared.u32 	[%r718], %r555;
$L__BB1_506:
	not.pred 	%p178, %p24;
	@%p178 bra 	$L__BB1_508;
	sub.s32 	%r719, %r436, %r426;
	shl.b32 	%r720, %r719, 2;
	mov.u32 	%r721, _ZZN3cub18CUB_300001_SM_10006detail6select23DeviceSelectSweepKernelINS2_10policy_hubIiNS0_8NullTypeEiLb0ELNS0_10SelectImplE0EE10Policy1000EPiPS5_S9_S9_NS0_13ScanTileStateIiLb1EEE10IsPositiveS5_iNS2_19streaming_context_tIlLb1EEELS6_0EEEvT0_T1_T2_T3_T4_T5_T6_T7_iT8_NS1_7vsmem_tEE19static_temp_storage;
	add.s32 	%r722, %r721, %r720;
	st.shared.u32 	[%r722], %r556;
$L__BB1_508:
	not.pred 	%p179, %p25;
	@%p179 bra 	$L__BB1_510;
	sub.s32 	%r723, %r437, %r426;
	shl.b32 	%r724, %r723, 2;
	mov.u32 	%r725, _ZZN3cub18CUB_300001_SM_10006detail6select23DeviceSelectSweepKernelINS2_10policy_hubIiNS0_8NullTypeEiLb0ELNS0_10SelectImplE0EE10Policy1000EPiPS5_S9_S9_NS0_13ScanTileStateIiLb1EEE10IsPositiveS5_iNS2_19streaming_context_tIlLb1EEELS6_0EEEvT0_T1_T2_T3_T4_T5_T6_T7_iT8_NS1_7vsmem_tEE19static_temp_storage;
	add.s32 	%r726, %r725, %r724;
	st.shared.u32 	[%r726], %r557;
$L__BB1_510:
	not.pred 	%p180, %p26;
	@%p180 bra 	$L__BB1_512;
	sub.s32 	%r727, %r438, %r426;
	shl.b32 	%r728, %r727, 2;
	mov.u32 	%r729, _ZZN3cub18CUB_300001_SM_10006detail6select23DeviceSelectSweepKernelINS2_10policy_hubIiNS0_8NullTypeEiLb0ELNS0_10SelectImplE0EE10Policy1000EPiPS5_S9_S9_NS0_13ScanTileStateIiLb1EEE10IsPositiveS5_iNS2_19streaming_context_tIlLb1EEELS6_0EEEvT0_T1_T2_T3_T4_T5_T6_T7_iT8_NS1_7vsmem_tEE19static_temp_storage;
	add.s32 	%r730, %r729, %r728;
	st.shared.u32 	[%r730], %r558;
$L__BB1_512:
	not.pred 	%p181, %p27;
	@%p181 bra 	$L__BB1_514;
	sub.s32 	%r731, %r439, %r426;
	shl.b32 	%r732, %r731, 2;
	mov.u32 	%r733, _ZZN3cub18CUB_300001_SM_10006detail6select23DeviceSelectSweepKernelINS2_10policy_hubIiNS0_8NullTypeEiLb0ELNS0_10SelectImplE0EE10Policy1000EPiPS5_S9_S9_NS0_13ScanTileStateIiLb1EEE10IsPositiveS5_iNS2_19streaming_context_tIlLb1EEELS6_0EEEvT0_T1_T2_T3_T4_T5_T6_T7_iT8_NS1_7vsmem_tEE19static_temp_storage;
	add.s32 	%r734, %r733, %r732;
	st.shared.u32 	[%r734], %r559;
$L__BB1_514:
	not.pred 	%p182, %p28;
	@%p182 bra 	$L__BB1_516;
	sub.s32 	%r735, %r440, %r426;
	shl.b32 	%r736, %r735, 2;
	mov.u32 	%r737, _ZZN3cub18CUB_300001_SM_10006detail6select23DeviceSelectSweepKernelINS2_10policy_hubIiNS0_8NullTypeEiLb0ELNS0_10SelectImplE0EE10Policy1000EPiPS5_S9_S9_NS0_13ScanTileStateIiLb1EEE10IsPositiveS5_iNS2_19streaming_context_tIlLb1EEELS6_0EEEvT0_T1_T2_T3_T4_T5_T6_T7_iT8_NS1_7vsmem_tEE19static_temp_storage;
	add.s32 	%r738, %r737, %r736;
	st.shared.u32 	[%r738], %r560;
$L__BB1_516:
	not.pred 	%p183, %p29;
	@%p183 bra 	$L__BB1_518;
	sub.s32 	%r739, %r441, %r426;
	shl.b32 	%r740, %r739, 2;
	mov.u32 	%r741, _ZZN3cub18CUB_300001_SM_10006detail6select23DeviceSelectSweepKernelINS2_10policy_hubIiNS0_8NullTypeEiLb0ELNS0_10SelectImplE0EE10Policy1000EPiPS5_S9_S9_NS0_13ScanTileStateIiLb1EEE10IsPositiveS5_iNS2_19streaming_context_tIlLb1EEELS6_0EEEvT0_T1_T2_T3_T4_T5_T6_T7_iT8_NS1_7vsmem_tEE19static_temp_storage;
	add.s32 	%r742, %r741, %r740;
	st.shared.u32 	[%r742], %r561;
$L__BB1_518:
	not.pred 	%p184, %p30;
	@%p184 bra 	$L__BB1_520;
	sub.s32 	%r743, %r442, %r426;
	shl.b32 	%r744, %r743, 2;
	mov.u32 	%r745, _ZZN3cub18CUB_300001_SM_10006detail6select23DeviceSelectSweepKernelINS2_10policy_hubIiNS0_8NullTypeEiLb0ELNS0_10SelectImplE0EE10Policy1000EPiPS5_S9_S9_NS0_13ScanTileStateIiLb1EEE10IsPositiveS5_iNS2_19streaming_context_tIlLb1EEELS6_0EEEvT0_T1_T2_T3_T4_T5_T6_T7_iT8_NS1_7vsmem_tEE19static_temp_storage;
	add.s32 	%r746, %r745, %r744;
	st.shared.u32 	[%r746], %r562;
$L__BB1_520:
	bar.sync 	0;
	setp.ge.s32 	%p185, %r1556, %r444;
	@%p185 bra 	$L__BB1_537;
	ld.param.u32 	%r1476, [_ZN3cub18CUB_300001_SM_10006detail6select23DeviceSelectSweepKernelINS2_10policy_hubIiNS0_8NullTypeEiLb0ELNS0_10SelectImplE0EE10Policy1000EPiPS5_S9_S9_NS0_13ScanTileStateIiLb1EEE10IsPositiveS5_iNS2_19streaming_context_tIlLb1EEELS6_0EEEvT0_T1_T2_T3_T4_T5_T6_T7_iT8_NS1_7vsmem_tE_param_7];
	ld.param.u8 	%rs8, [%rd157];
	ld.param.u64 	%rd297, [%rd157+24];
	cvta.to.global.u64 	%rd159, %rd297;
	add.s32 	%r747, %r427, %r1476;
	add.s32 	%r748, %r1556, %r2;
	sub.s32 	%r749, %r747, %r748;
	add.s32 	%r445, %r749, -5761;
	mul.hi.u32 	%r750, %r445, -1431655765;
	shr.u32 	%r751, %r750, 8;
	add.s32 	%r446, %r751, 1;
	and.b32  	%r752, %r751, 3;
	setp.eq.s32 	%p186, %r752, 3;
	@%p186 bra 	$L__BB1_526;
	and.b32  	%r753, %r446, 3;
	add.s32 	%r1555, %r426, %r1556;
	shl.b32 	%r754, %r1556, 2;
	mov.u32 	%r755, _ZZN3cub18CUB_300001_SM_10006detail6select23DeviceSelectSweepKernelINS2_10policy_hubIiNS0_8NullTypeEiLb0ELNS0_10SelectImplE0EE10Policy1000EPiPS5_S9_S9_NS0_13ScanTileStateIiLb1EEE10IsPositiveS5_iNS2_19streaming_context_tIlLb1EEELS6_0EEEvT0_T1_T2_T3_T4_T5_T6_T7_iT8_NS1_7vsmem_tEE19static_temp_storage;
	add.s32 	%r1554, %r755, %r754;
	neg.s32 	%r1553, %r753;
	mad.lo.s32 	%r1556, %r753, 384, %r1556;
$L__BB1_523:
	.pragma "nounroll";
	setp.ne.s16 	%p187, %rs8, 0;
	ld.shared.u32 	%r454, [%r1554];
	mov.b64 	%rd730, 0;
	@%p187 bra 	$L__BB1_525;
	ld.global.u64 	%rd730, [%rd159];
$L__BB1_525:
	cvt.s64.s32 	%rd299, %r1555;
	add.s64 	%rd300, %rd730, %rd299;
	shl.b64 	%rd301, %rd300, 2;
	add.s64 	%rd302, %rd3, %rd301;
	st.global.u32 	[%rd302], %r454;
	add.s32 	%r1555, %r1555, 384;
	add.s32 	%r1554, %r1554, 1536;
	add.s32 	%r1553, %r1553, 1;
	setp.ne.s32 	%p188, %r1553, 0;
	@%p188 bra 	$L__BB1_523;
$L__BB1_526:
	setp.lt.u32 	%p189, %r445, 1152;
	@%p189 bra 	$L__BB1_537;
	add.s32 	%r1558, %r426, %r1556;
	shl.b32 	%r756, %r1556, 2;
	mov.u32 	%r757, _ZZN3cub18CUB_300001_SM_10006detail6select23DeviceSelectSweepKernelINS2_10policy_hubIiNS0_8NullTypeEiLb0ELNS0_10SelectImplE0EE10Policy1000EPiPS5_S9_S9_NS0_13ScanTileStateIiLb1EEE10IsPositiveS5_iNS2_19streaming_context_tIlLb1EEELS6_0EEEvT0_T1_T2_T3_T4_T5_T6_T7_iT8_NS1_7vsmem_tEE19static_temp_storage;
	add.s32 	%r758, %r756, %r757;
	add.s32 	%r1557, %r758, 3072;
$L__BB1_528:
	setp.ne.s16 	%p190, %rs8, 0;
	cvt.s64.s32 	%rd162, %r1558;
	ld.shared.u32 	%r464, [%r1557+-3072];
	mov.b64 	%rd731, 0;
	@%p190 bra 	$L__BB1_530;
	ld.global.u64 	%rd731, [%rd159];
$L__BB1_530:
	setp.ne.s16 	%p191, %rs8, 0;
	add.s64 	%rd305, %rd731, %rd162;
	shl.b64 	%rd306, %rd305, 2;
	add.s64 	%rd307, %rd3, %rd306;
	st.global.u32 	[%rd307], %r464;
	ld.shared.u32 	%r465, [%r1557+-1536];
	mov.b64 	%rd732, 0;
	@%p191 bra 	$L__BB1_532;
	ld.global.u64 	%rd732, [%rd159];
$L__BB1_532:
	setp.ne.s16 	%p192, %rs8, 0;
	add.s64 	%rd309, %rd732, %rd162;
	shl.b64 	%rd310, %rd309, 2;
	add.s64 	%rd311, %rd3, %rd310;
	st.global.u32 	[%rd311+1536], %r465;
	ld.shared.u32 	%r466, [%r1557];
	mov.b64 	%rd733, 0;
	@%p192 bra 	$L__BB1_534;
	ld.global.u64 	%rd733, [%rd159];
$L__BB1_534:
	setp.ne.s16 	%p193, %rs8, 0;
	add.s64 	%rd313, %rd733, %rd162;
	shl.b64 	%rd314, %rd313, 2;
	add.s64 	%rd315, %rd3, %rd314;
	st.global.u32 	[%rd315+3072], %r466;
	ld.shared.u32 	%r467, [%r1557+1536];
	mov.b64 	%rd734, 0;
	@%p193 bra 	$L__BB1_536;
	ld.global.u64 	%rd734, [%rd159];
$L__BB1_536:
	cvt.u32.u64 	%r759, %rd162;
	add.s64 	%rd316, %rd734, %rd162;
	shl.b64 	%rd317, %rd316, 2;
	add.s64 	%rd318, %rd3, %rd317;
	st.global.u32 	[%rd318+4608], %r467;
	add.s32 	%r1556, %r1556, 1536;
	add.s32 	%r1558, %r759, 1536;
	add.s32 	%r1557, %r1557, 6144;
	setp.lt.s32 	%p194, %r1556, %r444;
	@%p194 bra 	$L__BB1_528;
$L__BB1_537:
	mov.u32 	%r1022, %tid.x;
	setp.ne.s32 	%p349, %r1022, 0;
	@%p349 bra 	$L__BB1_545;
	mov.u64 	%rd201, %rd205;
	ld.param.u8 	%rs51, [%rd201+1];
	setp.eq.s16 	%p350, %rs51, 0;
	@%p350 bra 	$L__BB1_542;
	ld.param.u8 	%rs52, [%rd201];
	setp.ne.s16 	%p351, %rs52, 0;
	mov.b32 	%r1561, 0;
	@%p351 bra 	$L__BB1_541;
	ld.param.u64 	%rd430, [%rd201+24];
	cvta.to.global.u64 	%rd431, %rd430;
	ld.global.u32 	%r1561, [%rd431];
$L__BB1_541:
	ld.param.u64 	%rd665, [_ZN3cub18CUB_300001_SM_10006detail6select23DeviceSelectSweepKernelINS2_10policy_hubIiNS0_8NullTypeEiLb0ELNS0_10SelectImplE0EE10Policy1000EPiPS5_S9_S9_NS0_13ScanTileStateIiLb1EEE10IsPositiveS5_iNS2_19streaming_context_tIlLb1EEELS6_0EEEvT0_T1_T2_T3_T4_T5_T6_T7_iT8_NS1_7vsmem_tE_param_3];
	add.s32 	%r1024, %r1561, %r1560;
	cvta.to.global.u64 	%rd432, %rd665;
	st.global.u32 	[%rd432], %r1024;
	bra.uni 	$L__BB1_545;
$L__BB1_542:
	ld.param.u8 	%rs53, [%rd201];
	setp.ne.s16 	%p352, %rs53, 0;
	mov.b64 	%rd750, 0;
	@%p352 bra 	$L__BB1_544;
	ld.param.u64 	%rd434, [%rd201+24];
	cvta.to.global.u64 	%rd435, %rd434;
	ld.global.u64 	%rd750, [%rd435];
$L__BB1_544:
	cvt.s64.s32 	%rd436, %r1560;
	add.s64 	%rd437, %rd750, %rd436;
	ld.param.u64 	%rd438, [%rd201+32];
	cvta.to.global.u64 	%rd439, %rd438;
	st.global.u64 	[%rd439], %rd437;
$L__BB1_545:
	ret;

}
	// .globl	_ZN3cub18CUB_300001_SM_10006detail4scan23DeviceCompactInitKernelINS0_13ScanTileStateIiLb1EEEPiEEvT_iT0_
.visible .entry _ZN3cub18CUB_300001_SM_10006detail4scan23DeviceCompactInitKernelINS0_13ScanTileStateIiLb1EEEPiEEvT_iT0_(
	.param .align 8 .b8 _ZN3cub18CUB_300001_SM_10006detail4scan23DeviceCompactInitKernelINS0_13ScanTileStateIiLb1EEEPiEEvT_iT0__param_0[8],
	.param .u32 _ZN3cub18CUB_300001_SM_10006detail4scan23DeviceCompactInitKernelINS0_13ScanTileStateIiLb1EEEPiEEvT_iT0__param_1,
	.param .u64 .ptr .align 1 _ZN3cub18CUB_300001_SM_10006detail4scan23DeviceCompactInitKernelINS0_13ScanTileStateIiLb1EEEPiEEvT_iT0__param_2
)
{
	.reg .pred 	%p<6>;
	.reg .b32 	%r<12>;
	.reg .b64 	%rd<9>;

	ld.param.u64 	%rd3, [_ZN3cub18CUB_300001_SM_10006detail4scan23DeviceCompactInitKernelINS0_13ScanTileStateIiLb1EEEPiEEvT_iT0__param_0];
	ld.param.u32 	%r4, [_ZN3cub18CUB_300001_SM_10006detail4scan23DeviceCompactInitKernelINS0_13ScanTileStateIiLb1EEEPiEEvT_iT0__param_1];
	ld.param.u64 	%rd2, [_ZN3cub18CUB_300001_SM_10006detail4scan23DeviceCompactInitKernelINS0_13ScanTileStateIiLb1EEEPiEEvT_iT0__param_2];
	cvta.to.global.u64 	%rd1, %rd3;
	mov.u32 	%r1, %ctaid.x;
	mov.u32 	%r5, %ntid.x;
	mov.u32 	%r2, %tid.x;
	mad.lo.s32 	%r3, %r1, %r5, %r2;
	setp.ge.s32 	%p1, %r3, %r4;
	@%p1 bra 	$L__BB2_2;
	mul.wide.s32 	%rd4, %r3, 8;
	add.s64 	%rd5, %rd1, %rd4;
	mov.b32 	%r6, 0;
	mov.b32 	%r7, 99;
	st.global.v2.u32 	[%rd5+256], {%r7, %r6};
$L__BB2_2:
	setp.ne.s32 	%p2, %r1, 0;
	setp.gt.u32 	%p3, %r2, 31;
	or.pred  	%p4, %p2, %p3;
	@%p4 bra 	$L__BB2_4;
	mul.wide.u32 	%rd6, %r2, 8;
	add.s64 	%rd7, %rd1, %rd6;
	mov.b32 	%r9, 0;
	st.global.v2.u32 	[%rd7], {%r9, %r9};
$L__BB2_4:
	or.b32  	%r10, %r1, %r2;
	setp.ne.s32 	%p5, %r10, 0;
	@%p5 bra 	$L__BB2_6;
	cvta.to.global.u64 	%rd8, %rd2;
	mov.b32 	%r11, 0;
	st.global.u32 	[%rd8], %r11;
$L__BB2_6:
	ret;

}


// ===== COMPILED SASS (sm_100) =====

	.target	sm_100

	.elftype	@"ET_EXEC"


//--------------------- .note.nv.tkinfo           --------------------------
	.section	.note.nv.tkinfo,"",@"SHT_NOTE"
	.sectionflags	@"SHF_NOTE_NV_TKINFO"
	.tkinfo
        /*0018*/ 	.word	0x00000002
        /*0030*/ 	.string	""
        /*0030*/ 	.string	"ptxas"
        /*0030*/ 	.string	"Cuda compilation tools, release 13.0, V13.0.88"
        /*0030*/ 	.string	"Build cuda_13.0.r13.0/compiler.36424714_0"
        /*0030*/ 	.string	"-arch sm_100 -m 64 "



//--------------------- .note.nv.cuinfo           --------------------------
	.section	.note.nv.cuinfo,"",@"SHT_NOTE"
	.sectionflags	@"SHF_NOTE_NV_CUINFO"
        /*0018*/ 	.short	0x0002
        /*001a*/ 	.short	0x0064
        /*001c*/ 	.short	0x0082
	.zero		2


//--------------------- .nv.info                  --------------------------
	.section	.nv.info,"",@"SHT_CUDA_INFO"
	.align	4


	//----- nvinfo : EIATTR_REGCOUNT
	.align		4
        /*0000*/ 	.byte	0x04, 0x2f
        /*0002*/ 	.short	(.L_41 - .L_40)
	.align		4
.L_40:
        /*0004*/ 	.word	index@(_ZN3cub18CUB_300001_SM_10006detail11EmptyKernelIvEEvv)
        /*0008*/ 	.word	0x00000004


	//----- nvinfo : EIATTR_FRAME_SIZE
	.align		4
.L_41:
        /*000c*/ 	.byte	0x04, 0x11
        /*000e*/ 	.short	(.L_43 - .L_42)
	.align		4
.L_42:
        /*0010*/ 	.word	index@(_ZN3cub18CUB_300001_SM_10006detail11EmptyKernelIvEEvv)
        /*0014*/ 	.word	0x00000000


	//----- nvinfo : EIATTR_REGCOUNT
	.align		4
.L_43:
        /*0018*/ 	.byte	0x04, 0x2f
        /*001a*/ 	.short	(.L_45 - .L_44)
	.align		4
.L_44:
        /*001c*/ 	.word	index@(_ZN3cub18CUB_300001_SM_10006detail6select23DeviceSelectSweepKernelINS2_10policy_hubIiNS0_8NullTypeEiLb0ELNS0_10SelectImplE0EE10Policy1000EPiPS5_S9_S9_NS0_13ScanTileStateIiLb1EEE10IsPositiveS5_iNS2_19streaming_context_tIlLb1EEELS6_0EEEvT0_T1_T2_T3_T4_T5_T6_T7_iT8_NS1_7vsmem_tE)
        /*0020*/ 	.word	0x00000038


	//----- nvinfo : EIATTR_FRAME_SIZE
	.align		4
.L_45:
        /*0024*/ 	.byte	0x04, 0x11
        /*0026*/ 	.short	(.L_47 - .L_46)
	.align		4
.L_46:
        /*0028*/ 	.word	index@(_ZN3cub18CUB_300001_SM_10006detail6select23DeviceSelectSweepKernelINS2_10policy_hubIiNS0_8NullTypeEiLb0ELNS0_10SelectImplE0EE10Policy1000EPiPS5_S9_S9_NS0_13ScanTileStateIiLb1EEE10IsPositiveS5_iNS2_19streaming_context_tIlLb1EEELS6_0EEEvT0_T1_T2_T3_T4_T5_T6_T7_iT8_NS1_7vsmem_tE)
        /*002c*/ 	.word	0x00000000


	//----- nvinfo : EIATTR_REGCOUNT
	.align		4
.L_47:
        /*0030*/ 	.byte	0x04, 0x2f
        /*0032*/ 	.short	(.L_49 - .L_48)
	.align		4
.L_48:
        /*0034*/ 	.word	index@(_ZN3cub18CUB_300001_SM_10006detail4scan23DeviceCompactInitKernelINS0_13ScanTileStateIiLb1EEEPiEEvT_iT0_)
        /*0038*/ 	.word	0x0000000a


	//----- nvinfo : EIATTR_FRAME_SIZE
	.align		4
.L_49:
        /*003c*/ 	.byte	0x04, 0x11
        /*003e*/ 	.short	(.L_51 - .L_50)
	.align		4
.L_50:
        /*0040*/ 	.word	index@(_ZN3cub18CUB_300001_SM_10006detail4scan23DeviceCompactInitKernelINS0_13ScanTileStateIiLb1EEEPiEEvT_iT0_)
        /*0044*/ 	.word	0x00000000


	//----- nvinfo : EIATTR_MIN_STACK_SIZE
	.align		4
.L_51:
        /*0048*/ 	.byte	0x04, 0x12
        /*004a*/ 	.short	(.L_53 - .L_52)
	.align		4
.L_52:
        /*004c*/ 	.word	index@(_ZN3cub18CUB_300001_SM_10006detail4scan23DeviceCompactInitKernelINS0_13ScanTileStateIiLb1EEEPiEEvT_iT0_)
        /*0050*/ 	.word	0x00000000


	//----- nvinfo : EIATTR_MIN_STACK_SIZE
	.align		4
.L_53:
        /*0054*/ 	.byte	0x04, 0x12
        /*0056*/ 	.short	(.L_55 - .L_54)
	.align		4
.L_54:
        /*0058*/ 	.word	index@(_ZN3cub18CUB_300001_SM_10006detail6select23DeviceSelectSweepKernelINS2_10policy_hubIiNS0_8NullTypeEiLb0ELNS0_10SelectImplE0EE10Policy1000EPiPS5_S9_S9_NS0_13ScanTileStateIiLb1EEE10IsPositiveS5_iNS2_19streaming_context_tIlLb1EEELS6_0EEEvT0_T1_T2_T3_T4_T5_T6_T7_iT8_NS1_7vsmem_tE)
        /*005c*/ 	.word	0x00000000


	//----- nvinfo : EIATTR_MIN_STACK_SIZE
	.align		4
.L_55:
        /*0060*/ 	.byte	0x04, 0x12
        /*0062*/ 	.short	(.L_57 - .L_56)
	.align		4
.L_56:
        /*0064*/ 	.word	index@(_ZN3cub18CUB_300001_SM_10006detail11EmptyKernelIvEEvv)
        /*0068*/ 	.word	0x00000000
.L_57:


//--------------------- .nv.compat                --------------------------
	.section	.nv.compat,"",@"SHT_CUDA_COMPAT_INFO"
	.align	4
        /*0000*/ 	.byte	0x02, 0x09, 0x00, 0x00, 0x02, 0x02, 0x01, 0x00, 0x02, 0x05, 0x05, 0x00, 0x03, 0x07, 0x01, 0x01
        /*0010*/ 	.byte	0x02, 0x03, 0x00, 0x00, 0x02, 0x06, 0x01, 0x00, 0x04, 0x0b, 0x08, 0x00, 0x09, 0x00, 0x00, 0x00
        /*0020*/ 	.byte	0x00, 0x00, 0x00, 0x00


//--------------------- .nv.info._ZN3cub18CUB_300001_SM_10006detail4scan23DeviceCompactInitKernelINS0_13ScanTileStateIiLb1EEEPiEEvT_iT0_ --------------------------
	.section	.nv.info._ZN3cub18CUB_300001_SM_10006detail4scan23DeviceCompactInitKernelINS0_13ScanTileStateIiLb1EEEPiEEvT_iT0_,"",@"SHT_CUDA_INFO"
	.sectionflags	@""
	.align	4


	//----- nvinfo : EIATTR_CUDA_API_VERSION
	.align		4
        /*0000*/ 	.byte	0x04, 0x37
        /*0002*/ 	.short	(.L_59 - .L_58)
.L_58:
        /*0004*/ 	.word	0x00000082


	//----- nvinfo : EIATTR_KPARAM_INFO
	.align		4
.L_59:
        /*0008*/ 	.byte	0x04, 0x17
        /*000a*/ 	.short	(.L_61 - .L_60)
.L_60:
        /*000c*/ 	.word	0x00000000
        /*0010*/ 	.short	0x0002
        /*0012*/ 	.short	0x0010
        /*0014*/ 	.byte	0x00, 0xf5, 0x21, 0x00


	//----- nvinfo : EIATTR_KPARAM_INFO
	.align		4
.L_61:
        /*0018*/ 	.byte	0x04, 0x17
        /*001a*/ 	.short	(.L_63 - .L_62)
.L_62:
        /*001c*/ 	.word	0x00000000
        /*0020*/ 	.short	0x0001
        /*0022*/ 	.short	0x0008
        /*0024*/ 	.byte	0x00, 0xf0, 0x11, 0x00


	//----- nvinfo : EIATTR_KPARAM_INFO
	.align		4
.L_63:
        /*0028*/ 	.byte	0x04, 0x17
        /*002a*/ 	.short	(.L_65 - .L_64)
.L_64:
        /*002c*/ 	.word	0x00000000
        /*0030*/ 	.short	0x0000
        /*0032*/ 	.short	0x0000
        /*0034*/ 	.byte	0x00, 0xf0, 0x21, 0x00


	//----- nvinfo : EIATTR_SPARSE_MMA_MASK
	.align		4
.L_65:
        /*0038*/ 	.byte	0x03, 0x50
        /*003a*/ 	.short	0x0000


	//----- nvinfo : EIATTR_MAXREG_COUNT
	.align		4
        /*003c*/ 	.byte	0x03, 0x1b
        /*003e*/ 	.short	0x00ff


	//----- nvinfo : EIATTR_MERCURY_ISA_VERSION
	.align		4
        /*0040*/ 	.byte	0x03, 0x5f
        /*0042*/ 	.short	0x0101


	//----- nvinfo : EIATTR_VRC_CTA_INIT_COUNT
	.align		4
        /*0044*/ 	.byte	0x02, 0x4a
	.zero		1
	.zero		1


	//----- nvinfo : EIATTR_EXIT_INSTR_OFFSETS
	.align		4
        /*0048*/ 	.byte	0x04, 0x1c
        /*004a*/ 	.short	(.L_67 - .L_66)


	//   ....[0]....
.L_66:
        /*004c*/ 	.word	0x00000130


	//   ....[1]....
        /*0050*/ 	.word	0x00000160


	//----- nvinfo : EIATTR_CBANK_PARAM_SIZE
	.align		4
.L_67:
        /*0054*/ 	.byte	0x03, 0x19
        /*0056*/ 	.short	0x0018


	//----- nvinfo : EIATTR_PARAM_CBANK
	.align		4
        /*0058*/ 	.byte	0x04, 0x0a
        /*005a*/ 	.short	(.L_69 - .L_68)
	.align		4
.L_68:
        /*005c*/ 	.word	index@(.nv.constant0._ZN3cub18CUB_300001_SM_10006detail4scan23DeviceCompactInitKernelINS0_13ScanTileStateIiLb1EEEPiEEvT_iT0_)
        /*0060*/ 	.short	0x0380
        /*0062*/ 	.short	0x0018


	//----- nvinfo : EIATTR_SW_WAR
	.align		4
.L_69:
        /*0064*/ 	.byte	0x04, 0x36
        /*0066*/ 	.short	(.L_71 - .L_70)
.L_70:
        /*0068*/ 	.word	0x00000008
.L_71:


//--------------------- .nv.info._ZN3cub18CUB_300001_SM_10006detail6select23DeviceSelectSweepKernelINS2_10policy_hubIiNS0_8NullTypeEiLb0ELNS0_10SelectImplE0EE10Policy1000EPiPS5_S9_S9_NS0_13ScanTileStateIiLb1EEE10IsPositiveS5_iNS2_19streaming_context_tIlLb1EEELS6_0EEEvT0_T1_T2_T3_T4_T5_T6_T7_iT8_NS1_7vsmem_tE --------------------------
	.section	.nv.info._ZN3cub18CUB_300001_SM_10006detail6select23DeviceSelectSweepKernelINS2_10policy_hubIiNS0_8NullTypeEiLb0ELNS0_10SelectImplE0EE10Policy1000EPiPS5_S9_S9_NS0_13ScanTileStateIiLb1EEE10IsPositiveS5_iNS2_19streaming_context_tIlLb1EEELS6_0EEEvT0_T1_T2_T3_T4_T5_T6_T7_iT8_NS1_7vsmem_tE,"",@"SHT_CUDA_INFO"
	.sectionflags	@""
	.align	4


	//----- nvinfo : EIATTR_CUDA_API_VERSION
	.align		4
        /*0000*/ 	.byte	0x04, 0x37
        /*0002*/ 	.short	(.L_73 - .L_72)
.L_72:
        /*0004*/ 	.word	0x00000082


	//----- nvinfo : EIATTR_KPARAM_INFO
	.align		4
.L_73:
        /*0008*/ 	.byte	0x04, 0x17
        /*000a*/ 	.short	(.L_75 - .L_74)
.L_74:
        /*000c*/ 	.word	0x00000000
        /*0010*/ 	.short	0x000a
        /*0012*/ 	.short	0x0060
        /*0014*/ 	.byte	0x00, 0xf0, 0x21, 0x00


	//----- nvinfo : EIATTR_KPARAM_INFO
	.align		4
.L_75:
        /*0018*/ 	.byte	0x04, 0x17
        /*001a*/ 	.short	(.L_77 - .L_76)
.L_76:
        /*001c*/ 	.word	0x00000000
        /*0020*/ 	.short	0x0009
        /*0022*/ 	.short	0x0038
        /*0024*/ 	.byte	0x00, 0xf0, 0xa1, 0x00


	//----- nvinfo : EIATTR_KPARAM_INFO
	.align		4
.L_77:
        /*0028*/ 	.byte	0x04, 0x17
        /*002a*/ 	.short	(.L_79 - .L_78)
.L_78:
        /*002c*/ 	.word	0x00000000
        /*0030*/ 	.short	0x0008
        /*0032*/ 	.short	0x0030
        /*0034*/ 	.byte	0x00, 0xf0, 0x11, 0x00


	//----- nvinfo : EIATTR_KPARAM_INFO
	.align		4
.L_79:
        /*0038*/ 	.byte	0x04, 0x17
        /*003a*/ 	.short	(.L_81 - .L_80)
.L_80:
        /*003c*/ 	.word	0x00000000
        /*0040*/ 	.short	0x0007
        /*0042*/ 	.short	0x002c
        /*0044*/ 	.byte	0x00, 0xf0, 0x11, 0x00


	//----- nvinfo : EIATTR_KPARAM_INFO
	.align		4
.L_81:
        /*0048*/ 	.byte	0x04, 0x17
        /*004a*/ 	.short	(.L_83 - .L_82)
.L_82:
        /*004c*/ 	.word	0x00000000
        /*0050*/ 	.short	0x0006
        /*0052*/ 	.short	0x0029
        /*0054*/ 	.byte	0x00, 0xf0, 0x05, 0x00


	//----- nvinfo : EIATTR_KPARAM_INFO
	.align		4
.L_83:
        /*0058*/ 	.byte	0x04, 0x17
        /*005a*/ 	.short	(.L_85 - .L_84)
.L_84:
        /*005c*/ 	.word	0x00000000
        /*0060*/ 	.short	0x0005
        /*0062*/ 	.short	0x0028
        /*0064*/ 	.byte	0x00, 0xf0, 0x05, 0x00


	//----- nvinfo : EIATTR_KPARAM_INFO
	.align		4
.L_85:
        /*0068*/ 	.byte	0x04, 0x17
        /*006a*/ 	.short	(.L_87 - .L_86)
.L_86:
        /*006c*/ 	.word	0x00000000
        /*0070*/ 	.short	0x0004
        /*0072*/ 	.short	0x0020
        /*0074*/ 	.byte	0x00, 0xf0, 0x21, 0x00


	//----- nvinfo : EIATTR_KPARAM_INFO
	.align		4
.L_87:
        /*0078*/ 	.byte	0x04, 0x17
        /*007a*/ 	.short	(.L_89 - .L_88)
.L_88:
        /*007c*/ 	.word	0x00000000
        /*0080*/ 	.short	0x0003
        /*0082*/ 	.short	0x0018
        /*0084*/ 	.byte	0x00, 0xf5, 0x21, 0x00


	//----- nvinfo : EIATTR_KPARAM_INFO
	.align		4
.L_89:
        /*0088*/ 	.byte	0x04, 0x17
        /*008a*/ 	.short	(.L_91 - .L_90)
.L_90:
        /*008c*/ 	.word	0x00000000
        /*0090*/ 	.short	0x0002
        /*0092*/ 	.short	0x0010
        /*0094*/ 	.byte	0x00, 0xf5, 0x21, 0x00


	//----- nvinfo : EIATTR_KPARAM_INFO
	.align		4
.L_91:
        /*0098*/ 	.byte	0x04, 0x17
        /*009a*/ 	.short	(.L_93 - .L_92)
.L_92:
        /*009c*/ 	.word	0x00000000
        /*00a0*/ 	.short	0x0001
        /*00a2*/ 	.short	0x0008
        /*00a4*/ 	.byte	0x00, 0xf5, 0x21, 0x00


	//----- nvinfo : EIATTR_KPARAM_INFO
	.align		4
.L_93:
        /*00a8*/ 	.byte	0x04, 0x17
        /*00aa*/ 	.short	(.L_95 - .L_94)
.L_94:
        /*00ac*/ 	.word	0x00000000
        /*00b0*/ 	.short	0x0000
        /*00b2*/ 	.short	0x0000
        /*00b4*/ 	.byte	0x00, 0xf5, 0x21, 0x00


	//----- nvinfo : EIATTR_SPARSE_MMA_MASK
	.align		4
.L_95:
        /*00b8*/ 	.byte	0x03, 0x50
        /*00ba*/ 	.short	0x0000


	//----- nvinfo : EIATTR_MAXREG_COUNT
	.align		4
        /*00bc*/ 	.byte	0x03, 0x1b
        /*00be*/ 	.short	0x00a8


	//----- nvinfo : EIATTR_NUM_BARRIERS
	.align		4
        /*00c0*/ 	.byte	0x02, 0x4c
        /*00c2*/ 	.byte	0x01
	.zero		1


	//----- nvinfo : EIATTR_MERCURY_ISA_VERSION
	.align		4
        /*00c4*/ 	.byte	0x03, 0x5f
        /*00c6*/ 	.short	0x0101


	//----- nvinfo : EIATTR_UNUSED_LOAD_BYTE_OFFSET
	.align		4
        /*00c8*/ 	.byte	0x04, 0x44
        /*00ca*/ 	.short	(.L_97 - .L_96)


	//   ....[0]....
.L_96:
        /*00cc*/ 	.word	0x00009650
        /*00d0*/ 	.word	0x0000fff0


	//----- nvinfo : EIATTR_COOP_GROUP_MASK_REGIDS
	.align		4
.L_97:
        /*00d4*/ 	.byte	0x04, 0x29
        /*00d6*/ 	.short	(.L_99 - .L_98)


	//   ....[0]....
.L_98:
        /*00d8*/ 	.word	0xffffffff


	//   ....[1]....
        /*00dc*/ 	.word	0xffffffff


	//   ....[2]....
        /*00e0*/ 	.word	0xffffffff


	//   ....[3]....
        /*00e4*/ 	.word	0xffffffff


	//   ....[4]....
        /*00e8*/ 	.word	0xffffffff


	//   ....[5]....
        /*00ec*/ 	.word	0xffffffff


	//   ....[6]....
        /*00f0*/ 	.word	0xffffffff


	//   ....[7]....
        /*00f4*/ 	.word	0xffffffff


	//   ....[8]....
        /*00f8*/ 	.word	0xffffffff


	//   ....[9]....
        /*00fc*/ 	.word	0xffffffff


	//   ....[10]....
        /*0100*/ 	.word	0xffffffff


	//   ....[11]....
        /*0104*/ 	.word	0xffffffff


	//   ....[12]....
        /*0108*/ 	.word	0xffffffff


	//   ....[13]....
        /*010c*/ 	.word	0xffffffff


	//   ....[14]....
        /*0110*/ 	.word	0xffffffff


	//   ....[15]....
        /*0114*/ 	.word	0xffffffff


	//   ....[16]....
        /*0118*/ 	.word	0xffffffff


	//   ....[17]....
        /*011c*/ 	.word	0xffffffff


	//   ....[18]....
        /*0120*/ 	.word	0xffffffff


	//   ....[19]....
        /*0124*/ 	.word	0xffffffff


	//   ....[20]....
        /*0128*/ 	.word	0xffffffff


	//   ....[21]....
        /*012c*/ 	.word	0xffffffff


	//   ....[22]....
        /*0130*/ 	.word	0xffffffff


	//   ....[23]....
        /*0134*/ 	.word	0xffffffff


	//   ....[24]....
        /*0138*/ 	.word	0xffffffff


	//   ....[25]....
        /*013c*/ 	.word	0xffffffff


	//   ....[26]....
        /*0140*/ 	.word	0xffffffff


	//   ....[27]....
        /*0144*/ 	.word	0xffffffff


	//   ....[28]....
        /*0148*/ 	.word	0xffffffff


	//   ....[29]....
        /*014c*/ 	.word	0xffffffff


	//   ....[30]....
        /*0150*/ 	.word	0xffffffff


	//   ....[31]....
        /*0154*/ 	.word	0xffffffff


	//   ....[32]....
        /*0158*/ 	.word	0xffffffff


	//   ....[33]....
        /*015c*/ 	.word	0xffffffff


	//   ....[34]....
        /*0160*/ 	.word	0xffffffff


	//   ....[35]....
        /*0164*/ 	.word	0xffffffff


	//   ....[36]....
        /*0168*/ 	.word	0xffffffff


	//   ....[37]....
        /*016c*/ 	.word	0xffffffff


	//   ....[38]....
        /*0170*/ 	.word	0xffffffff


	//   ....[39]....
        /*0174*/ 	.word	0xffffffff


	//   ....[40]....
        /*0178*/ 	.word	0xffffffff


	//   ....[41]....
        /*017c*/ 	.word	0xffffffff


	//   ....[42]....
        /*0180*/ 	.word	0xffffffff


	//   ....[43]....
        /*0184*/ 	.word	0xffffffff


	//   ....[44]....
        /*0188*/ 	.word	0xffffffff


	//   ....[45]....
        /*018c*/ 	.word	0xffffffff


	//   ....[46]....
        /*0190*/ 	.word	0xffffffff


	//   ....[47]....
        /*0194*/ 	.word	0xffffffff


	//   ....[48]....
        /*0198*/ 	.word	0xffffffff


	//   ....[49]....
        /*019c*/ 	.word	0xffffffff


	//   ....[50]....
        /*01a0*/ 	.word	0xffffffff


	//   ....[51]....
        /*01a4*/ 	.word	0xffffffff


	//   ....[52]....
        /*01a8*/ 	.word	0xffffffff


	//   ....[53]....
        /*01ac*/ 	.word	0xffffffff


	//   ....[54]....
        /*01b0*/ 	.word	0xffffffff


	//   ....[55]....
        /*01b4*/ 	.word	0xffffffff


	//   ....[56]....
        /*01b8*/ 	.word	0xffffffff


	//   ....[57]....
        /*01bc*/ 	.word	0xffffffff


	//   ....[58]....
        /*01c0*/ 	.word	0xffffffff


	//   ....[59]....
        /*01c4*/ 	.word	0xffffffff


	//   ....[60]....
        /*01c8*/ 	.word	0x0500000e


	//   ....[61]....
        /*01cc*/ 	.word	0x0500000e


	//   ....[62]....
        /*01d0*/ 	.word	0x0500000e


	//   ....[63]....
        /*01d4*/ 	.word	0x0500000e


	//   ....[64]....
        /*01d8*/ 	.word	0x0500000e


	//   ....[65]....
        /*01dc*/ 	.word	0x0500000e


	//   ....[66]....
        /*01e0*/ 	.word	0x0500000e


	//   ....[67]....
        /*01e4*/ 	.word	0x0500000e


	//   ....[68]....
        /*01e8*/ 	.word	0x0500000e


	//   ....[69]....
        /*01ec*/ 	.word	0x0500000e


	//   ....[70]....
        /*01f0*/ 	.word	0x0500000e


	//   ....[71]....
        /*01f4*/ 	.word	0x0500000e


	//   ....[72]....
        /*01f8*/ 	.word	0x0500000e


	//   ....[73]....
        /*01fc*/ 	.word	0x0500000e


	//   ....[74]....
        /*0200*/ 	.word	0x0500000e


	//   ....[75]....
        /*0204*/ 	.word	0x0500000e


	//   ....[76]....
        /*0208*/ 	.word	0x0500000e


	//   ....[77]....
        /*020c*/ 	.word	0x0500000e


	//   ....[78]....
        /*0210*/ 	.word	0x0500000e


	//   ....[79]....
        /*0214*/ 	.word	0x0500000e


	//   ....[80]....
        /*0218*/ 	.word	0x0500000e


	//   ....[81]....
        /*021c*/ 	.word	0x0500000e


	//   ....[82]....
        /*0220*/ 	.word	0x0500000e


	//   ....[83]....
        /*0224*/ 	.word	0x0500000e


	//   ....[84]....
        /*0228*/ 	.word	0x0500000e


	//   ....[85]....
        /*022c*/ 	.word	0x0500000e


	//   ....[86]....
        /*0230*/ 	.word	0x0500000e


	//   ....[87]....
        /*0234*/ 	.word	0x0500000e


	//   ....[88]....
        /*0238*/ 	.word	0x0500000e


	//   ....[89]....
        /*023c*/ 	.word	0x0500000e


	//   ....[90]....
        /*0240*/ 	.word	0x0500000e


	//   ....[91]....
        /*0244*/ 	.word	0x0500000e


	//   ....[92]....
        /*0248*/ 	.word	0x0500000e


	//   ....[93]....
        /*024c*/ 	.word	0x0500000e


	//   ....[94]....
        /*0250*/ 	.word	0x0500000e


	//   ....[95]....
        /*0254*/ 	.word	0x0500000e


	//----- nvinfo : EIATTR_COOP_GROUP_INSTR_OFFSETS
	.align		4
.L_99:
        /*0258*/ 	.byte	0x04, 0x28
        /*025a*/ 	.short	(.L_101 - .L_100)


	//   ....[0]....
.L_100:
        /*025c*/ 	.word	0x00000440


	//   ....[1]....
        /*0260*/ 	.word	0x00000820


	//   ....[2]....
        /*0264*/ 	.word	0x00000850


	//   ....[3]....
        /*0268*/ 	.word	0x00000870


	//   ....[4]....
        /*026c*/ 	.word	0x00000890


	//   ....[5]....
        /*0270*/ 	.word	0x000008b0


	//   ....[6]....
        /*0274*/ 	.word	0x000026c0


	//   ....[7]....
        /*0278*/ 	.word	0x00002aa0


	//   ....[8]....
        /*027c*/ 	.word	0x00002ad0


	//   ....[9]....
        /*0280*/ 	.word	0x00002af0


	//   ....[10]....
        /*0284*/ 	.word	0x00002b10


	//   ....[11]....
        /*0288*/ 	.word	0x00002b30


	//   ....[12]....
        /*028c*/ 	.word	0x00002ee0


	//   ....[13]....
        /*0290*/ 	.word	0x000030d0


	//   ....[14]....
        /*0294*/ 	.word	0x00003130


	//   ....[15]....
        /*0298*/ 	.word	0x00003190


	//   ....[16]....
        /*029c*/ 	.word	0x000031e0


	//   ....[17]....
        /*02a0*/ 	.word	0x00003230


	//   ....[18]....
        /*02a4*/ 	.word	0x00003270


	//   ....[19]....
        /*02a8*/ 	.word	0x000032b0


	//   ....[20]....
        /*02ac*/ 	.word	0x00003300


	//   ....[21]....
        /*02b0*/ 	.word	0x00003400


	//   ....[22]....
        /*02b4*/ 	.word	0x000035f0


	//   ....[23]....
        /*02b8*/ 	.word	0x00003640


	//   ....[24]....
        /*02bc*/ 	.word	0x000036a0


	//   ....[25]....
        /*02c0*/ 	.word	0x000036c0


	//   ....[26]....
        /*02c4*/ 	.word	0x00003710


	//   ....[27]....
        /*02c8*/ 	.word	0x00003750


	//   ....[28]....
        /*02cc*/ 	.word	0x00003790


	//   ....[29]....
        /*02d0*/ 	.word	0x000037d0


	//   ....[30]....
        /*02d4*/ 	.word	0x000057d0


	//   ....[31]....
        /*02d8*/ 	.word	0x00005e80


	//   ....[32]....
        /*02dc*/ 	.word	0x00005ea0


	//   ....[33]....
        /*02e0*/ 	.word	0x00005ec0


	//   ....[34]....
        /*02e4*/ 	.word	0x00005ee0


	//   ....[35]....
        /*02e8*/ 	.word	0x00005f00


	//   ....[36]....
        /*02ec*/ 	.word	0x00008070


	//   ....[37]....
        /*02f0*/ 	.word	0x00008730


	//   ....[38]....
        /*02f4*/ 	.word	0x00008750


	//   ....[39]....
        /*02f8*/ 	.word	0x00008770


	//   ....[40]....
        /*02fc*/ 	.word	0x00008790


	//   ....[41]....
        /*0300*/ 	.word	0x000087b0


	//   ....[42]....
        /*0304*/ 	.word	0x00008b90


	//   ....[43]....
        /*0308*/ 	.word	0x00008d80


	//   ....[44]....
        /*030c*/ 	.word	0x00008de0


	//   ....[45]....
        /*0310*/ 	.word	0x00008e70


	//   ....[46]....
        /*0314*/ 	.word	0x00008ec0


	//   ....[47]....
        /*0318*/ 	.word	0x00008f10


	//   ....[48]....
        /*031c*/ 	.word	0x00008f50


	//   ....[49]....
        /*0320*/ 	.word	0x00008fb0


	//   ....[50]....
        /*0324*/ 	.word	0x00008ff0


	//   ....[51]....
        /*0328*/ 	.word	0x000090b0


	//   ....[52]....
        /*032c*/ 	.word	0x000092a0


	//   ....[53]....
        /*0330*/ 	.word	0x000092f0


	//   ....[54]....
        /*0334*/ 	.word	0x00009350


	//   ....[55]....
        /*0338*/ 	.word	0x000093a0


	//   ....[56]....
        /*033c*/ 	.word	0x000093e0


	//   ....[57]....
        /*0340*/ 	.word	0x00009420


	//   ....[58]....
        /*0344*/ 	.word	0x00009460


	//   ....[59]....
        /*0348*/ 	.word	0x000094a0


	//   ....[60]....
        /*034c*/ 	.word	0x0000b230


	//   ....[61]....
        /*0350*/ 	.word	0x0000b2b0


	//   ....[62]....
        /*0354*/ 	.word	0x0000b340


	//   ....[63]....
        /*0358*/ 	.word	0x0000b420


	//   ....[64]....
        /*035c*/ 	.word	0x0000b4b0


	//   ....[65]....
        /*0360*/ 	.word	0x0000b530


	//   ....[66]....
        /*0364*/ 	.word	0x0000b5b0


	//   ....[67]....
        /*0368*/ 	.word	0x0000b630


	//   ....[68]....
        /*036c*/ 	.word	0x0000b6b0


	//   ....[69]....
        /*0370*/ 	.word	0x0000b720


	//   ....[70]....
        /*0374*/ 	.word	0x0000b7a0


	//   ....[71]....
        /*0378*/ 	.word	0x0000b820


	//   ....[72]....
        /*037c*/ 	.word	0x0000b8d0


	//   ....[73]....
        /*0380*/ 	.word	0x0000b960


	//   ....[74]....
        /*0384*/ 	.word	0x0000b9e0


	//   ....[75]....
        /*0388*/ 	.word	0x0000ba50


	//   ....[76]....
        /*038c*/ 	.word	0x0000bad0


	//   ....[77]....
        /*0390*/ 	.word	0x0000bb30


	//   ....[78]....
        /*0394*/ 	.word	0x0000bba0


	//   ....[79]....
        /*0398*/ 	.word	0x0000bc20


	//   ....[80]....
        /*039c*/ 	.word	0x0000bca0


	//   ....[81]....
        /*03a0*/ 	.word	0x0000bd90


	//   ....[82]....
        /*03a4*/ 	.word	0x0000be10


	//   ....[83]....
        /*03a8*/ 	.word	0x0000bea0


	//   ....[84]....
        /*03ac*/ 	.word	0x0000bf10


	//   ....[85]....
        /*03b0*/ 	.word	0x0000bfd0


	//   ....[86]....
        /*03b4*/ 	.word	0x0000c040


	//   ....[87]....
        /*03b8*/ 	.word	0x0000c0b0


	//   ....[88]....
        /*03bc*/ 	.word	0x0000c130


	//   ....[89]....
        /*03c0*/ 	.word	0x0000c1b0


	//   ....[90]....
        /*03c4*/ 	.word	0x0000c260


	//   ....[91]....
        /*03c8*/ 	.word	0x0000c2e0


	//   ....[92]....
        /*03cc*/ 	.word	0x0000c360


	//   ....[93]....
        /*03d0*/ 	.word	0x0000c3d0


	//   ....[94]....
        /*03d4*/ 	.word	0x0000c450


	//   ....[95]....
        /*03d8*/ 	.word	0x0000c4c0


	//----- nvinfo : EIATTR_VRC_CTA_INIT_COUNT
	.align		4
.L_101:
        /*03dc*/ 	.byte	0x02, 0x4a
	.zero		1
	.zero		1


	//----- nvinfo : EIATTR_EXIT_INSTR_OFFSETS
	.align		4
        /*03e0*/ 	.byte	0x04, 0x1c
        /*03e2*/ 	.short	(.L_103 - .L_102)


	//   ....[0]....
.L_102:
        /*03e4*/ 	.word	0x000019b0


	//   ....[1]....
        /*03e8*/ 	.word	0x00001a70


	//   ....[2]....
        /*03ec*/ 	.word	0x00001d80


	//   ....[3]....
        /*03f0*/ 	.word	0x00002000


	//   ....[4]....
        /*03f4*/ 	.word	0x00002350


	//   ....[5]....
        /*03f8*/ 	.word	0x00004800


	//   ....[6]....
        /*03fc*/ 	.word	0x000048c0


	//   ....[7]....
        /*0400*/ 	.word	0x00004cc0


	//   ....[8]....
        /*0404*/ 	.word	0x00004ee0


	//   ....[9]....
        /*0408*/ 	.word	0x00005240


	//   ....[10]....
        /*040c*/ 	.word	0x0000b060


	//   ....[11]....
        /*0410*/ 	.word	0x0000b130


	//   ....[12]....
        /*0414*/ 	.word	0x0000b1e0


	//----- nvinfo : EIATTR_MAX_THREADS
	.align		4
.L_103:
        /*0418*/ 	.byte	0x04, 0x05
        /*041a*/ 	.short	(.L_105 - .L_104)
.L_104:
        /*041c*/ 	.word	0x00000180
        /*0420*/ 	.word	0x00000001
        /*0424*/ 	.word	0x00000001


	//----- nvinfo : EIATTR_CRS_STACK_SIZE
	.align		4
.L_105:
        /*0428*/ 	.byte	0x04, 0x1e
        /*042a*/ 	.short	(.L_107 - .L_106)
.L_106:
        /*042c*/ 	.word	0x00000000


	//----- nvinfo : EIATTR_CBANK_PARAM_SIZE
	.align		4
.L_107:
        /*0430*/ 	.byte	0x03, 0x19
        /*0432*/ 	.short	0x0068


	//----- nvinfo : EIATTR_PARAM_CBANK
	.align		4
        /*0434*/ 	.byte	0x04, 0x0a
        /*0436*/ 	.short	(.L_109 - .L_108)
	.align		4
.L_108:
        /*0438*/ 	.word	index@(.nv.constant0._ZN3cub18CUB_300001_SM_10006detail6select23DeviceSelectSweepKernelINS2_10policy_hubIiNS0_8NullTypeEiLb0ELNS0_10SelectImplE0EE10Policy1000EPiPS5_S9_S9_NS0_13ScanTileStateIiLb1EEE10IsPositiveS5_iNS2_19streaming_context_tIlLb1EEELS6_0EEEvT0_T1_T2_T3_T4_T5_T6_T7_iT8_NS1_7vsmem_tE)
        /*043c*/ 	.short	0x0380
        /*043e*/ 	.short	0x0068


	//----- nvinfo : EIATTR_SW_WAR
	.align		4
.L_109:
        /*0440*/ 	.byte	0x04, 0x36
        /*0442*/ 	.short	(.L_111 - .L_110)
.L_110:
        /*0444*/ 	.word	0x00000008
.L_111:


//--------------------- .nv.info._ZN3cub18CUB_300001_SM_10006detail11EmptyKernelIvEEvv --------------------------
	.section	.nv.info._ZN3cub18CUB_300001_SM_10006detail11EmptyKernelIvEEvv,"",@"SHT_CUDA_INFO"
	.sectionflags	@""
	.align	4


	//----- nvinfo : EIATTR_CUDA_API_VERSION
	.align		4
        /*0000*/ 	.byte	0x04, 0x37
        /*0002*/ 	.short	(.L_113 - .L_112)
.L_112:
        /*0004*/ 	.word	0x00000082


	//----- nvinfo : EIATTR_SPARSE_MMA_MASK
	.align		4
.L_113:
        /*0008*/ 	.byte	0x03, 0x50
        /*000a*/ 	.short	0x0000


	//----- nvinfo : EIATTR_MAXREG_COUNT
	.align		4
        /*000c*/ 	.byte	0x03, 0x1b
        /*000e*/ 	.short	0x00ff


	//----- nvinfo : EIATTR_MERCURY_ISA_VERSION
	.align		4
        /*0010*/ 	.byte	0x03, 0x5f
        /*0012*/ 	.short	0x0101


	//----- nvinfo : EIATTR_VRC_CTA_INIT_COUNT
	.align		4
        /*0014*/ 	.byte	0x02, 0x4a
	.zero		1
	.zero		1


	//----- nvinfo : EIATTR_EXIT_INSTR_OFFSETS
	.align		4
        /*0018*/ 	.byte	0x04, 0x1c
        /*001a*/ 	.short	(.L_115 - .L_114)


	//   ....[0]....
.L_114:
        /*001c*/ 	.word	0x00000010


	//----- nvinfo : EIATTR_SW_WAR
	.align		4
.L_115:
        /*0020*/ 	.byte	0x04, 0x36
        /*0022*/ 	.short	(.L_117 - .L_116)
.L_116:
        /*0024*/ 	.word	0x00000008
.L_117:


//--------------------- .nv.callgraph             --------------------------
	.section	.nv.callgraph,"",@"SHT_CUDA_CALLGRAPH"
	.align	4
	.sectionentsize	8
	.align		4
        /*0000*/ 	.word	0x00000000
	.align		4
        /*0004*/ 	.word	0xffffffff
	.align		4
        /*0008*/ 	.word	0x00000000
	.align		4
        /*000c*/ 	.word	0xfffffffe
	.align		4
        /*0010*/ 	.word	0x00000000
	.align		4
        /*0014*/ 	.word	0xfffffffd
	.align		4
        /*0018*/ 	.word	0x00000000
	.align		4
        /*001c*/ 	.word	0xfffffffc


//--------------------- .nv.constant4             --------------------------
	.section	.nv.constant4,"a",@progbits
	.align	8
	.align		8
.nv.constant4:
        /*0000*/ 	.dword	_ZN30_INTERNAL_98e0df00_4_k_cu_main4cuda3std3__45__cpo5beginE
	.align		8
        /*0008*/ 	.dword	_ZN30_INTERNAL_98e0df00_4_k_cu_main4cuda3std3__45__cpo3endE
	.align		8
        /*0010*/ 	.dword	_ZN30_INTERNAL_98e0df00_4_k_cu_main4cuda3std3__45__cpo6cbeginE
	.align		8
        /*0018*/ 	.dword	_ZN30_INTERNAL_98e0df00_4_k_cu_main4cuda3std3__45__cpo4cendE
	.align		8
        /*0020*/ 	.dword	_ZN30_INTERNAL_98e0df00_4_k_cu_main4cuda3std3__45__cpo6rbeginE
	.align		8
        /*0028*/ 	.dword	_ZN30_INTERNAL_98e0df00_4_k_cu_main4cuda3std3__45__cpo4rendE
	.align		8
        /*0030*/ 	.dword	_ZN30_INTERNAL_98e0df00_4_k_cu_main4cuda3std3__45__cpo7crbeginE
	.align		8
        /*0038*/ 	.dword	_ZN30_INTERNAL_98e0df00_4_k_cu_main4cuda3std3__45__cpo5crendE
	.align		8
        /*0040*/ 	.dword	_ZN30_INTERNAL_98e0df00_4_k_cu_main4cuda3std3__432_GLOBAL__N__98e0df00_4_k_cu_main6ignoreE
	.align		8
        /*0048*/ 	.dword	_ZN30_INTERNAL_98e0df00_4_k_cu_main4cuda3std3__419piecewise_constructE
	.align		8
        /*0050*/ 	.dword	_ZN30_INTERNAL_98e0df00_4_k_cu_main4cuda3std3__48in_placeE
	.align		8
        /*0058*/ 	.dword	_ZN30_INTERNAL_98e0df00_4_k_cu_main4cuda3std3__420unreachable_sentinelE
	.align		8
        /*0060*/ 	.dword	_ZN30_INTERNAL_98e0df00_4_k_cu_main4cuda3std3__47nulloptE
	.align		8
        /*0068*/ 	.dword	_ZN30_INTERNAL_98e0df00_4_k_cu_main4cuda3std3__48unexpectE
	.align		8
        /*0070*/ 	.dword	_ZN30_INTERNAL_98e0df00_4_k_cu_main4cuda3std6ranges3__45__cpo4swapE
	.align		8
        /*0078*/ 	.dword	_ZN30_INTERNAL_98e0df00_4_k_cu_main4cuda3std6ranges3__45__cpo9iter_moveE
	.align		8
        /*0080*/ 	.dword	_ZN30_INTERNAL_98e0df00_4_k_cu_main4cuda3std6ranges3__45__cpo5beginE
	.align		8
        /*0088*/ 	.dword	_ZN30_INTERNAL_98e0df00_4_k_cu_main4cuda3std6ranges3__45__cpo3endE
	.align		8
        /*0090*/ 	.dword	_ZN30_INTERNAL_98e0df00_4_k_cu_main4cuda3std6ranges3__45__cpo6cbeginE
	.align		8
        /*0098*/ 	.dword	_ZN30_INTERNAL_98e0df00_4_k_cu_main4cuda3std6ranges3__45__cpo4cendE
	.align		8
        /*00a0*/ 	.dword	_ZN30_INTERNAL_98e0df00_4_k_cu_main4cuda3std6ranges3__45__cpo7advanceE
	.align		8
        /*00a8*/ 	.dword	_ZN30_INTERNAL_98e0df00_4_k_cu_main4cuda3std6ranges3__45__cpo9iter_swapE
	.align		8
        /*00b0*/ 	.dword	_ZN30_INTERNAL_98e0df00_4_k_cu_main4cuda3std6ranges3__45__cpo4nextE
	.align		8
        /*00b8*/ 	.dword	_ZN30_INTERNAL_98e0df00_4_k_cu_main4cuda3std6ranges3__45__cpo4prevE
	.align		8
        /*00c0*/ 	.dword	_ZN30_INTERNAL_98e0df00_4_k_cu_main4cuda3std6ranges3__45__cpo4dataE
	.align		8
        /*00c8*/ 	.dword	_ZN30_INTERNAL_98e0df00_4_k_cu_main4cuda3std6ranges3__45__cpo5cdataE
	.align		8
        /*00d0*/ 	.dword	_ZN30_INTERNAL_98e0df00_4_k_cu_main4cuda3std6ranges3__45__cpo4sizeE
	.align		8
        /*00d8*/ 	.dword	_ZN30_INTERNAL_98e0df00_4_k_cu_main4cuda3std6ranges3__45__cpo5ssizeE
	.align		8
        /*00e0*/ 	.dword	_ZN30_INTERNAL_98e0df00_4_k_cu_main4cuda3std6ranges3__45__cpo8distanceE
	.align		8
        /*00e8*/ 	.dword	_ZN30_INTERNAL_98e0df00_4_k_cu_main6thrust24THRUST_300001_SM_1000_NS6system6detail10sequential3seqE
	.align		8
        /*00f0*/ 	.dword	_ZN30_INTERNAL_98e0df00_4_k_cu_main6thrust24THRUST_300001_SM_1000_NS12placeholders2_1E
	.align		8
        /*00f8*/ 	.dword	_ZN30_INTERNAL_98e0df00_4_k_cu_main6thrust24THRUST_300001_SM_1000_NS12placeholders2_2E
	.align		8
        /*0100*/ 	.dword	_ZN30_INTERNAL_98e0df00_4_k_cu_main6thrust24THRUST_300001_SM_1000_NS12placeholders2_3E
	.align		8
        /*0108*/ 	.dword	_ZN30_INTERNAL_98e0df00_4_k_cu_main6thrust24THRUST_300001_SM_1000_NS12placeholders2_4E
	.align		8
        /*0110*/ 	.dword	_ZN30_INTERNAL_98e0df00_4_k_cu_main6thrust24THRUST_300001_SM_1000_NS12placeholders2_5E
	.align		8
        /*0118*/ 	.dword	_ZN30_INTERNAL_98e0df00_4_k_cu_main6thrust24THRUST_300001_SM_1000_NS12placeholders2_6E
	.align		8
        /*0120*/ 	.dword	_ZN30_INTERNAL_98e0df00_4_k_cu_main6thrust24THRUST_300001_SM_1000_NS12placeholders2_7E
	.align		8
        /*0128*/ 	.dword	_ZN30_INTERNAL_98e0df00_4_k_cu_main6thrust24THRUST_300001_SM_1000_NS12placeholders2_8E
	.align		8
        /*0130*/ 	.dword	_ZN30_INTERNAL_98e0df00_4_k_cu_main6thrust24THRUST_300001_SM_1000_NS12placeholders2_9E
	.align		8
        /*0138*/ 	.dword	_ZN30_INTERNAL_98e0df00_4_k_cu_main6thrust24THRUST_300001_SM_1000_NS12placeholders3_10E


//--------------------- .text._ZN3cub18CUB_300001_SM_10006detail4scan23DeviceCompactInitKernelINS0_13ScanTileStateIiLb1EEEPiEEvT_iT0_ --------------------------
	.section	.text._ZN3cub18CUB_300001_SM_10006detail4scan23DeviceCompactInitKernelINS0_13ScanTileStateIiLb1EEEPiEEvT_iT0_,"ax",@progbits
	.align	128
        .global         _ZN3cub18CUB_300001_SM_10006detail4scan23DeviceCompactInitKernelINS0_13ScanTileStateIiLb1EEEPiEEvT_iT0_
        .type           _ZN3cub18CUB_300001_SM_10006detail4scan23DeviceCompactInitKernelINS0_13ScanTileStateIiLb1EEEPiEEvT_iT0_,@function
        .size           _ZN3cub18CUB_300001_SM_10006detail4scan23DeviceCompactInitKernelINS0_13ScanTileStateIiLb1EEEPiEEvT_iT0_,(.L_x_291 - _ZN3cub18CUB_300001_SM_10006detail4scan23DeviceCompactInitKernelINS0_13ScanTileStateIiLb1EEEPiEEvT_iT0_)
        .other          _ZN3cub18CUB_300001_SM_10006detail4scan23DeviceCompactInitKernelINS0_13ScanTileStateIiLb1EEEPiEEvT_iT0_,@"STO_CUDA_ENTRY STV_DEFAULT"
_ZN3cub18CUB_300001_SM_10006detail4scan23DeviceCompactInitKernelINS0_13ScanTileStateIiLb1EEEPiEEvT_iT0_:
.text._ZN3cub18CUB_300001_SM_10006detail4scan23DeviceCompactInitKernelINS0_13ScanTileStateIiLb1EEEPiEEvT_iT0_:
[----:B------:R-:W-:Y:S01]  /*0000*/  LDC R1, c[0x0][0x37c] ;  /* 0x0000df00ff017b82 */ /* 0x000fe20000000800 */
[----:B------:R-:W0:Y:S07]  /*0010*/  S2R R0, SR_TID.X ;  /* 0x0000000000007919 */ /* 0x000e2e0000002100 */
[----:B------:R-:W1:Y:S01]  /*0020*/  S2UR UR6, SR_CTAID.X ;  /* 0x00000000000679c3 */ /* 0x000e620000002500 */
[----:B------:R-:W2:Y:S07]  /*0030*/  LDCU UR4, c[0x0][0x388] ;  /* 0x00007100ff0477ac */ /* 0x000eae0008000800 */
[----:B------:R-:W1:Y:S01]  /*0040*/  LDC R7, c[0x0][0x360] ;  /* 0x0000d800ff077b82 */ /* 0x000e620000000800 */
[C---:B0-----:R-:W-:Y:S01]  /*0050*/  ISETP.GT.U32.AND P0, PT, R0.reuse, 0x1f, PT ;  /* 0x0000001f0000780c */ /* 0x041fe20003f04070 */
[----:B-1----:R-:W-:Y:S01]  /*0060*/  IMAD R7, R7, UR6, R0 ;  /* 0x0000000607077c24 */ /* 0x002fe2000f8e0200 */
[----:B------:R-:W-:-:S02]  /*0070*/  LOP3.LUT P2, RZ, R0, UR6, RZ, 0xfc, !PT ;  /* 0x0000000600ff7c12 */ /* 0x000fc4000f84fcff */
[----:B------:R-:W-:Y:S02]  /*0080*/  ISETP.NE.OR P0, PT, RZ, UR6, P0 ;  /* 0x00000006ff007c0c */ /* 0x000fe40008705670 */
[----:B--2---:R-:W-:Y:S01]  /*0090*/  ISETP.GE.AND P1, PT, R7, UR4, PT ;  /* 0x0000000407007c0c */ /* 0x004fe2000bf26270 */
[----:B------:R-:W0:Y:S10]  /*00a0*/  LDCU.64 UR4, c[0x0][0x358] ;  /* 0x00006b00ff0477ac */ /* 0x000e340008000a00 */
[----:B------:R-:W1:Y:S02]  /*00b0*/  @!P0 LDC.64 R4, c[0x0][0x380] ;  /* 0x0000e000ff048b82 */ /* 0x000e640000000a00 */
[----:B------:R-:W-:-:S06]  /*00c0*/  @!P1 MOV R6, 0x63 ;  /* 0x0000006300069802 */ /* 0x000fcc0000000f00 */
[----:B------:R-:W2:Y:S01]  /*00d0*/  @!P1 LDC.64 R2, c[0x0][0x380] ;  /* 0x0000e000ff029b82 */ /* 0x000ea20000000a00 */
[----:B-1----:R-:W-:-:S04]  /*00e0*/  @!P0 IMAD.WIDE.U32 R4, R0, 0x8, R4 ;  /* 0x0000000800048825 */ /* 0x002fc800078e0004 */
[----:B--2---:R-:W-:-:S04]  /*00f0*/  @!P1 IMAD.WIDE R2, R7, 0x8, R2 ;  /* 0x0000000807029825 */ /* 0x004fc800078e0202 */
[----:B------:R-:W-:-:S05]  /*0100*/  IMAD.MOV.U32 R7, RZ, RZ, RZ ;  /* 0x000000ffff077224 */ /* 0x000fca00078e00ff */
[----:B0-----:R0:W-:Y:S04]  /*0110*/  @!P1 STG.E.64 desc[UR4][R2.64+0x100], R6 ;  /* 0x0001000602009986 */ /* 0x0011e8000c101b04 */
[----:B------:R0:W-:Y:S01]  /*0120*/  @!P0 STG.E.64 desc[UR4][R4.64], RZ ;  /* 0x000000ff04008986 */ /* 0x0001e2000c101b04 */
[----:B------:R-:W-:Y:S05]  /*0130*/  @P2 EXIT ;  /* 0x000000000000294d */ /* 0x000fea0003800000 */
[----:B0-----:R-:W0:Y:S02]  /*0140*/  LDC.64 R2, c[0x0][0x390] ;  /* 0x0000e400ff027b82 */ /* 0x001e240000000a00 */
[----:B0-----:R-:W-:Y:S01]  /*0150*/  STG.E desc[UR4][R2.64], RZ ;  /* 0x000000ff02007986 */ /* 0x001fe2000c101904 */
[----:B------:R-:W-:Y:S05]  /*0160*/  EXIT ;  /* 0x000000000000794d */ /* 0x000fea0003800000 */
.L_x_0:
[----:B------:R-:W-:-:S00]  /*0170*/  BRA `(.L_x_0) ;  /* 0xfffffffc00fc7947 */ /* 0x000fc0000383ffff */
[----:B------:R-:W-:-:S00]  /*0180*/  NOP ;  /* 0x0000000000007918 */ /* 0x000fc00000000000 */
[----:B------:R-:W-:-:S00]  /*0190*/  NOP ;  /* 0x0000000000007918 */ /* 0x000fc00000000000 */
[----:B------:R-:W-:-:S00]  /*01a0*/  NOP ;  /* 0x0000000000007918 */ /* 0x000fc00000000000 */
[----:B------:R-:W-:-:S00]  /*01b0*/  NOP ;  /* 0x0000000000007918 */ /* 0x000fc00000000000 */
[----:B------:R-:W-:-:S00]  /*01c0*/  NOP ;  /* 0x0000000000007918 */ /* 0x000fc00000000000 */
[----:B------:R-:W-:-:S00]  /*01d0*/  NOP ;  /* 0x0000000000007918 */ /* 0x000fc00000000000 */
[----:B------:R-:W-:-:S00]  /*01e0*/  NOP ;  /* 0x0000000000007918 */ /* 0x000fc00000000000 */
[----:B------:R-:W-:-:S00]  /*01f0*/  NOP ;  /* 0x0000000000007918 */ /* 0x000fc00000000000 */
.L_x_291:


//--------------------- .text._ZN3cub18CUB_300001_SM_10006detail6select23DeviceSelectSweepKernelINS2_10policy_hubIiNS0_8NullTypeEiLb0ELNS0_10SelectImplE0EE10Policy1000EPiPS5_S9_S9_NS0_13ScanTileStateIiLb1EEE10IsPositiveS5_iNS2_19streaming_context_tIlLb1EEELS6_0EEEvT0_T1_T2_T3_T4_T5_T6_T7_iT8_NS1_7vsmem_tE --------------------------
	.section	.text._ZN3cub18CUB_300001_SM_10006detail6select23DeviceSelectSweepKernelINS2_10policy_hubIiNS0_8NullTypeEiLb0ELNS0_10SelectImplE0EE10Policy1000EPiPS5_S9_S9_NS0_13ScanTileStateIiLb1EEE10IsPositiveS5_iNS2_19streaming_context_tIlLb1EEELS6_0EEEvT0_T1_T2_T3_T4_T5_T6_T7_iT8_NS1_7vsmem_tE,"ax",@progbits
	.align	128
        .global         _ZN3cub18CUB_300001_SM_10006detail6select23DeviceSelectSweepKernelINS2_10policy_hubIiNS0_8NullTypeEiLb0ELNS0_10SelectImplE0EE10Policy1000EPiPS5_S9_S9_NS0_13ScanTileStateIiLb1EEE10IsPositiveS5_iNS2_19streaming_context_tIlLb1EEELS6_0EEEvT0_T1_T2_T3_T4_T5_T6_T7_iT8_NS1_7vsmem_tE
        .type           _ZN3cub18CUB_300001_SM_10006detail6select23DeviceSelectSweepKernelINS2_10policy_hubIiNS0_8NullTypeEiLb0ELNS0_10SelectImplE0EE10Policy1000EPiPS5_S9_S9_NS0_13ScanTileStateIiLb1EEE10IsPositiveS5_iNS2_19streaming_context_tIlLb1EEELS6_0EEEvT0_T1_T2_T3_T4_T5_T6_T7_iT8_NS1_7vsmem_tE,@function
        .size           _ZN3cub18CUB_300001_SM_10006detail6select23DeviceSelectSweepKernelINS2_10policy_hubIiNS0_8NullTypeEiLb0ELNS0_10SelectImplE0EE10Policy1000EPiPS5_S9_S9_NS0_13ScanTileStateIiLb1EEE10IsPositiveS5_iNS2_19streaming_context_tIlLb1EEELS6_0EEEvT0_T1_T2_T3_T4_T5_T6_T7_iT8_NS1_7vsmem_tE,(.L_x_292 - _ZN3cub18CUB_300001_SM_10006detail6select23DeviceSelectSweepKernelINS2_10policy_hubIiNS0_8NullTypeEiLb0ELNS0_10SelectImplE0EE10Policy1000EPiPS5_S9_S9_NS0_13ScanTileStateIiLb1EEE10IsPositiveS5_iNS2_19streaming_context_tIlLb1EEELS6_0EEEvT0_T1_T2_T3_T4_T5_T6_T7_iT8_NS1_7vsmem_tE)
        .other          _ZN3cub18CUB_300001_SM_10006detail6select23DeviceSelectSweepKernelINS2_10policy_hubIiNS0_8NullTypeEiLb0ELNS0_10SelectImplE0EE10Policy1000EPiPS5_S9_S9_NS0_13ScanTileStateIiLb1EEE10IsPositiveS5_iNS2_19streaming_context_tIlLb1EEELS6_0EEEvT0_T1_T2_T3_T4_T5_T6_T7_iT8_NS1_7vsmem_tE,@"STO_CUDA_ENTRY STV_DEFAULT"
_ZN3cub18CUB_300001_SM_10006detail6select23DeviceSelectSweepKernelINS2_10policy_hubIiNS0_8NullTypeEiLb0ELNS0_10SelectImplE0EE10Policy1000EPiPS5_S9_S9_NS0_13ScanTileStateIiLb1EEE10IsPositiveS5_iNS2_19streaming_context_tIlLb1EEELS6_0EEEvT0_T1_T2_T3_T4_T5_T6_T7_iT8_NS1_7vsmem_tE:
.text._ZN3cub18CUB_300001_SM_10006detail6select23DeviceSelectSweepKernelINS2_10policy_hubIiNS0_8NullTypeEiLb0ELNS0_10SelectImplE0EE10Policy1000EPiPS5_S9_S9_NS0_13ScanTileStateIiLb1EEE10IsPositiveS5_iNS2_19streaming_context_tIlLb1EEELS6_0EEEvT0_T1_T2_T3_T4_T5_T6_T7_iT8_NS1_7vsmem_tE:
[----:B------:R-:W-:Y:S08]  /*0000*/  LDC R1, c[0x0][0x37c] ;  /* 0x0000df00ff017b82 */ /* 0x000ff00000000800 */
[----:B------:R-:W-:Y:S01]  /*0010*/  S2UR UR4, SR_CTAID.X ;  /* 0x00000000000479c3 */ /* 0x000fe20000002500 */
[----:B------:R-:W0:Y:S01]  /*0020*/  LDCU UR5, c[0x0][0x374] ;  /* 0x00006e80ff0577ac */ /* 0x000e220008000800 */
[----:B------:R-:W1:Y:S06]  /*0030*/  LDCU UR7, c[0x0][0x3b0] ;  /* 0x00007600ff0777ac */ /* 0x000e6c0008000800 */
[----:B------:R-:W0:Y:S01]  /*0040*/  S2UR UR6, SR_CTAID.Y ;  /* 0x00000000000679c3 */ /* 0x000e220000002600 */
[----:B------:R-:W2:Y:S01]  /*0050*/  LDCU.64 UR8, c[0x0][0x358] ;  /* 0x00006b00ff0877ac */ /* 0x000ea20008000a00 */
[----:B0-----:R-:W-:-:S02]  /*0060*/  UIMAD UR4, UR4, UR5, UR6 ;  /* 0x00000005040472a4 */ /* 0x001fc4000f8e0206 */
[----:B-1----:R-:W-:Y:S02]  /*0070*/  UIADD3 UR5, UPT, UPT, UR7, -0x1, URZ ;  /* 0xffffffff07057890 */ /* 0x002fe4000fffe0ff */
[----:B------:R-:W-:Y:S02]  /*0080*/  UIMAD UR7, UR4, 0x1680, URZ ;  /* 0x00001680040778a4 */ /* 0x000fe4000f8e02ff */
[----:B------:R-:W-:Y:S02]  /*0090*/  UISETP.GE.AND UP0, UPT, UR4, UR5, UPT ;  /* 0x000000050400728c */ /* 0x000fe4000bf06270 */
[----:B------:R-:W-:-:S07]  /*00a0*/  IMAD.U32 R38, RZ, RZ, UR4 ;  /* 0x00000004ff267e24 */ /* 0x000fce000f8e00ff */
[----:B--2---:R-:W-:Y:S05]  /*00b0*/  BRA.U UP0, `(.L_x_1) ;  /* 0x0000005100647547 */ /* 0x004fea000b800000 */
[----:B------:R-:W-:-:S13]  /*00c0*/  ISETP.NE.AND P0, PT, R38, RZ, PT ;  /* 0x000000ff2600720c */ /* 0x000fda0003f05270 */
[----:B------:R-:W-:Y:S05]  /*00d0*/  @P0 BRA `(.L_x_2) ;  /* 0x0000002000a00947 */ /* 0x000fea0003800000 */
[----:B------:R-:W0:Y:S01]  /*00e0*/  S2R R40, SR_TID.X ;  /* 0x0000000000287919 */ /* 0x000e220000002100 */
[----:B------:R-:W1:Y:S01]  /*00f0*/  LDC.64 R4, c[0x0][0x3c8] ;  /* 0x0000f200ff047b82 */ /* 0x000e620000000a00 */
[----:B------:R-:W2:Y:S01]  /*0100*/  LDCU.U8 UR6, c[0x0][0x3b8] ;  /* 0x00007700ff0677ac */ /* 0x000ea20008000000 */
[----:B------:R-:W3:Y:S01]  /*0110*/  LDCU.64 UR4, c[0x0][0x380] ;  /* 0x00007000ff0477ac */ /* 0x000ee20008000a00 */
[----:B--2---:R-:W-:-:S04]  /*0120*/  ISETP.NE.AND P0, PT, RZ, UR6, PT ;  /* 0x00000006ff007c0c */ /* 0x004fc8000bf05270 */
[----:B-1----:R-:W-:Y:S02]  /*0130*/  SEL R2, R5, RZ, !P0 ;  /* 0x000000ff05027207 */ /* 0x002fe40004000000 */
[C---:B0-----:R-:W-:Y:S02]  /*0140*/  LOP3.LUT R0, R40.reuse, 0x1f, RZ, 0xc0, !PT ;  /* 0x0000001f28007812 */ /* 0x041fe400078ec0ff */
[----:B------:R-:W-:-:S05]  /*0150*/  LOP3.LUT R3, R40, 0x3e0, RZ, 0xc0, !PT ;  /* 0x000003e028037812 */ /* 0x000fca00078ec0ff */
[----:B------:R-:W-:Y:S01]  /*0160*/  IMAD R0, R3, 0xf, R0 ;  /* 0x0000000f03007824 */ /* 0x000fe200078e0200 */
[----:B------:R-:W-:-:S04]  /*0170*/  SEL R3, R4, RZ, !P0 ;  /* 0x000000ff04037207 */ /* 0x000fc80004000000 */
[----:B------:R-:W-:-:S04]  /*0180*/  IADD3 R0, P0, P1, R0, UR7, R3 ;  /* 0x0000000700007c10 */ /* 0x000fc8000f91e003 */
[----:B------:R-:W-:Y:S02]  /*0190*/  IADD3.X R3, PT, PT, RZ, R2, RZ, P0, P1 ;  /* 0x00000002ff037210 */ /* 0x000fe400007e24ff */
[----:B---3--:R-:W-:-:S04]  /*01a0*/  LEA R2, P0, R0, UR4, 0x2 ;  /* 0x0000000400027c11 */ /* 0x008fc8000f8010ff */
[----:B------:R-:W-:-:S05]  /*01b0*/  LEA.HI.X R3, R0, UR5, R3, 0x2, P0 ;  /* 0x0000000500037c11 */ /* 0x000fca00080f1403 */
[----:B------:R-:W2:Y:S04]  /*01c0*/  LDG.E R0, desc[UR8][R2.64] ;  /* 0x0000000802007981 */ /* 0x000ea8000c1e1900 */
[----:B------:R-:W3:Y:S04]  /*01d0*/  LDG.E R4, desc[UR8][R2.64+0x80] ;  /* 0x0000800802047981 */ /* 0x000ee8000c1e1900 */
[----:B------:R-:W4:Y:S04]  /*01e0*/  LDG.E R6, desc[UR8][R2.64+0x100] ;  /* 0x0001000802067981 */ /* 0x000f28000c1e1900 */
[----:B------:R-:W5:Y:S04]  /*01f0*/  LDG.E R7, desc[UR8][R2.64+0x180] ;  /* 0x0001800802077981 */ /* 0x000f68000c1e1900 */
        /* <DEDUP_REMOVED lines=10> */
[----:B------:R-:W5:Y:S01]  /*02a0*/  LDG.E R18, desc[UR8][R2.64+0x700] ;  /* 0x0007000802127981 */ /* 0x000f62000c1e1900 */
[----:B------:R-:W0:Y:S01]  /*02b0*/  S2UR UR5, SR_CgaCtaId ;  /* 0x00000000000579c3 */ /* 0x000e220000008800 */
[----:B------:R-:W-:Y:S01]  /*02c0*/  SHF.R.U32.HI R24, RZ, 0x5, R40 ;  /* 0x00000005ff187819 */ /* 0x000fe20000011628 */
[----:B------:R-:W-:Y:S01]  /*02d0*/  UMOV UR4, 0x400 ;  /* 0x0000040000047882 */ /* 0x000fe20000000000 */
[----:B------:R-:W1:Y:S02]  /*02e0*/  S2R R5, SR_LANEID ;  /* 0x0000000000057919 */ /* 0x000e640000000000 */
[C---:B------:R-:W-:Y:S01]  /*02f0*/  ISETP.NE.AND P3, PT, R24.reuse, 0x6, PT ;  /* 0x000000061800780c */ /* 0x040fe20003f65270 */
[----:B0-----:R-:W-:Y:S01]  /*0300*/  ULEA UR4, UR5, UR4, 0x18 ;  /* 0x0000000405047291 */ /* 0x001fe2000f8ec0ff */
[----:B-1----:R-:W-:Y:S01]  /*0310*/  IMAD R19, R24, 0x1e0, R5 ;  /* 0x000001e018137824 */ /* 0x002fe200078e0205 */
[----:B------:R-:W-:-:S04]  /*0320*/  ISETP.NE.AND P4, PT, R5, RZ, PT ;  /* 0x000000ff0500720c */ /* 0x000fc80003f85270 */
[----:B------:R-:W-:-:S05]  /*0330*/  LEA R19, R19, UR4, 0x2 ;  /* 0x0000000413137c11 */ /* 0x000fca000f8e10ff */
[----:B--2---:R0:W-:Y:S04]  /*0340*/  STS [R19], R0 ;  /* 0x0000000013007388 */ /* 0x0041e80000000800 */
[----:B---3--:R-:W-:Y:S04]  /*0350*/  STS [R19+0x80], R4 ;  /* 0x0000800413007388 */ /* 0x008fe80000000800 */
[----:B----4-:R-:W-:Y:S01]  /*0360*/  STS [R19+0x100], R6 ;  /* 0x0001000613007388 */ /* 0x010fe20000000800 */
[----:B0-----:R-:W-:-:S03]  /*0370*/  IMAD R0, R5, 0x38, R19 ;  /* 0x0000003805007824 */ /* 0x001fc600078e0213 */
[----:B-----5:R-:W-:Y:S04]  /*0380*/  STS [R19+0x180], R7 ;  /* 0x0001800713007388 */ /* 0x020fe80000000800 */
[----:B------:R-:W-:Y:S04]  /*0390*/  STS [R19+0x200], R8 ;  /* 0x0002000813007388 */ /* 0x000fe80000000800 */
        /* <DEDUP_REMOVED lines=9> */
[----:B------:R-:W-:Y:S01]  /*0430*/  STS [R19+0x700], R18 ;  /* 0x0007001213007388 */ /* 0x000fe20000000800 */
[----:B------:R-:W-:-:S03]  /*0440*/  NOP ;  /* 0x0000000000007918 */ /* 0x000fc60000000000 */
[----:B------:R-:W0:Y:S04]  /*0450*/  LDS R41, [R0+0x4] ;  /* 0x0000040000297984 */ /* 0x000e280000000800 */
[----:B------:R-:W1:Y:S04]  /*0460*/  LDS R45, [R0] ;  /* 0x00000000002d7984 */ /* 0x000e680000000800 */
[----:B------:R-:W2:Y:S04]  /*0470*/  LDS R38, [R0+0x8] ;  /* 0x0000080000267984 */ /* 0x000ea80000000800 */
[----:B------:R-:W3:Y:S04]  /*0480*/  LDS R37, [R0+0xc] ;  /* 0x00000c0000257984 */ /* 0x000ee80000000800 */
[----:B------:R-:W4:Y:S04]  /*0490*/  LDS R36, [R0+0x10] ;  /* 0x0000100000247984 */ /* 0x000f280000000800 */
[----:B------:R-:W5:Y:S04]  /*04a0*/  LDS R35, [R0+0x14] ;  /* 0x0000140000237984 */ /* 0x000f680000000800 */
[----:B------:R-:W5:Y:S04]  /*04b0*/  LDS R34, [R0+0x18] ;  /* 0x0000180000227984 */ /* 0x000f680000000800 */
[----:B------:R-:W5:Y:S04]  /*04c0*/  LDS R33, [R0+0x1c] ;  /* 0x00001c0000217984 */ /* 0x000f680000000800 */
[----:B------:R-:W5:Y:S04]  /*04d0*/  LDS R32, [R0+0x20] ;  /* 0x0000200000207984 */ /* 0x000f680000000800 */
[----:B------:R-:W5:Y:S01]  /*04e0*/  LDS R31, [R0+0x24] ;  /* 0x00002400001f7984 */ /* 0x000f620000000800 */
[----:B0-----:R-:W-:-:S03]  /*04f0*/  ISETP.GT.AND P1, PT, R41, RZ, PT ;  /* 0x000000ff2900720c */ /* 0x001fc60003f24270 */
[----:B------:R-:W0:Y:S01]  /*0500*/  LDS R30, [R0+0x28] ;  /* 0x00002800001e7984 */ /* 0x000e220000000800 */
[----:B-1----:R-:W-:-:S03]  /*0510*/  ISETP.GT.AND P0, PT, R45, RZ, PT ;  /* 0x000000ff2d00720c */ /* 0x002fc60003f04270 */
[----:B------:R-:W1:Y:S01]  /*0520*/  LDS R29, [R0+0x2c] ;  /* 0x00002c00001d7984 */ /* 0x000e620000000800 */
[----:B--2---:R-:W-:-:S03]  /*0530*/  ISETP.GT.AND P2, PT, R38, RZ, PT ;  /* 0x000000ff2600720c */ /* 0x004fc60003f44270 */
[----:B------:R-:W2:Y:S01]  /*0540*/  LDS R28, [R0+0x30] ;  /* 0x00003000001c7984 */ /* 0x000ea20000000800 */
[----:B------:R-:W-:-:S03]  /*0550*/  SEL R43, RZ, 0x1, !P0 ;  /* 0x00000001ff2b7807 */ /* 0x000fc60004000000 */
[----:B------:R-:W2:Y:S02]  /*0560*/  LDS R27, [R0+0x34] ;  /* 0x00003400001b7984 */ /* 0x000ea40000000800 */
[----:B------:R-:W-:Y:S02]  /*0570*/  VIADD R39, R43, 0x1 ;  /* 0x000000012b277836 */ /* 0x000fe40000000000 */
[----:B------:R-:W-:Y:S01]  /*0580*/  @!P1 IMAD.MOV R39, RZ, RZ, R43 ;  /* 0x000000ffff279224 */ /* 0x000fe200078e022b */
[----:B---3--:R-:W-:Y:S01]  /*0590*/  ISETP.GT.AND P1, PT, R37, RZ, PT ;  /* 0x000000ff2500720c */ /* 0x008fe20003f24270 */
[----:B------:R-:W3:Y:S02]  /*05a0*/  LDS R26, [R0+0x38] ;  /* 0x00003800001a7984 */ /* 0x000ee40000000800 */
[----:B------:R-:W-:Y:S02]  /*05b0*/  VIADD R7, R39, 0x1 ;  /* 0x0000000127077836 */ /* 0x000fe40000000000 */
[----:B------:R-:W-:Y:S01]  /*05c0*/  @!P2 IMAD.MOV R7, RZ, RZ, R39 ;  /* 0x000000ffff07a224 */ /* 0x000fe200078e0227 */
[----:B------:R-:W-:Y:S01]  /*05d0*/  BAR.SYNC.DEFER_BLOCKING 0x0 ;  /* 0x0000000000007b1d */ /* 0x000fe20000010000 */
[----:B----4-:R-:W-:-:S02]  /*05e0*/  ISETP.GT.AND P2, PT, R36, RZ, PT ;  /* 0x000000ff2400720c */ /* 0x010fc40003f44270 */
[----:B------:R-:W-:-:S04]  /*05f0*/  VIADD R52, R7, 0x1 ;  /* 0x0000000107347836 */ /* 0x000fc80000000000 */
[----:B------:R-:W-:Y:S01]  /*0600*/  @!P1 IMAD.MOV R52, RZ, RZ, R7 ;  /* 0x000000ffff349224 */ /* 0x000fe200078e0207 */
[----:B-----5:R-:W-:-:S03]  /*0610*/  ISETP.GT.AND P1, PT, R35, RZ, PT ;  /* 0x000000ff2300720c */ /* 0x020fc60003f24270 */
[----:B------:R-:W-:-:S03]  /*0620*/  VIADD R10, R52, 0x1 ;  /* 0x00000001340a7836 */ /* 0x000fc60000000000 */
[----:B------:R-:W-:Y:S01]  /*0630*/  @!P2 IMAD.MOV R10, RZ, RZ, R52 ;  /* 0x000000ffff0aa224 */ /* 0x000fe200078e0234 */
[----:B------:R-:W-:-:S03]  /*0640*/  ISETP.GT.AND P2, PT, R34, RZ, PT ;  /* 0x000000ff2200720c */ /* 0x000fc60003f44270 */
        /* <DEDUP_REMOVED lines=11> */
[----:B0-----:R-:W-:-:S03]  /*0700*/  ISETP.GT.AND P2, PT, R30, RZ, PT ;  /* 0x000000ff1e00720c */ /* 0x001fc60003f44270 */
[----:B------:R-:W-:-:S03]  /*0710*/  VIADD R46, R6, 0x1 ;  /* 0x00000001062e7836 */ /* 0x000fc60000000000 */
[----:B------:R-:W-:Y:S01]  /*0720*/  @!P1 IMAD.MOV R46, RZ, RZ, R6 ;  /* 0x000000ffff2e9224 */ /* 0x000fe200078e0206 */
[----:B-1----:R-:W-:-:S03]  /*0730*/  ISETP.GT.AND P1, PT, R29, RZ, PT ;  /* 0x000000ff1d00720c */ /* 0x002fc60003f24270 */
[----:B------:R-:W-:-:S03]  /*0740*/  VIADD R4, R46, 0x1 ;  /* 0x000000012e047836 */ /* 0x000fc60000000000 */
[----:B------:R-:W-:Y:S01]  /*0750*/  @!P2 IMAD.MOV R4, RZ, RZ, R46 ;  /* 0x000000ffff04a224 */ /* 0x000fe200078e022e */
[----:B--2---:R-:W-:-:S03]  /*0760*/  ISETP.GT.AND P2, PT, R28, RZ, PT ;  /* 0x000000ff1c00720c */ /* 0x004fc60003f44270 */
[----:B------:R-:W-:-:S03]  /*0770*/  VIADD R44, R4, 0x1 ;  /* 0x00000001042c7836 */ /* 0x000fc60000000000 */
[----:B------:R-:W-:Y:S01]  /*0780*/  @!P1 IMAD.MOV R44, RZ, RZ, R4 ;  /* 0x000000ffff2c9224 */ /* 0x000fe200078e0204 */
[----:B------:R-:W-:-:S03]  /*0790*/  ISETP.GT.AND P1, PT, R27, RZ, PT ;  /* 0x000000ff1b00720c */ /* 0x000fc60003f24270 */
[----:B------:R-:W-:-:S03]  /*07a0*/  VIADD R42, R44, 0x1 ;  /* 0x000000012c2a7836 */ /* 0x000fc60000000000 */
[----:B------:R-:W-:Y:S01]  /*07b0*/  @!P2 IMAD.MOV R42, RZ, RZ, R44 ;  /* 0x000000ffff2aa224 */ /* 0x000fe200078e022c */
[----:B---3--:R-:W-:-:S03]  /*07c0*/  ISETP.GT.AND P2, PT, R26, RZ, PT ;  /* 0x000000ff1a00720c */ /* 0x008fc60003f44270 */
[----:B------:R-:W-:-:S03]  /*07d0*/  VIADD R0, R42, 0x1 ;  /* 0x000000012a007836 */ /* 0x000fc60000000000 */
[----:B------:R-:W-:-:S04]  /*07e0*/  @!P1 IMAD.MOV R0, RZ, RZ, R42 ;  /* 0x000000ffff009224 */ /* 0x000fc800078e022a */
[----:B------:R-:W-:-:S03]  /*07f0*/  VIADD R9, R0, 0x1 ;  /* 0x0000000100097836 */ /* 0x000fc60000000000 */
[----:B------:R-:W-:Y:S01]  /*0800*/  @!P2 IMAD.MOV R9, RZ, RZ, R0 ;  /* 0x000000ffff09a224 */ /* 0x000fe200078e0200 */
[----:B------:R-:W-:-:S04]  /*0810*/  ISETP.NE.AND P2, PT, R5, 0x1f, PT ;  /* 0x0000001f0500780c */ /* 0x000fc80003f45270 */
[----:B------:R-:W0:Y:S09]  /*0820*/  SHFL.UP P1, R2, R9, 0x1, RZ ;  /* 0x0420000009027989 */ /* 0x000e3200000200ff */
[----:B------:R-:W-:Y:S01]  /*0830*/  @!P2 LEA R47, R24, UR4, 0x2 ;  /* 0x00000004182fac11 */ /* 0x000fe2000f8e10ff */
[----:B0-----:R-:W-:-:S05]  /*0840*/  @P1 IMAD.IADD R2, R2, 0x1, R9 ;  /* 0x0000000102021824 */ /* 0x001fca00078e0209 */
[----:B------:R-:W0:Y:S02]  /*0850*/  SHFL.UP P1, R3, R2, 0x2, RZ ;  /* 0x0440000002037989 */ /* 0x000e2400000200ff */
[----:B0-----:R-:W-:-:S05]  /*0860*/  @P1 IMAD.IADD R3, R2, 0x1, R3 ;  /* 0x0000000102031824 */ /* 0x001fca00078e0203 */
[----:B------:R-:W0:Y:S02]  /*0870*/  SHFL.UP P1, R12, R3, 0x4, RZ ;  /* 0x04800000030c7989 */ /* 0x000e2400000200ff */
[----:B0-----:R-:W-:-:S05]  /*0880*/  @P1 IMAD.IADD R12, R3, 0x1, R12 ;  /* 0x00000001030c1824 */ /* 0x001fca00078e020c */
[----:B------:R-:W0:Y:S02]  /*0890*/  SHFL.UP P1, R25, R12, 0x8, RZ ;  /* 0x050000000c197989 */ /* 0x000e2400000200ff */
[----:B0-----:R-:W-:-:S05]  /*08a0*/  @P1 IMAD.IADD R25, R12, 0x1, R25 ;  /* 0x000000010c191824 */ /* 0x001fca00078e0219 */
[----:B------:R-:W0:Y:S02]  /*08b0*/  SHFL.UP P1, R11, R25, 0x10, RZ ;  /* 0x06000000190b7989 */ /* 0x000e2400000200ff */
[----:B0-----:R-:W-:Y:S01]  /*08c0*/  @P1 IMAD.IADD R11, R25, 0x1, R11 ;  /* 0x00000001190b1824 */ /* 0x001fe200078e020b */
[----:B------:R-:W-:-:S03]  /*08d0*/  ISETP.NE.AND P1, PT, R24, 0x2, PT ;  /* 0x000000021800780c */ /* 0x000fc60003f25270 */
[----:B------:R-:W-:Y:S01]  /*08e0*/  IMAD.IADD R9, R11, 0x1, -R9 ;  /* 0x000000010b097824 */ /* 0x000fe200078e0a09 */
[----:B------:R-:W-:Y:S01]  /*08f0*/  @!P2 STS [R47], R11 ;  /* 0x0000000b2f00a388 */ /* 0x000fe20000000800 */
[----:B------:R-:W-:Y:S01]  /*0900*/  BAR.SYNC.DEFER_BLOCKING 0x0 ;  /* 0x0000000000007b1d */ /* 0x000fe20000010000 */
[----:B------:R-:W-:Y:S02]  /*0910*/  ISETP.NE.AND P2, PT, R24, 0x3, PT ;  /* 0x000000031800780c */ /* 0x000fe40003f45270 */
[----:B------:R-:W-:-:S03]  /*0920*/  SEL R9, R9, RZ, P4 ;  /* 0x000000ff09097207 */ /* 0x000fc60002000000 */
[----:B------:R-:W0:Y:S04]  /*0930*/  LDS.128 R20, [UR4] ;  /* 0x00000004ff147984 */ /* 0x000e280008000c00 */
[----:B------:R-:W1:Y:S04]  /*0940*/  LDS.128 R16, [UR4+0x10] ;  /* 0x00001004ff107984 */ /* 0x000e680008000c00 */
[----:B------:R-:W2:Y:S01]  /*0950*/  LDS.128 R12, [UR4+0x20] ;  /* 0x00002004ff0c7984 */ /* 0x000ea20008000c00 */
[----:B0-----:R-:W-:-:S05]  /*0960*/  IMAD.IADD R3, R20, 0x1, R21 ;  /* 0x0000000114037824 */ /* 0x001fca00078e0215 */
[----:B------:R-:W-:Y:S01]  /*0970*/  SEL R2, R3, R20, !P1 ;  /* 0x0000001403027207 */ /* 0x000fe20004800000 */
[----:B------:R-:W-:Y:S01]  /*0980*/  IMAD.IADD R3, R22, 0x1, R3 ;  /* 0x0000000116037824 */ /* 0x000fe200078e0203 */
[----:B------:R-:W-:-:S04]  /*0990*/  ISETP.NE.AND P1, PT, R24, 0x4, PT ;  /* 0x000000041800780c */ /* 0x000fc80003f25270 */
[----:B------:R-:W-:Y:S01]  /*09a0*/  SEL R2, R3, R2, !P2 ;  /* 0x0000000203027207 */ /* 0x000fe20005000000 */
[----:B------:R-:W-:Y:S01]  /*09b0*/  IMAD.IADD R3, R23, 0x1, R3 ;  /* 0x0000000117037824 */ /* 0x000fe200078e0203 */
[----:B------:R-:W-:-:S04]  /*09c0*/  ISETP.NE.AND P2, PT, R24, 0x5, PT ;  /* 0x000000051800780c */ /* 0x000fc80003f45270 */
[C---:B------:R-:W-:Y:S01]  /*09d0*/  SEL R2, R3.reuse, R2, !P1 ;  /* 0x0000000203027207 */ /* 0x040fe20004800000 */
[----:B-1----:R-:W-:Y:S01]  /*09e0*/  IMAD.IADD R3, R3, 0x1, R16 ;  /* 0x0000000103037824 */ /* 0x002fe200078e0210 */
[----:B------:R-:W-:-:S04]  /*09f0*/  ISETP.NE.AND P1, PT, R40, RZ, PT ;  /* 0x000000ff2800720c */ /* 0x000fc80003f25270 */
[----:B------:R-:W-:Y:S01]  /*0a00*/  SEL R2, R3, R2, !P2 ;  /* 0x0000000203027207 */ /* 0x000fe20005000000 */
[----:B------:R-:W-:Y:S01]  /*0a10*/  IMAD.IADD R3, R17, 0x1, R3 ;  /* 0x0000000111037824 */ /* 0x000fe200078e0203 */
[----:B------:R-:W-:-:S04]  /*0a20*/  ISETP.NE.AND P2, PT, R24, 0x7, PT ;  /* 0x000000071800780c */ /* 0x000fc80003f45270 */
[----:B------:R-:W-:Y:S01]  /*0a30*/  SEL R2, R3, R2, !P3 ;  /* 0x0000000203027207 */ /* 0x000fe20005800000 */
[----:B------:R-:W-:Y:S01]  /*0a40*/  IMAD.IADD R3, R18, 0x1, R3 ;  /* 0x0000000112037824 */ /* 0x000fe200078e0203 */
[----:B------:R-:W-:-:S03]  /*0a50*/  ISETP.NE.AND P3, PT, R24, 0x8, PT ;  /* 0x000000081800780c */ /* 0x000fc60003f65270 */
[----:B------:R-:W-:Y:S01]  /*0a60*/  IMAD.IADD R47, R19, 0x1, R3 ;  /* 0x00000001132f7824 */ /* 0x000fe200078e0203 */
[----:B------:R-:W-:Y:S02]  /*0a70*/  SEL R25, R3, R2, !P2 ;  /* 0x0000000203197207 */ /* 0x000fe40005000000 */
[----:B------:R-:W0:Y:S01]  /*0a80*/  @!P1 LDC.64 R2, c[0x0][0x3a0] ;  /* 0x0000e800ff029b82 */ /* 0x000e220000000a00 */
[C---:B------:R-:W-:Y:S02]  /*0a90*/  ISETP.NE.AND P2, PT, R24.reuse, 0x9, PT ;  /* 0x000000091800780c */ /* 0x040fe40003f45270 */
[C---:B------:R-:W-:Y:S01]  /*0aa0*/  SEL R25, R47.reuse, R25, !P3 ;  /* 0x000000192f197207 */ /* 0x040fe20005800000 */
[----:B--2---:R-:W-:Y:S01]  /*0ab0*/  IMAD.IADD R47, R47, 0x1, R12 ;  /* 0x000000012f2f7824 */ /* 0x004fe200078e020c */
[----:B------:R-:W-:-:S04]  /*0ac0*/  ISETP.NE.AND P3, PT, R24, 0xa, PT ;  /* 0x0000000a1800780c */ /* 0x000fc80003f65270 */
[----:B------:R-:W-:Y:S01]  /*0ad0*/  SEL R25, R47, R25, !P2 ;  /* 0x000000192f197207 */ /* 0x000fe20005000000 */
[----:B------:R-:W-:Y:S01]  /*0ae0*/  IMAD.IADD R47, R13, 0x1, R47 ;  /* 0x000000010d2f7824 */ /* 0x000fe200078e022f */
[----:B------:R-:W-:Y:S01]  /*0af0*/  ISETP.NE.AND P2, PT, R24, 0xb, PT ;  /* 0x0000000b1800780c */ /* 0x000fe20003f45270 */
[----:B------:R-:W-:-:S03]  /*0b00*/  @!P1 IMAD.MOV.U32 R24, RZ, RZ, 0x65 ;  /* 0x00000065ff189424 */ /* 0x000fc600078e00ff */
[----:B------:R-:W-:Y:S01]  /*0b10*/  SEL R25, R47, R25, !P3 ;  /* 0x000000192f197207 */ /* 0x000fe20005800000 */
[----:B------:R-:W-:Y:S01]  /*0b20*/  IMAD.IADD R47, R14, 0x1, R47 ;  /* 0x000000010e2f7824 */ /* 0x000fe200078e022f */
[----:B------:R-:W-:-:S04]  /*0b30*/  ISETP.GE.U32.AND P3, PT, R40, 0x20, PT ;  /* 0x000000202800780c */ /* 0x000fc80003f66070 */
[----:B------:R-:W-:Y:S01]  /*0b40*/  SEL R5, R47, R25, !P2 ;  /* 0x000000192f057207 */ /* 0x000fe20005000000 */
[----:B------:R-:W-:-:S03]  /*0b50*/  IMAD.IADD R25, R15, 0x1, R47 ;  /* 0x000000010f197824 */ /* 0x000fc600078e022f */
[----:B------:R-:W-:Y:S02]  /*0b60*/  SEL R5, R5, RZ, P3 ;  /* 0x000000ff05057207 */ /* 0x000fe40001800000 */
[----:B0-----:R0:W-:Y:S01]  /*0b70*/  @!P1 ST.E.64.STRONG.GPU desc[UR8][R2.64+0x100], R24 ;  /* 0x0001001802009985 */ /* 0x0011e2000c10fb08 */
[----:B------:R-:W-:Y:S02]  /*0b80*/  ISETP.GT.AND P1, PT, R25, 0x180, PT ;  /* 0x000001801900780c */ /* 0x000fe40003f24270 */
[----:B------:R-:W-:-:S04]  /*0b90*/  IMAD.IADD R47, R5, 0x1, R9 ;  /* 0x00000001052f7824 */ /* 0x000fc800078e0209 */
[--C-:B------:R-:W-:Y:S02]  /*0ba0*/  IMAD.IADD R43, R43, 0x1, R47.reuse ;  /* 0x000000012b2b7824 */ /* 0x100fe400078e022f */
[--C-:B------:R-:W-:Y:S02]  /*0bb0*/  IMAD.IADD R39, R39, 0x1, R47.reuse ;  /* 0x0000000127277824 */ /* 0x100fe400078e022f */
[--C-:B------:R-:W-:Y:S02]  /*0bc0*/  IMAD.IADD R11, R52, 0x1, R47.reuse ;  /* 0x00000001340b7824 */ /* 0x100fe400078e022f */
[--C-:B------:R-:W-:Y:S02]  /*0bd0*/  IMAD.IADD R10, R10, 0x1, R47.reuse ;  /* 0x000000010a0a7824 */ /* 0x100fe400078e022f */
[--C-:B0-----:R-:W-:Y:S02]  /*0be0*/  IMAD.IADD R24, R7, 0x1, R47.reuse ;  /* 0x0000000107187824 */ /* 0x101fe400078e022f */
[----:B------:R-:W-:-:S02]  /*0bf0*/  IMAD.IADD R9, R50, 0x1, R47 ;  /* 0x0000000132097824 */ /* 0x000fc400078e022f */
[--C-:B------:R-:W-:Y:S02]  /*0c00*/  IMAD.IADD R8, R8, 0x1, R47.reuse ;  /* 0x0000000108087824 */ /* 0x100fe400078e022f */
[--C-:B------:R-:W-:Y:S02]  /*0c10*/  IMAD.IADD R7, R48, 0x1, R47.reuse ;  /* 0x0000000130077824 */ /* 0x100fe400078e022f */
[--C-:B------:R-:W-:Y:S02]  /*0c20*/  IMAD.IADD R6, R6, 0x1, R47.reuse ;  /* 0x0000000106067824 */ /* 0x100fe400078e022f */
[--C-:B------:R-:W-:Y:S02]  /*0c30*/  IMAD.IADD R5, R46, 0x1, R47.reuse ;  /* 0x000000012e057824 */ /* 0x100fe400078e022f */
[--C-:B------:R-:W-:Y:S02]  /*0c40*/  IMAD.IADD R4, R4, 0x1, R47.reuse ;  /* 0x0000000104047824 */ /* 0x100fe400078e022f */
[----:B------:R-:W-:-:S02]  /*0c50*/  IMAD.IADD R3, R44, 0x1, R47 ;  /* 0x000000012c037824 */ /* 0x000fc400078e022f */
[--C-:B------:R-:W-:Y:S02]  /*0c60*/  IMAD.IADD R2, R42, 0x1, R47.reuse ;  /* 0x000000012a027824 */ /* 0x100fe400078e022f */
[----:B------:R-:W-:Y:S01]  /*0c70*/  IMAD.IADD R0, R0, 0x1, R47 ;  /* 0x0000000100007824 */ /* 0x000fe200078e022f */
[----:B------:R-:W-:Y:S06]  /*0c80*/  @P1 BRA `(.L_x_3) ;  /* 0x0000000c007c1947 */ /* 0x000fec0003800000 */
[----:B------:R-:W-:Y:S04]  /*0c90*/  BSSY.RECONVERGENT B0, `(.L_x_4) ;  /* 0x000000d000007945 */ /* 0x000fe80003800200 */
[----:B------:R-:W-:Y:S05]  /*0ca0*/  @!P0 BRA `(.L_x_5) ;  /* 0x00000000002c8947 */ /* 0x000fea0003800000 */
[----:B------:R-:W-:Y:S01]  /*0cb0*/  UISETP.NE.AND UP0, UPT, UR6, URZ, UPT ;  /* 0x000000ff0600728c */ /* 0x000fe2000bf05270 */
[----:B------:R-:W-:Y:S01]  /*0cc0*/  CS2R R12, SRZ ;  /* 0x00000000000c7805 */ /* 0x000fe2000001ff00 */
[----:B------:R-:W0:Y:S07]  /*0cd0*/  LDCU.64 UR4, c[0x0][0x390] ;  /* 0x00007200ff0477ac */ /* 0x000e2e0008000a00 */
[----:B------:R-:W-:Y:S05]  /*0ce0*/  BRA.U UP0, `(.L_x_6) ;  /* 0x0000000100087547 */ /* 0x000fea000b800000 */
[----:B------:R-:W1:Y:S02]  /*0cf0*/  LDC.64 R12, c[0x0][0x3d0] ;  /* 0x0000f400ff0c7b82 */ /* 0x000e640000000a00 */
[----:B-1----:R-:W5:Y:S02]  /*0d00*/  LDG.E.64 R12, desc[UR8][R12.64] ;  /* 0x000000080c0c7981 */ /* 0x002f64000c1e1b00 */
.L_x_6:
[----:B-----5:R-:W-:-:S04]  /*0d10*/  IADD3 R14, P0, PT, R47, R12, RZ ;  /* 0x0000000c2f0e7210 */ /* 0x020fc80007f1e0ff */
[----:B------:R-:W-:Y:S02]  /*0d20*/  LEA.HI.X.SX32 R13, R47, R13, 0x1, P0 ;  /* 0x0000000d2f0d7211 */ /* 0x000fe400000f0eff */
[----:B0-----:R-:W-:-:S04]  /*0d30*/  LEA R12, P0, R14, UR4, 0x2 ;  /* 0x000000040e0c7c11 */ /* 0x001fc8000f8010ff */
[----:B------:R-:W-:-:S05]  /*0d40*/  LEA.HI.X R13, R14, UR5, R13, 0x2, P0 ;  /* 0x000000050e0d7c11 */ /* 0x000fca00080f140d */
[----:B------:R0:W-:Y:S04]  /*0d50*/  STG.E desc[UR8][R12.64], R45 ;  /* 0x0000002d0c007986 */ /* 0x0001e8000c101908 */
.L_x_5:
[----:B------:R-:W-:Y:S05]  /*0d60*/  BSYNC.RECONVERGENT B0 ;  /* 0x0000000000007941 */ /* 0x000fea0003800200 */
.L_x_4:
[----:B------:R-:W-:Y:S01]  /*0d70*/  ISETP.GE.AND P0, PT, R41, 0x1, PT ;  /* 0x000000012900780c */ /* 0x000fe20003f06270 */
[----:B------:R-:W-:-:S12]  /*0d80*/  BSSY.RECONVERGENT B0, `(.L_x_7) ;  /* 0x000000d000007945 */ /* 0x000fd80003800200 */
[----:B------:R-:W-:Y:S05]  /*0d90*/  @!P0 BRA `(.L_x_8) ;  /* 0x00000000002c8947 */ /* 0x000fea0003800000 */
[----:B------:R-:W-:Y:S01]  /*0da0*/  UISETP.NE.AND UP0, UPT, UR6, URZ, UPT ;  /* 0x000000ff0600728c */ /* 0x000fe2000bf05270 */
[----:B0-----:R-:W-:Y:S01]  /*0db0*/  CS2R R12, SRZ ;  /* 0x00000000000c7805 */ /* 0x001fe2000001ff00 */
[----:B------:R-:W0:Y:S07]  /*0dc0*/  LDCU.64 UR4, c[0x0][0x390] ;  /* 0x00007200ff0477ac */ /* 0x000e2e0008000a00 */
[----:B------:R-:W-:Y:S05]  /*0dd0*/  BRA.U UP0, `(.L_x_9) ;  /* 0x0000000100087547 */ /* 0x000fea000b800000 */
[----:B------:R-:W1:Y:S02]  /*0de0*/  LDC.64 R12, c[0x0][0x3d0] ;  /* 0x0000f400ff0c7b82 */ /* 0x000e640000000a00 */
[----:B-1----:R-:W5:Y:S02]  /*0df0*/  LDG.E.64 R12, desc[UR8][R12.64] ;  /* 0x000000080c0c7981 */ /* 0x002f64000c1e1b00 */
.L_x_9:
[----:B-----5:R-:W-:-:S04]  /*0e00*/  IADD3 R14, P0, PT, R43, R12, RZ ;  /* 0x0000000c2b0e7210 */ /* 0x020fc80007f1e0ff */
[----:B------:R-:W-:Y:S02]  /*0e10*/  LEA.HI.X.SX32 R13, R43, R13, 0x1, P0 ;  /* 0x0000000d2b0d7211 */ /* 0x000fe400000f0eff */
[----:B0-----:R-:W-:-:S04]  /*0e20*/  LEA R12, P0, R14, UR4, 0x2 ;  /* 0x000000040e0c7c11 */ /* 0x001fc8000f8010ff */
[----:B------:R-:W-:-:S05]  /*0e30*/  LEA.HI.X R13, R14, UR5, R13, 0x2, P0 ;  /* 0x000000050e0d7c11 */ /* 0x000fca00080f140d */
[----:B------:R1:W-:Y:S04]  /*0e40*/  STG.E desc[UR8][R12.64], R41 ;  /* 0x000000290c007986 */ /* 0x0003e8000c101908 */
.L_x_8:
[----:B------:R-:W-:Y:S05]  /*0e50*/  BSYNC.RECONVERGENT B0 ;  /* 0x0000000000007941 */ /* 0x000fea0003800200 */
.L_x_7:
[----:B------:R-:W-:Y:S01]  /*0e60*/  ISETP.GE.AND P0, PT, R38, 0x1, PT ;  /* 0x000000012600780c */ /* 0x000fe20003f06270 */
[----:B------:R-:W-:-:S12]  /*0e70*/  BSSY.RECONVERGENT B0, `(.L_x_10) ;  /* 0x000000d000007945 */ /* 0x000fd80003800200 */
[----:B------:R-:W-:Y:S05]  /*0e80*/  @!P0 BRA `(.L_x_11) ;  /* 0x00000000002c8947 */ /* 0x000fea0003800000 */
[----:B------:R-:W-:Y:S01]  /*0e90*/  UISETP.NE.AND UP0, UPT, UR6, URZ, UPT ;  /* 0x000000ff0600728c */ /* 0x000fe2000bf05270 */
[----:B01----:R-:W-:Y:S01]  /*0ea0*/  CS2R R12, SRZ ;  /* 0x00000000000c7805 */ /* 0x003fe2000001ff00 */
[----:B------:R-:W0:Y:S07]  /*0eb0*/  LDCU.64 UR4, c[0x0][0x390] ;  /* 0x00007200ff0477ac */ /* 0x000e2e0008000a00 */
[----:B------:R-:W-:Y:S05]  /*0ec0*/  BRA.U UP0, `(.L_x_12) ;  /* 0x0000000100087547 */ /* 0x000fea000b800000 */
[----:B------:R-:W1:Y:S02]  /*0ed0*/  LDC.64 R12, c[0x0][0x3d0] ;  /* 0x0000f400ff0c7b82 */ /* 0x000e640000000a00 */
[----:B-1----:R-:W5:Y:S02]  /*0ee0*/  LDG.E.64 R12, desc[UR8][R12.64] ;  /* 0x000000080c0c7981 */ /* 0x002f64000c1e1b00 */
.L_x_12:
[----:B-----5:R-:W-:-:S04]  /*0ef0*/  IADD3 R14, P0, PT, R39, R12, RZ ;  /* 0x0000000c270e7210 */ /* 0x020fc80007f1e0ff */
[----:B------:R-:W-:Y:S02]  /*0f00*/  LEA.HI.X.SX32 R13, R39, R13, 0x1, P0 ;  /* 0x0000000d270d7211 */ /* 0x000fe400000f0eff */
[----:B0-----:R-:W-:-:S04]  /*0f10*/  LEA R12, P0, R14, UR4, 0x2 ;  /* 0x000000040e0c7c11 */ /* 0x001fc8000f8010ff */
[----:B------:R-:W-:-:S05]  /*0f20*/  LEA.HI.X R13, R14, UR5, R13, 0x2, P0 ;  /* 0x000000050e0d7c11 */ /* 0x000fca00080f140d */
[----:B------:R2:W-:Y:S04]  /*0f30*/  STG.E desc[UR8][R12.64], R38 ;  /* 0x000000260c007986 */ /* 0x0005e8000c101908 */
.L_x_11:
[----:B------:R-:W-:Y:S05]  /*0f40*/  BSYNC.RECONVERGENT B0 ;  /* 0x0000000000007941 */ /* 0x000fea0003800200 */
.L_x_10:
[----:B------:R-:W-:Y:S01]  /*0f50*/  ISETP.GE.AND P0, PT, R37, 0x1, PT ;  /* 0x000000012500780c */ /* 0x000fe20003f06270 */
[----:B------:R-:W-:-:S12]  /*0f60*/  BSSY.RECONVERGENT B0, `(.L_x_13) ;  /* 0x000000d000007945 */ /* 0x000fd80003800200 */
[----:B------:R-:W-:Y:S05]  /*0f70*/  @!P0 BRA `(.L_x_14) ;  /* 0x00000000002c8947 */ /* 0x000fea0003800000 */
[----:B------:R-:W-:Y:S01]  /*0f80*/  UISETP.NE.AND UP0, UPT, UR6, URZ, UPT ;  /* 0x000000ff0600728c */ /* 0x000fe2000bf05270 */
[----:B012---:R-:W-:Y:S01]  /*0f90*/  CS2R R12, SRZ ;  /* 0x00000000000c7805 */ /* 0x007fe2000001ff00 */
[----:B------:R-:W0:Y:S07]  /*0fa0*/  LDCU.64 UR4, c[0x0][0x390] ;  /* 0x00007200ff0477ac */ /* 0x000e2e0008000a00 */
[----:B------:R-:W-:Y:S05]  /*0fb0*/  BRA.U UP0, `(.L_x_15) ;  /* 0x0000000100087547 */ /* 0x000fea000b800000 */
[----:B------:R-:W1:Y:S02]  /*0fc0*/  LDC.64 R12, c[0x0][0x3d0] ;  /* 0x0000f400ff0c7b82 */ /* 0x000e640000000a00 */
[----:B-1----:R-:W5:Y:S02]  /*0fd0*/  LDG.E.64 R12, desc[UR8][R12.64] ;  /* 0x000000080c0c7981 */ /* 0x002f64000c1e1b00 */
.L_x_15:
[----:B-----5:R-:W-:-:S04]  /*0fe0*/  IADD3 R14, P0, PT, R24, R12, RZ ;  /* 0x0000000c180e7210 */ /* 0x020fc80007f1e0ff */
[----:B------:R-:W-:Y:S02]  /*0ff0*/  LEA.HI.X.SX32 R13, R24, R13, 0x1, P0 ;  /* 0x0000000d180d7211 */ /* 0x000fe400000f0eff */
[----:B0-----:R-:W-:-:S04]  /*1000*/  LEA R12, P0, R14, UR4, 0x2 ;  /* 0x000000040e0c7c11 */ /* 0x001fc8000f8010ff */
[----:B------:R-:W-:-:S05]  /*1010*/  LEA.HI.X R13, R14, UR5, R13, 0x2, P0 ;  /* 0x000000050e0d7c11 */ /* 0x000fca00080f140d */
[----:B------:R3:W-:Y:S04]  /*1020*/  STG.E desc[UR8][R12.64], R37 ;  /* 0x000000250c007986 */ /* 0x0007e8000c101908 */
.L_x_14:
[----:B------:R-:W-:Y:S05]  /*1030*/  BSYNC.RECONVERGENT B0 ;  /* 0x0000000000007941 */ /* 0x000fea0003800200 */
.L_x_13:
[----:B------:R-:W-:Y:S01]  /*1040*/  ISETP.GE.AND P0, PT, R36, 0x1, PT ;  /* 0x000000012400780c */ /* 0x000fe20003f06270 */
[----:B------:R-:W-:-:S12]  /*1050*/  BSSY.RECONVERGENT B0, `(.L_x_16) ;  /* 0x000000d000007945 */ /* 0x000fd80003800200 */
[----:B------:R-:W-:Y:S05]  /*1060*/  @!P0 BRA `(.L_x_17) ;  /* 0x00000000002c8947 */ /* 0x000fea0003800000 */
[----:B------:R-:W-:Y:S01]  /*1070*/  UISETP.NE.AND UP0, UPT, UR6, URZ, UPT ;  /* 0x000000ff0600728c */ /* 0x000fe2000bf05270 */
[----:B0123--:R-:W-:Y:S01]  /*1080*/  CS2R R12, SRZ ;  /* 0x00000000000c7805 */ /* 0x00ffe2000001ff00 */
[----:B------:R-:W0:Y:S07]  /*1090*/  LDCU.64 UR4, c[0x0][0x390] ;  /* 0x00007200ff0477ac */ /* 0x000e2e0008000a00 */
[----:B------:R-:W-:Y:S05]  /*10a0*/  BRA.U UP0, `(.L_x_18) ;  /* 0x0000000100087547 */ /* 0x000fea000b800000 */
[----:B------:R-:W1:Y:S02]  /*10b0*/  LDC.64 R12, c[0x0][0x3d0] ;  /* 0x0000f400ff0c7b82 */ /* 0x000e640000000a00 */
[----:B-1----:R-:W5:Y:S02]  /*10c0*/  LDG.E.64 R12, desc[UR8][R12.64] ;  /* 0x000000080c0c7981 */ /* 0x002f64000c1e1b00 */
.L_x_18:
[----:B-----5:R-:W-:-:S04]  /*10d0*/  IADD3 R14, P0, PT, R11, R12, RZ ;  /* 0x0000000c0b0e7210 */ /* 0x020fc80007f1e0ff */
[----:B------:R-:W-:Y:S02]  /*10e0*/  LEA.HI.X.SX32 R11, R11, R13, 0x1, P0 ;  /* 0x0000000d0b0b7211 */ /* 0x000fe400000f0eff */
[----:B0-----:R-:W-:-:S04]  /*10f0*/  LEA R12, P0, R14, UR4, 0x2 ;  /* 0x000000040e0c7c11 */ /* 0x001fc8000f8010ff */
[----:B------:R-:W-:-:S05]  /*1100*/  LEA.HI.X R13, R14, UR5, R11, 0x2, P0 ;  /* 0x000000050e0d7c11 */ /* 0x000fca00080f140b */
[----:B------:R4:W-:Y:S04]  /*1110*/  STG.E desc[UR8][R12.64], R36 ;  /* 0x000000240c007986 */ /* 0x0009e8000c101908 */
.L_x_17:
[----:B------:R-:W-:Y:S05]  /*1120*/  BSYNC.RECONVERGENT B0 ;  /* 0x0000000000007941 */ /* 0x000fea0003800200 */
.L_x_16:
[----:B------:R-:W-:Y:S01]  /*1130*/  ISETP.GE.AND P0, PT, R35, 0x1, PT ;  /* 0x000000012300780c */ /* 0x000fe20003f06270 */
[----:B------:R-:W-:-:S12]  /*1140*/  BSSY.RECONVERGENT B0, `(.L_x_19) ;  /* 0x000000d000007945 */ /* 0x000fd80003800200 */
[----:B------:R-:W-:Y:S05]  /*1150*/  @!P0 BRA `(.L_x_20) ;  /* 0x00000000002c8947 */ /* 0x000fea0003800000 */
[----:B------:R-:W-:Y:S01]  /*1160*/  UISETP.NE.AND UP0, UPT, UR6, URZ, UPT ;  /* 0x000000ff0600728c */ /* 0x000fe2000bf05270 */
[----:B01234-:R-:W-:Y:S01]  /*1170*/  CS2R R12, SRZ ;  /* 0x00000000000c7805 */ /* 0x01ffe2000001ff00 */
[----:B------:R-:W0:Y:S07]  /*1180*/  LDCU.64 UR4, c[0x0][0x390] ;  /* 0x00007200ff0477ac */ /* 0x000e2e0008000a00 */
[----:B------:R-:W-:Y:S05]  /*1190*/  BRA.U UP0, `(.L_x_21) ;  /* 0x0000000100087547 */ /* 0x000fea000b800000 */
[----:B------:R-:W1:Y:S02]  /*11a0*/  LDC.64 R12, c[0x0][0x3d0] ;  /* 0x0000f400ff0c7b82 */ /* 0x000e640000000a00 */
[----:B-1----:R-:W5:Y:S02]  /*11b0*/  LDG.E.64 R12, desc[UR8][R12.64] ;  /* 0x000000080c0c7981 */ /* 0x002f64000c1e1b00 */
.L_x_21:
[----:B-----5:R-:W-:-:S04]  /*11c0*/  IADD3 R11, P0, PT, R10, R12, RZ ;  /* 0x0000000c0a0b7210 */ /* 0x020fc80007f1e0ff */
[----:B------:R-:W-:Y:S02]  /*11d0*/  LEA.HI.X.SX32 R12, R10, R13, 0x1, P0 ;  /* 0x0000000d0a0c7211 */ /* 0x000fe400000f0eff */
[----:B0-----:R-:W-:-:S04]  /*11e0*/  LEA R10, P0, R11, UR4, 0x2 ;  /* 0x000000040b0a7c11 */ /* 0x001fc8000f8010ff */
[----:B------:R-:W-:-:S05]  /*11f0*/  LEA.HI.X R11, R11, UR5, R12, 0x2, P0 ;  /* 0x000000050b0b7c11 */ /* 0x000fca00080f140c */
[----:B------:R0:W-:Y:S04]  /*1200*/  STG.E desc[UR8][R10.64], R35 ;  /* 0x000000230a007986 */ /* 0x0001e8000c101908 */
.L_x_20:
[----:B------:R-:W-:Y:S05]  /*1210*/  BSYNC.RECONVERGENT B0 ;  /* 0x0000000000007941 */ /* 0x000fea0003800200 */
.L_x_19:
        /* <DEDUP_REMOVED lines=9> */
.L_x_24:
[----:B-12345:R-:W-:-:S04]  /*12b0*/  IADD3 R12, P0, PT, R9, R10, RZ ;  /* 0x0000000a090c7210 */ /* 0x03efc80007f1e0ff */
[----:B------:R-:W-:Y:S02]  /*12c0*/  LEA.HI.X.SX32 R9, R9, R11, 0x1, P0 ;  /* 0x0000000b09097211 */ /* 0x000fe400000f0eff */
[----:B0-----:R-:W-:-:S04]  /*12d0*/  LEA R10, P0, R12, UR4, 0x2 ;  /* 0x000000040c0a7c11 */ /* 0x001fc8000f8010ff */
[----:B------:R-:W-:-:S05]  /*12e0*/  LEA.HI.X R11, R12, UR5, R9, 0x2, P0 ;  /* 0x000000050c0b7c11 */ /* 0x000fca00080f1409 */
[----:B------:R0:W-:Y:S04]  /*12f0*/  STG.E desc[UR8][R10.64], R34 ;  /* 0x000000220a007986 */ /* 0x0001e8000c101908 */
.L_x_23:
[----:B------:R-:W-:Y:S05]  /*1300*/  BSYNC.RECONVERGENT B0 ;  /* 0x0000000000007941 */ /* 0x000fea0003800200 */
.L_x_22:
        /* <DEDUP_REMOVED lines=9> */
.L_x_27:
[----:B-----5:R-:W-:-:S04]  /*13a0*/  IADD3 R9, P0, PT, R8, R10, RZ ;  /* 0x0000000a08097210 */ /* 0x020fc80007f1e0ff */
[----:B------:R-:W-:Y:S02]  /*13b0*/  LEA.HI.X.SX32 R10, R8, R11, 0x1, P0 ;  /* 0x0000000b080a7211 */ /* 0x000fe400000f0eff */
[----:B0-----:R-:W-:-:S04]  /*13c0*/  LEA R8, P0, R9, UR4, 0x2 ;  /* 0x0000000409087c11 */ /* 0x001fc8000f8010ff */
[----:B------:R-:W-:-:S05]  /*13d0*/  LEA.HI.X R9, R9, UR5, R10, 0x2, P0 ;  /* 0x0000000509097c11 */ /* 0x000fca00080f140a */
[----:B------:R0:W-:Y:S04]  /*13e0*/  STG.E desc[UR8][R8.64], R33 ;  /* 0x0000002108007986 */ /* 0x0001e8000c101908 */
.L_x_26:
[----:B------:R-:W-:Y:S05]  /*13f0*/  BSYNC.RECONVERGENT B0 ;  /* 0x0000000000007941 */ /* 0x000fea0003800200 */
.L_x_25:
        /* <DEDUP_REMOVED lines=9> */
.L_x_30:
[----:B-----5:R-:W-:-:S04]  /*1490*/  IADD3 R10, P0, PT, R7, R8, RZ ;  /* 0x00000008070a7210 */ /* 0x020fc80007f1e0ff */
[----:B------:R-:W-:Y:S02]  /*14a0*/  LEA.HI.X.SX32 R7, R7, R9, 0x1, P0 ;  /* 0x0000000907077211 */ /* 0x000fe400000f0eff */
[----:B0-----:R-:W-:-:S04]  /*14b0*/  LEA R8, P0, R10, UR4, 0x2 ;  /* 0x000000040a087c11 */ /* 0x001fc8000f8010ff */
[----:B------:R-:W-:-:S05]  /*14c0*/  LEA.HI.X R9, R10, UR5, R7, 0x2, P0 ;  /* 0x000000050a097c11 */ /* 0x000fca00080f1407 */
[----:B------:R0:W-:Y:S04]  /*14d0*/  STG.E desc[UR8][R8.64], R32 ;  /* 0x0000002008007986 */ /* 0x0001e8000c101908 */
.L_x_29:
[----:B------:R-:W-:Y:S05]  /*14e0*/  BSYNC.RECONVERGENT B0 ;  /* 0x0000000000007941 */ /* 0x000fea0003800200 */
.L_x_28:
        /* <DEDUP_REMOVED lines=9> */
.L_x_33:
[----:B-----5:R-:W-:-:S04]  /*1580*/  IADD3 R7, P0, PT, R6, R8, RZ ;  /* 0x0000000806077210 */ /* 0x020fc80007f1e0ff */
[----:B------:R-:W-:Y:S02]  /*1590*/  LEA.HI.X.SX32 R8, R6, R9, 0x1, P0 ;  /* 0x0000000906087211 */ /* 0x000fe400000f0eff */
[----:B0-----:R-:W-:-:S04]  /*15a0*/  LEA R6, P0, R7, UR4, 0x2 ;  /* 0x0000000407067c11 */ /* 0x001fc8000f8010ff */
[----:B------:R-:W-:-:S05]  /*15b0*/  LEA.HI.X R7, R7, UR5, R8, 0x2, P0 ;  /* 0x0000000507077c11 */ /* 0x000fca00080f1408 */
[----:B------:R0:W-:Y:S04]  /*15c0*/  STG.E desc[UR8][R6.64], R31 ;  /* 0x0000001f06007986 */ /* 0x0001e8000c101908 */
.L_x_32:
[----:B------:R-:W-:Y:S05]  /*15d0*/  BSYNC.RECONVERGENT B0 ;  /* 0x0000000000007941 */ /* 0x000fea0003800200 */
.L_x_31:
        /* <DEDUP_REMOVED lines=9> */
.L_x_36:
[----:B-----5:R-:W-:-:S04]  /*1670*/  IADD3 R8, P0, PT, R5, R6, RZ ;  /* 0x0000000605087210 */ /* 0x020fc80007f1e0ff */
[----:B------:R-:W-:Y:S02]  /*1680*/  LEA.HI.X.SX32 R5, R5, R7, 0x1, P0 ;  /* 0x0000000705057211 */ /* 0x000fe400000f0eff */
[----:B0-----:R-:W-:-:S04]  /*1690*/  LEA R6, P0, R8, UR4, 0x2 ;  /* 0x0000000408067c11 */ /* 0x001fc8000f8010ff */
[----:B------:R-:W-:-:S05]  /*16a0*/  LEA.HI.X R7, R8, UR5, R5, 0x2, P0 ;  /* 0x0000000508077c11 */ /* 0x000fca00080f1405 */
[----:B------:R0:W-:Y:S04]  /*16b0*/  STG.E desc[UR8][R6.64], R30 ;  /* 0x0000001e06007986 */ /* 0x0001e8000c101908 */
.L_x_35:
[----:B------:R-:W-:Y:S05]  /*16c0*/  BSYNC.RECONVERGENT B0 ;  /* 0x0000000000007941 */ /* 0x000fea0003800200 */
.L_x_34:
        /* <DEDUP_REMOVED lines=9> */
.L_x_39:
[----:B-----5:R-:W-:-:S04]  /*1760*/  IADD3 R5, P0, PT, R4, R6, RZ ;  /* 0x0000000604057210 */ /* 0x020fc80007f1e0ff */
[----:B------:R-:W-:Y:S02]  /*1770*/  LEA.HI.X.SX32 R6, R4, R7, 0x1, P0 ;  /* 0x0000000704067211 */ /* 0x000fe400000f0eff */
[----:B0-----:R-:W-:-:S04]  /*1780*/  LEA R4, P0, R5, UR4, 0x2 ;  /* 0x0000000405047c11 */ /* 0x001fc8000f8010ff */
[----:B------:R-:W-:-:S05]  /*1790*/  LEA.HI.X R5, R5, UR5, R6, 0x2, P0 ;  /* 0x0000000505057c11 */ /* 0x000fca00080f1406 */
[----:B------:R0:W-:Y:S04]  /*17a0*/  STG.E desc[UR8][R4.64], R29 ;  /* 0x0000001d04007986 */ /* 0x0001e8000c101908 */
.L_x_38:
[----:B------:R-:W-:Y:S05]  /*17b0*/  BSYNC.RECONVERGENT B0 ;  /* 0x0000000000007941 */ /* 0x000fea0003800200 */
.L_x_37:
        /* <DEDUP_REMOVED lines=9> */
.L_x_42:
[----:B-----5:R-:W-:-:S04]  /*1850*/  IADD3 R6, P0, PT, R3, R4, RZ ;  /* 0x0000000403067210 */ /* 0x020fc80007f1e0ff */
[----:B------:R-:W-:Y:S02]  /*1860*/  LEA.HI.X.SX32 R3, R3, R5, 0x1, P0 ;  /* 0x0000000503037211 */ /* 0x000fe400000f0eff */
[----:B0-----:R-:W-:-:S04]  /*1870*/  LEA R4, P0, R6, UR4, 0x2 ;  /* 0x0000000406047c11 */ /* 0x001fc8000f8010ff */
[----:B------:R-:W-:-:S05]  /*1880*/  LEA.HI.X R5, R6, UR5, R3, 0x2, P0 ;  /* 0x0000000506057c11 */ /* 0x000fca00080f1403 */
[----:B------:R0:W-:Y:S04]  /*1890*/  STG.E desc[UR8][R4.64], R28 ;  /* 0x0000001c04007986 */ /* 0x0001e8000c101908 */
.L_x_41:
[----:B------:R-:W-:Y:S05]  /*18a0*/  BSYNC.RECONVERGENT B0 ;  /* 0x0000000000007941 */ /* 0x000fea0003800200 */
.L_x_40:
        /* <DEDUP_REMOVED lines=9> */
.L_x_45:
[----:B-----5:R-:W-:-:S04]  /*1940*/  IADD3 R3, P0, PT, R2, R4, RZ ;  /* 0x0000000402037210 */ /* 0x020fc80007f1e0ff */
[----:B------:R-:W-:Y:S02]  /*1950*/  LEA.HI.X.SX32 R4, R2, R5, 0x1, P0 ;  /* 0x0000000502047211 */ /* 0x000fe400000f0eff */
[----:B0-----:R-:W-:-:S04]  /*1960*/  LEA R2, P0, R3, UR4, 0x2 ;  /* 0x0000000403027c11 */ /* 0x001fc8000f8010ff */
[----:B------:R-:W-:-:S05]  /*1970*/  LEA.HI.X R3, R3, UR5, R4, 0x2, P0 ;  /* 0x0000000503037c11 */ /* 0x000fca00080f1404 */
[----:B------:R0:W-:Y:S04]  /*1980*/  STG.E desc[UR8][R2.64], R27 ;  /* 0x0000001b02007986 */ /* 0x0001e8000c101908 */
.L_x_44:
[----:B------:R-:W-:Y:S05]  /*1990*/  BSYNC.RECONVERGENT B0 ;  /* 0x0000000000007941 */ /* 0x000fea0003800200 */
.L_x_43:
[----:B------:R-:W-:-:S13]  /*19a0*/  ISETP.GE.AND P0, PT, R26, 0x1, PT ;  /* 0x000000011a00780c */ /* 0x000fda0003f06270 */
[----:B------:R-:W-:Y:S05]  /*19b0*/  @!P0 EXIT ;  /* 0x000000000000894d */ /* 0x000fea0003800000 */
[----:B------:R-:W-:Y:S01]  /*19c0*/  UISETP.NE.AND UP0, UPT, UR6, URZ, UPT ;  /* 0x000000ff0600728c */ /* 0x000fe2000bf05270 */
[----:B0-----:R-:W-:-:S08]  /*19d0*/  CS2R R2, SRZ ;  /* 0x0000000000027805 */ /* 0x001fd0000001ff00 */
[----:B------:R-:W-:Y:S05]  /*19e0*/  BRA.U UP0, `(.L_x_46) ;  /* 0x0000000100087547 */ /* 0x000fea000b800000 */
[----:B------:R-:W0:Y:S02]  /*19f0*/  LDC.64 R2, c[0x0][0x3d0] ;  /* 0x0000f400ff027b82 */ /* 0x000e240000000a00 */
[----:B0-----:R-:W5:Y:S02]  /*1a00*/  LDG.E.64 R2, desc[UR8][R2.64] ;  /* 0x0000000802027981 */ /* 0x001f64000c1e1b00 */
.L_x_46:
[----:B------:R-:W0:Y:S01]  /*1a10*/  LDCU.64 UR4, c[0x0][0x390] ;  /* 0x00007200ff0477ac */ /* 0x000e220008000a00 */
[----:B-----5:R-:W-:-:S04]  /*1a20*/  IADD3 R4, P0, PT, R0, R2, RZ ;  /* 0x0000000200047210 */ /* 0x020fc80007f1e0ff */
[----:B------:R-:W-:Y:S02]  /*1a30*/  LEA.HI.X.SX32 R3, R0, R3, 0x1, P0 ;  /* 0x0000000300037211 */ /* 0x000fe400000f0eff */
[----:B0-----:R-:W-:-:S04]  /*1a40*/  LEA R2, P0, R4, UR4, 0x2 ;  /* 0x0000000404027c11 */ /* 0x001fc8000f8010ff */
[----:B------:R-:W-:-:S05]  /*1a50*/  LEA.HI.X R3, R4, UR5, R3, 0x2, P0 ;  /* 0x0000000504037c11 */ /* 0x000fca00080f1403 */
[----:B------:R-:W-:Y:S01]  /*1a60*/  STG.E desc[UR8][R2.64], R26 ;  /* 0x0000001a02007986 */ /* 0x000fe2000c101908 */
[----:B------:R-:W-:Y:S05]  /*1a70*/  EXIT ;  /* 0x000000000000794d */ /* 0x000fea0003800000 */
.L_x_3:
[----:B------:R-:W-:Y:S01]  /*1a80*/  BAR.SYNC.DEFER_BLOCKING 0x0 ;  /* 0x0000000000007b1d */ /* 0x000fe20000010000 */
[----:B------:R-:W-:Y:S02]  /*1a90*/  ISETP.GE.AND P0, PT, R45, 0x1, PT ;  /* 0x000000012d00780c */ /* 0x000fe40003f06270 */
[----:B------:R-:W-:Y:S02]  /*1aa0*/  ISETP.GE.AND P4, PT, R41, 0x1, PT ;  /* 0x000000012900780c */ /* 0x000fe40003f86270 */
[----:B------:R-:W-:Y:S02]  /*1ab0*/  ISETP.GE.AND P5, PT, R38, 0x1, PT ;  /* 0x000000012600780c */ /* 0x000fe40003fa6270 */
[----:B------:R-:W-:Y:S02]  /*1ac0*/  ISETP.GE.AND P6, PT, R37, 0x1, PT ;  /* 0x000000012500780c */ /* 0x000fe40003fc6270 */
[----:B------:R-:W-:Y:S02]  /*1ad0*/  ISETP.GE.AND P1, PT, R35, 0x1, PT ;  /* 0x000000012300780c */ /* 0x000fe40003f26270 */
[----:B------:R-:W-:-:S02]  /*1ae0*/  ISETP.GE.AND P2, PT, R34, 0x1, PT ;  /* 0x000000012200780c */ /* 0x000fc40003f46270 */
[----:B------:R-:W-:Y:S02]  /*1af0*/  ISETP.GE.AND P3, PT, R33, 0x1, PT ;  /* 0x000000012100780c */ /* 0x000fe40003f66270 */
[----:B------:R-:W-:Y:S02]  /*1b00*/  @P0 LEA R42, R47, UR4, 0x2 ;  /* 0x000000042f2a0c11 */ /* 0x000fe4000f8e10ff */
[----:B------:R-:W-:Y:S02]  /*1b10*/  @P4 LEA R44, R43, UR4, 0x2 ;  /* 0x000000042b2c4c11 */ /* 0x000fe4000f8e10ff */
[----:B------:R-:W-:Y:S02]  /*1b20*/  @P5 LEA R39, R39, UR4, 0x2 ;  /* 0x0000000427275c11 */ /* 0x000fe4000f8e10ff */
[----:B------:R-:W-:Y:S02]  /*1b30*/  @P6 LEA R24, R24, UR4, 0x2 ;  /* 0x0000000418186c11 */ /* 0x000fe4000f8e10ff */
[----:B------:R-:W-:Y:S01]  /*1b40*/  @P1 LEA R10, R10, UR4, 0x2 ;  /* 0x000000040a0a1c11 */ /* 0x000fe2000f8e10ff */
[----:B------:R-:W-:Y:S01]  /*1b50*/  @P0 STS [R42], R45 ;  /* 0x0000002d2a000388 */ /* 0x000fe20000000800 */
[----:B------:R-:W-:-:S02]  /*1b60*/  ISETP.GE.AND P0, PT, R36, 0x1, PT ;  /* 0x000000012400780c */ /* 0x000fc40003f06270 */
[----:B------:R-:W-:Y:S01]  /*1b70*/  @P2 LEA R9, R9, UR4, 0x2 ;  /* 0x0000000409092c11 */ /* 0x000fe2000f8e10ff */
[----:B------:R-:W-:Y:S01]  /*1b80*/  @P4 STS [R44], R41 ;  /* 0x000000292c004388 */ /* 0x000fe20000000800 */
[----:B------:R-:W-:Y:S02]  /*1b90*/  @P3 LEA R8, R8, UR4, 0x2 ;  /* 0x0000000408083c11 */ /* 0x000fe4000f8e10ff */
[----:B------:R-:W-:Y:S01]  /*1ba0*/  ISETP.GE.AND P4, PT, R30, 0x1, PT ;  /* 0x000000011e00780c */ /* 0x000fe20003f86270 */
[----:B------:R-:W-:Y:S01]  /*1bb0*/  @P5 STS [R39], R38 ;  /* 0x0000002627005388 */ /* 0x000fe20000000800 */
[----:B------:R-:W-:-:S03]  /*1bc0*/  ISETP.GE.AND P5, PT, R31, 0x1, PT ;  /* 0x000000011f00780c */ /* 0x000fc60003fa6270 */
[----:B------:R-:W-:Y:S01]  /*1bd0*/  @P6 STS [R24], R37 ;  /* 0x0000002518006388 */ /* 0x000fe20000000800 */
[----:B------:R-:W-:Y:S02]  /*1be0*/  ISETP.GE.AND P6, PT, R32, 0x1, PT ;  /* 0x000000012000780c */ /* 0x000fe40003fc6270 */
[----:B------:R-:W-:-:S05]  /*1bf0*/  @P0 LEA R11, R11, UR4, 0x2 ;  /* 0x000000040b0b0c11 */ /* 0x000fca000f8e10ff */
[----:B------:R-:W-:Y:S01]  /*1c00*/  @P0 STS [R11], R36 ;  /* 0x000000240b000388 */ /* 0x000fe20000000800 */
[----:B------:R-:W-:Y:S02]  /*1c10*/  ISETP.GE.AND P0, PT, R26, 0x1, PT ;  /* 0x000000011a00780c */ /* 0x000fe40003f06270 */
[----:B------:R-:W-:Y:S01]  /*1c20*/  @P5 LEA R6, R6, UR4, 0x2 ;  /* 0x0000000406065c11 */ /* 0x000fe2000f8e10ff */
[----:B------:R-:W-:Y:S01]  /*1c30*/  @P1 STS [R10], R35 ;  /* 0x000000230a001388 */ /* 0x000fe20000000800 */
[----:B------:R-:W-:Y:S02]  /*1c40*/  ISETP.GE.AND P1, PT, R27, 0x1, PT ;  /* 0x000000011b00780c */ /* 0x000fe40003f26270 */
[----:B------:R-:W-:Y:S01]  /*1c50*/  @P6 LEA R7, R7, UR4, 0x2 ;  /* 0x0000000407076c11 */ /* 0x000fe2000f8e10ff */
[----:B------:R0:W-:Y:S01]  /*1c60*/  @P2 STS [R9], R34 ;  /* 0x0000002209002388 */ /* 0x0001e20000000800 */
[----:B------:R-:W-:Y:S02]  /*1c70*/  ISETP.GE.AND P2, PT, R28, 0x1, PT ;  /* 0x000000011c00780c */ /* 0x000fe40003f46270 */
[----:B------:R-:W-:Y:S01]  /*1c80*/  @P4 LEA R5, R5, UR4, 0x2 ;  /* 0x0000000405054c11 */ /* 0x000fe2000f8e10ff */
[----:B------:R1:W-:Y:S01]  /*1c90*/  @P3 STS [R8], R33 ;  /* 0x0000002108003388 */ /* 0x0003e20000000800 */
[----:B------:R-:W-:-:S03]  /*1ca0*/  ISETP.GE.AND P3, PT, R29, 0x1, PT ;  /* 0x000000011d00780c */ /* 0x000fc60003f66270 */
[----:B------:R1:W-:Y:S02]  /*1cb0*/  @P6 STS [R7], R32 ;  /* 0x0000002007006388 */ /* 0x0003e40000000800 */
[----:B------:R-:W-:Y:S02]  /*1cc0*/  @P1 LEA R2, R2, UR4, 0x2 ;  /* 0x0000000402021c11 */ /* 0x000fe4000f8e10ff */
[----:B------:R1:W-:Y:S01]  /*1cd0*/  @P5 STS [R6], R31 ;  /* 0x0000001f06005388 */ /* 0x0003e20000000800 */
[----:B0-----:R-:W-:Y:S02]  /*1ce0*/  @P0 LEA R9, R0, UR4, 0x2 ;  /* 0x0000000400090c11 */ /* 0x001fe4000f8e10ff */
[----:B------:R-:W-:Y:S01]  /*1cf0*/  @P2 LEA R3, R3, UR4, 0x2 ;  /* 0x0000000403032c11 */ /* 0x000fe2000f8e10ff */
[----:B------:R1:W-:Y:S01]  /*1d00*/  @P4 STS [R5], R30 ;  /* 0x0000001e05004388 */ /* 0x0003e20000000800 */
[----:B------:R-:W-:Y:S02]  /*1d10*/  ISETP.GE.U32.AND P4, PT, R40, R25, PT ;  /* 0x000000192800720c */ /* 0x000fe40003f86070 */
[----:B------:R-:W-:-:S05]  /*1d20*/  @P3 LEA R4, R4, UR4, 0x2 ;  /* 0x0000000404043c11 */ /* 0x000fca000f8e10ff */
[----:B------:R1:W-:Y:S04]  /*1d30*/  @P3 STS [R4], R29 ;  /* 0x0000001d04003388 */ /* 0x0003e80000000800 */
[----:B------:R1:W-:Y:S04]  /*1d40*/  @P2 STS [R3], R28 ;  /* 0x0000001c03002388 */ /* 0x0003e80000000800 */
[----:B------:R1:W-:Y:S04]  /*1d50*/  @P1 STS [R2], R27 ;  /* 0x0000001b02001388 */ /* 0x0003e80000000800 */
[----:B------:R1:W-:Y:S01]  /*1d60*/  @P0 STS [R9], R26 ;  /* 0x0000001a09000388 */ /* 0x0003e20000000800 */
[----:B------:R-:W-:Y:S06]  /*1d70*/  BAR.SYNC.DEFER_BLOCKING 0x0 ;  /* 0x0000000000007b1d */ /* 0x000fec0000010000 */
[----:B------:R-:W-:Y:S05]  /*1d80*/  @P4 EXIT ;  /* 0x000000000000494d */ /* 0x000fea0003800000 */
[----:B------:R-:W-:Y:S01]  /*1d90*/  IADD3 R21, PT, PT, R23, R21, R22 ;  /* 0x0000001517157210 */ /* 0x000fe20007ffe016 */
[----:B------:R-:W0:Y:S01]  /*1da0*/  LDCU.64 UR10, c[0x0][0x390] ;  /* 0x00007200ff0a77ac */ /* 0x000e220008000a00 */
[----:B------:R-:W-:Y:S01]  /*1db0*/  LOP3.LUT R0, RZ, R40, RZ, 0x33, !PT ;  /* 0x00000028ff007212 */ /* 0x000fe200078e33ff */
[----:B------:R-:W-:Y:S01]  /*1dc0*/  BSSY.RECONVERGENT B0, `(.L_x_47) ;  /* 0x0000022000007945 */ /* 0x000fe20003800200 */
[----:B------:R-:W-:-:S04]  /*1dd0*/  IADD3 R21, PT, PT, R17, R21, R16 ;  /* 0x0000001511157210 */ /* 0x000fc80007ffe010 */
[----:B------:R-:W-:-:S04]  /*1de0*/  IADD3 R21, PT, PT, R19, R21, R18 ;  /* 0x0000001513157210 */ /* 0x000fc80007ffe012 */
[----:B------:R-:W-:-:S04]  /*1df0*/  IADD3 R21, PT, PT, R13, R21, R12 ;  /* 0x000000150d157210 */ /* 0x000fc80007ffe00c */
[----:B------:R-:W-:-:S04]  /*1e00*/  IADD3 R21, PT, PT, R15, R21, R14 ;  /* 0x000000150f157210 */ /* 0x000fc80007ffe00e */
[----:B------:R-:W-:-:S05]  /*1e10*/  IADD3 R21, PT, PT, R0, R21, R20 ;  /* 0x0000001500157210 */ /* 0x000fca0007ffe014 */
[----:B------:R-:W-:-:S05]  /*1e20*/  IMAD.HI.U32 R0, R21, -0x55555555, RZ ;  /* 0xaaaaaaab15007827 */ /* 0x000fca00078e00ff */
[----:B------:R-:W-:-:S04]  /*1e30*/  SHF.R.U32.HI R0, RZ, 0x8, R0 ;  /* 0x00000008ff007819 */ /* 0x000fc80000011600 */
[----:B-1----:R-:W-:-:S04]  /*1e40*/  LOP3.LUT R2, R0, 0x3, RZ, 0xc0, !PT ;  /* 0x0000000300027812 */ /* 0x002fc800078ec0ff */
[----:B------:R-:W-:-:S13]  /*1e50*/  ISETP.NE.AND P0, PT, R2, 0x3, PT ;  /* 0x000000030200780c */ /* 0x000fda0003f05270 */
[----:B0-----:R-:W-:Y:S05]  /*1e60*/  @!P0 BRA `(.L_x_48) ;  /* 0x00000000005c8947 */ /* 0x001fea0003800000 */
[----:B------:R-:W-:Y:S01]  /*1e70*/  VIADD R0, R0, 0x1 ;  /* 0x0000000100007836 */ /* 0x000fe20000000000 */
[----:B------:R-:W-:Y:S01]  /*1e80*/  BSSY.RECONVERGENT B1, `(.L_x_48) ;  /* 0x0000015000017945 */ /* 0x000fe20003800200 */
[----:B------:R-:W-:Y:S01]  /*1e90*/  LEA R6, R40, UR4, 0x2 ;  /* 0x0000000428067c11 */ /* 0x000fe2000f8e10ff */
[----:B------:R-:W-:Y:S02]  /*1ea0*/  IMAD.MOV.U32 R9, RZ, RZ, RZ ;  /* 0x000000ffff097224 */ /* 0x000fe400078e00ff */
[----:B------:R-:W-:-:S05]  /*1eb0*/  LOP3.LUT R0, R0, 0x3, RZ, 0xc0, !PT ;  /* 0x0000000300007812 */ /* 0x000fca00078ec0ff */
[----:B------:R-:W-:-:S07]  /*1ec0*/  IMAD.MOV R0, RZ, RZ, -R0 ;  /* 0x000000ffff007224 */ /* 0x000fce00078e0a00 */
.L_x_49:
[----:B------:R-:W-:Y:S02]  /*1ed0*/  ISETP.NE.AND P0, PT, RZ, UR6, PT ;  /* 0x00000006ff007c0c */ /* 0x000fe4000bf05270 */
[----:B0-----:R-:W-:Y:S01]  /*1ee0*/  CS2R R2, SRZ ;  /* 0x0000000000027805 */ /* 0x001fe2000001ff00 */
[----:B------:R0:W1:Y:S10]  /*1ef0*/  LDS R11, [R6] ;  /* 0x00000000060b7984 */ /* 0x0000740000000800 */
[----:B------:R-:W2:Y:S02]  /*1f00*/  @!P0 LDC.64 R4, c[0x0][0x3d0] ;  /* 0x0000f400ff048b82 */ /* 0x000ea40000000a00 */
[----:B--2---:R-:W2:Y:S01]  /*1f10*/  @!P0 LDG.E.64 R2, desc[UR8][R4.64] ;  /* 0x0000000804028981 */ /* 0x004ea2000c1e1b00 */
[----:B------:R-:W-:-:S02]  /*1f20*/  VIADD R0, R0, 0x1 ;  /* 0x0000000100007836 */ /* 0x000fc40000000000 */
[----:B0-----:R-:W-:Y:S01]  /*1f30*/  VIADD R6, R6, 0x600 ;  /* 0x0000060006067836 */ /* 0x001fe20000000000 */
[C---:B--2---:R-:W-:Y:S02]  /*1f40*/  IADD3 R7, P0, PT, R40.reuse, R2, RZ ;  /* 0x0000000228077210 */ /* 0x044fe40007f1e0ff */
[----:B------:R-:W-:-:S03]  /*1f50*/  IADD3 R40, P1, PT, R40, 0x180, RZ ;  /* 0x0000018028287810 */ /* 0x000fc60007f3e0ff */
[----:B------:R-:W-:Y:S01]  /*1f60*/  IMAD.X R8, R9, 0x1, R3, P0 ;  /* 0x0000000109087824 */ /* 0x000fe200000e0603 */
[----:B------:R-:W-:Y:S01]  /*1f70*/  LEA R2, P0, R7, UR10, 0x2 ;  /* 0x0000000a07027c11 */ /* 0x000fe2000f8010ff */
[----:B------:R-:W-:-:S03]  /*1f80*/  IMAD.X R9, RZ, RZ, R9, P1 ;  /* 0x000000ffff097224 */ /* 0x000fc600008e0609 */
[----:B------:R-:W-:Y:S02]  /*1f90*/  LEA.HI.X R3, R7, UR11, R8, 0x2, P0 ;  /* 0x0000000b07037c11 */ /* 0x000fe400080f1408 */
[----:B------:R-:W-:-:S03]  /*1fa0*/  ISETP.NE.AND P0, PT, R0, RZ, PT ;  /* 0x000000ff0000720c */ /* 0x000fc60003f05270 */
[----:B-1----:R0:W-:Y:S10]  /*1fb0*/  STG.E desc[UR8][R2.64], R11 ;  /* 0x0000000b02007986 */ /* 0x0021f4000c101908 */
[----:B------:R-:W-:Y:S05]  /*1fc0*/  @P0 BRA `(.L_x_49) ;  /* 0xfffffffc00c00947 */ /* 0x000fea000383ffff */
[----:B------:R-:W-:Y:S05]  /*1fd0*/  BSYNC.RECONVERGENT B1 ;  /* 0x0000000000017941 */ /* 0x000fea0003800200 */
.L_x_48:
[----:B------:R-:W-:Y:S05]  /*1fe0*/  BSYNC.RECONVERGENT B0 ;  /* 0x0000000000007941 */ /* 0x000fea0003800200 */
.L_x_47:
[----:B------:R-:W-:-:S13]  /*1ff0*/  ISETP.GE.U32.AND P0, PT, R21, 0x480, PT ;  /* 0x000004801500780c */ /* 0x000fda0003f06070 */
[----:B------:R-:W-:Y:S05]  /*2000*/  @!P0 EXIT ;  /* 0x000000000000894d */ /* 0x000fea0003800000 */
[----:B0-----:R-:W0:Y:S01]  /*2010*/  LDC.64 R2, c[0x0][0x390] ;  /* 0x0000e400ff027b82 */ /* 0x001e220000000a00 */
[----:B------:R-:W-:Y:S01]  /*2020*/  LEA R0, R40, UR4, 0x2 ;  /* 0x0000000428007c11 */ /* 0x000fe2000f8e10ff */
[----:B------:R-:W-:Y:S01]  /*2030*/  UISETP.NE.AND UP0, UPT, UR6, URZ, UPT ;  /* 0x000000ff0600728c */ /* 0x000fe2000bf05270 */
[----:B------:R-:W-:Y:S02]  /*2040*/  IMAD.MOV.U32 R15, RZ, RZ, RZ ;  /* 0x000000ffff0f7224 */ /* 0x000fe400078e00ff */
[----:B------:R-:W-:Y:S02]  /*2050*/  IMAD.MOV.U32 R17, RZ, RZ, RZ ;  /* 0x000000ffff117224 */ /* 0x000fe400078e00ff */
[----:B------:R-:W-:Y:S01]  /*2060*/  VIADD R0, R0, 0xc00 ;  /* 0x00000c0000007836 */ /* 0x000fe20000000000 */
[----:B------:R-:W-:Y:S01]  /*2070*/  PLOP3.LUT P0, PT, PT, PT, UP0, 0x80, 0x8 ;  /* 0x000000000008781c */ /* 0x000fe20003f0f008 */
[----:B------:R-:W-:Y:S01]  /*2080*/  UISETP.NE.AND UP0, UPT, UR6, URZ, UPT ;  /* 0x000000ff0600728c */ /* 0x000fe2000bf05270 */
[----:B0-----:R-:W-:-:S11]  /*2090*/  IMAD.WIDE.U32 R2, R40, 0x4, R2 ;  /* 0x0000000428027825 */ /* 0x001fd600078e0002 */
.L_x_50:
[----:B------:R-:W0:Y:S01]  /*20a0*/  @!P0 LDC.64 R8, c[0x0][0x3d0] ;  /* 0x0000f400ff088b82 */ /* 0x000e220000000a00 */
[----:B-1----:R-:W-:Y:S01]  /*20b0*/  CS2R R4, SRZ ;  /* 0x0000000000047805 */ /* 0x002fe2000001ff00 */
[----:B------:R-:W1:Y:S04]  /*20c0*/  LDS R19, [R0+-0xc00] ;  /* 0xfff4000000137984 */ /* 0x000e680000000800 */
[----:B------:R-:W2:Y:S04]  /*20d0*/  LDS R21, [R0+-0x600] ;  /* 0xfffa000000157984 */ /* 0x000ea80000000800 */
[----:B0-----:R-:W3:Y:S01]  /*20e0*/  @!P0 LDG.E.64 R4, desc[UR8][R8.64] ;  /* 0x0000000808048981 */ /* 0x001ee2000c1e1b00 */
[----:B------:R-:W-:-:S13]  /*20f0*/  PLOP3.LUT P0, PT, PT, PT, UP0, 0x80, 0x8 ;  /* 0x000000000008781c */ /* 0x000fda0003f0f008 */
[----:B------:R-:W0:Y:S01]  /*2100*/  @!P0 LDC.64 R10, c[0x0][0x3d0] ;  /* 0x0000f400ff0a8b82 */ /* 0x000e220000000a00 */
[----:B---3--:R-:W-:-:S04]  /*2110*/  LEA R7, P1, R4, R15, 0x2 ;  /* 0x0000000f04077211 */ /* 0x008fc800078210ff */
[----:B------:R-:W-:Y:S02]  /*2120*/  LEA.HI.X R5, R4, R17, R5, 0x2, P1 ;  /* 0x0000001104057211 */ /* 0x000fe400008f1405 */
[----:B------:R-:W-:-:S05]  /*2130*/  IADD3 R6, P1, PT, R2, R7, RZ ;  /* 0x0000000702067210 */ /* 0x000fca0007f3e0ff */
[----:B------:R-:W-:Y:S01]  /*2140*/  IMAD.X R7, R3, 0x1, R5, P1 ;  /* 0x0000000103077824 */ /* 0x000fe200008e0605 */
[----:B------:R-:W-:-:S04]  /*2150*/  CS2R R4, SRZ ;  /* 0x0000000000047805 */ /* 0x000fc8000001ff00 */
[----:B-1----:R1:W-:Y:S04]  /*2160*/  STG.E desc[UR8][R6.64], R19 ;  /* 0x0000001306007986 */ /* 0x0023e8000c101908 */
[----:B0-----:R-:W3:Y:S01]  /*2170*/  @!P0 LDG.E.64 R4, desc[UR8][R10.64] ;  /* 0x000000080a048981 */ /* 0x001ee2000c1e1b00 */
[----:B------:R-:W0:Y:S03]  /*2180*/  @!P0 LDC.64 R12, c[0x0][0x3d0] ;  /* 0x0000f400ff0c8b82 */ /* 0x000e260000000a00 */
[----:B------:R-:W4:Y:S01]  /*2190*/  LDS R19, [R0] ;  /* 0x0000000000137984 */ /* 0x000f220000000800 */
[----:B---3--:R-:W-:-:S04]  /*21a0*/  LEA R9, P1, R4, R15, 0x2 ;  /* 0x0000000f04097211 */ /* 0x008fc800078210ff */
[----:B------:R-:W-:Y:S02]  /*21b0*/  LEA.HI.X R5, R4, R17, R5, 0x2, P1 ;  /* 0x0000001104057211 */ /* 0x000fe400008f1405 */
[----:B------:R-:W-:-:S05]  /*21c0*/  IADD3 R8, P1, PT, R2, R9, RZ ;  /* 0x0000000902087210 */ /* 0x000fca0007f3e0ff */
[----:B------:R-:W-:Y:S01]  /*21d0*/  IMAD.X R9, R3, 0x1, R5, P1 ;  /* 0x0000000103097824 */ /* 0x000fe200008e0605 */
[----:B------:R-:W-:-:S04]  /*21e0*/  CS2R R4, SRZ ;  /* 0x0000000000047805 */ /* 0x000fc8000001ff00 */
[----:B--2---:R-:W-:Y:S04]  /*21f0*/  STG.E desc[UR8][R8.64+0x600], R21 ;  /* 0x0006001508007986 */ /* 0x004fe8000c101908 */
[----:B0-----:R-:W1:Y:S01]  /*2200*/  @!P0 LDG.E.64 R4, desc[UR8][R12.64] ;  /* 0x000000080c048981 */ /* 0x001e62000c1e1b00 */
[----:B------:R-:W0:Y:S03]  /*2210*/  @!P0 LDC.64 R10, c[0x0][0x3d0] ;  /* 0x0000f400ff0a8b82 */ /* 0x000e260000000a00 */
[----:B------:R2:W3:Y:S01]  /*2220*/  LDS R21, [R0+0x600] ;  /* 0x0006000000157984 */ /* 0x0004e20000000800 */
[----:B-1----:R-:W-:-:S04]  /*2230*/  LEA R7, P1, R4, R15, 0x2 ;  /* 0x0000000f04077211 */ /* 0x002fc800078210ff */
[----:B------:R-:W-:Y:S02]  /*2240*/  LEA.HI.X R5, R4, R17, R5, 0x2, P1 ;  /* 0x0000001104057211 */ /* 0x000fe400008f1405 */
[----:B------:R-:W-:-:S05]  /*2250*/  IADD3 R6, P1, PT, R2, R7, RZ ;  /* 0x0000000702067210 */ /* 0x000fca0007f3e0ff */
[----:B------:R-:W-:Y:S01]  /*2260*/  IMAD.X R7, R3, 0x1, R5, P1 ;  /* 0x0000000103077824 */ /* 0x000fe200008e0605 */
[----:B------:R-:W-:-:S04]  /*2270*/  CS2R R4, SRZ ;  /* 0x0000000000047805 */ /* 0x000fc8000001ff00 */
[----:B----4-:R1:W-:Y:S04]  /*2280*/  STG.E desc[UR8][R6.64+0xc00], R19 ;  /* 0x000c001306007986 */ /* 0x0103e8000c101908 */
[----:B0-----:R-:W4:Y:S01]  /*2290*/  @!P0 LDG.E.64 R4, desc[UR8][R10.64] ;  /* 0x000000080a048981 */ /* 0x001f22000c1e1b00 */
[----:B------:R-:W-:Y:S02]  /*22a0*/  VIADD R40, R40, 0x600 ;  /* 0x0000060028287836 */ /* 0x000fe40000000000 */
[----:B--2---:R-:W-:Y:S01]  /*22b0*/  VIADD R0, R0, 0x1800 ;  /* 0x0000180000007836 */ /* 0x004fe20000000000 */
[----:B----4-:R-:W-:Y:S02]  /*22c0*/  LEA R9, P1, R4, R15, 0x2 ;  /* 0x0000000f04097211 */ /* 0x010fe400078210ff */
[----:B------:R-:W-:-:S02]  /*22d0*/  IADD3 R15, P2, PT, R15, 0x1800, RZ ;  /* 0x000018000f0f7810 */ /* 0x000fc40007f5e0ff */
[----:B------:R-:W-:Y:S02]  /*22e0*/  LEA.HI.X R5, R4, R17, R5, 0x2, P1 ;  /* 0x0000001104057211 */ /* 0x000fe400008f1405 */
[----:B------:R-:W-:Y:S01]  /*22f0*/  IADD3 R4, P1, PT, R2, R9, RZ ;  /* 0x0000000902047210 */ /* 0x000fe20007f3e0ff */
[----:B------:R-:W-:-:S04]  /*2300*/  IMAD.X R17, RZ, RZ, R17, P2 ;  /* 0x000000ffff117224 */ /* 0x000fc800010e0611 */
[----:B------:R-:W-:Y:S01]  /*2310*/  IMAD.X R5, R3, 0x1, R5, P1 ;  /* 0x0000000103057824 */ /* 0x000fe200008e0605 */
[----:B------:R-:W-:-:S04]  /*2320*/  ISETP.GE.AND P1, PT, R40, R25, PT ;  /* 0x000000192800720c */ /* 0x000fc80003f26270 */
[----:B---3--:R1:W-:Y:S09]  /*2330*/  STG.E desc[UR8][R4.64+0x1200], R21 ;  /* 0x0012001504007986 */ /* 0x0083f2000c101908 */
[----:B------:R-:W-:Y:S05]  /*2340*/  @!P1 BRA `(.L_x_50) ;  /* 0xfffffffc00549947 */ /* 0x000fea000383ffff */
[----:B------:R-:W-:Y:S05]  /*2350*/  EXIT ;  /* 0x000000000000794d */ /* 0x000fea0003800000 */
.L_x_2:
[----:B------:R-:W0:Y:S01]  /*2360*/  S2R R46, SR_TID.X ;  /* 0x00000000002e7919 */ /* 0x000e220000002100 */
[----:B------:R-:W1:Y:S01]  /*2370*/  LDC.64 R2, c[0x0][0x3c8] ;  /* 0x0000f200ff027b82 */ /* 0x000e620000000a00 */
[----:B------:R-:W2:Y:S01]  /*2380*/  LDCU.U8 UR4, c[0x0][0x3b8] ;  /* 0x00007700ff0477ac */ /* 0x000ea20008000000 */
[----:B------:R-:W3:Y:S01]  /*2390*/  LDCU.64 UR10, c[0x0][0x380] ;  /* 0x00007000ff0a77ac */ /* 0x000ee20008000a00 */
[----:B--2---:R-:W-:Y:S01]  /*23a0*/  ISETP.NE.AND P0, PT, RZ, UR4, PT ;  /* 0x00000004ff007c0c */ /* 0x004fe2000bf05270 */
[----:B------:R-:W-:-:S03]  /*23b0*/  USHF.R.S32.HI UR4, URZ, 0x1f, UR7 ;  /* 0x0000001fff047899 */ /* 0x000fc60008011407 */
[----:B-1----:R-:W-:Y:S02]  /*23c0*/  SEL R2, R2, RZ, !P0 ;  /* 0x000000ff02027207 */ /* 0x002fe40004000000 */
[C---:B0-----:R-:W-:Y:S02]  /*23d0*/  LOP3.LUT R0, R46.reuse, 0x1f, RZ, 0xc0, !PT ;  /* 0x0000001f2e007812 */ /* 0x041fe400078ec0ff */
[----:B------:R-:W-:-:S05]  /*23e0*/  LOP3.LUT R5, R46, 0x3e0, RZ, 0xc0, !PT ;  /* 0x000003e02e057812 */ /* 0x000fca00078ec0ff */
[----:B------:R-:W-:Y:S01]  /*23f0*/  IMAD R5, R5, 0xf, R0 ;  /* 0x0000000f05057824 */ /* 0x000fe200078e0200 */
[----:B------:R-:W-:-:S04]  /*2400*/  SEL R0, R3, RZ, !P0 ;  /* 0x000000ff03007207 */ /* 0x000fc80004000000 */
[----:B------:R-:W-:-:S04]  /*2410*/  IADD3 R5, P1, P2, R5, UR7, R2 ;  /* 0x0000000705057c10 */ /* 0x000fc8000fa3e002 */
[----:B------:R-:W-:Y:S02]  /*2420*/  IADD3.X R0, PT, PT, RZ, UR4, R0, P1, P2 ;  /* 0x00000004ff007c10 */ /* 0x000fe40008fe4400 */
        /* <DEDUP_REMOVED lines=20> */
[----:B------:R-:W1:Y:S01]  /*2570*/  S2R R47, SR_LANEID ;  /* 0x00000000002f7919 */ /* 0x000e620000000000 */
[----:B0-----:R-:W-:-:S02]  /*2580*/  ULEA UR4, UR5, UR4, 0x18 ;  /* 0x0000000405047291 */ /* 0x001fc4000f8ec0ff */
[----:B-1----:R-:W-:Y:S01]  /*2590*/  IMAD R18, R28, 0x1e0, R47 ;  /* 0x000001e01c127824 */ /* 0x002fe200078e022f */
[----:B------:R-:W-:-:S04]  /*25a0*/  ISETP.NE.AND P2, PT, R47, RZ, PT ;  /* 0x000000ff2f00720c */ /* 0x000fc80003f45270 */
[----:B------:R-:W-:-:S05]  /*25b0*/  LEA R18, R18, UR4, 0x2 ;  /* 0x0000000412127c11 */ /* 0x000fca000f8e10ff */
[----:B------:R-:W-:Y:S01]  /*25c0*/  IMAD R19, R47, 0x38, R18 ;  /* 0x000000382f137824 */ /* 0x000fe200078e0212 */
[----:B--2---:R-:W-:Y:S04]  /*25d0*/  STS [R18], R0 ;  /* 0x0000000012007388 */ /* 0x004fe80000000800 */
[----:B---3--:R-:W-:Y:S04]  /*25e0*/  STS [R18+0x80], R4 ;  /* 0x0000800412007388 */ /* 0x008fe80000000800 */
[----:B----4-:R-:W-:Y:S04]  /*25f0*/  STS [R18+0x100], R5 ;  /* 0x0001000512007388 */ /* 0x010fe80000000800 */
        /* <DEDUP_REMOVED lines=27> */
[----:B------:R-:W-:-:S03]  /*27b0*/  SEL R0, RZ, 0x1, !P0 ;  /* 0x00000001ff007807 */ /* 0x000fc60004000000 */
[----:B------:R-:W1:Y:S01]  /*27c0*/  LDS R24, [R19+0x30] ;  /* 0x0000300013187984 */ /* 0x000e620000000800 */
[----:B--2---:R-:W-:Y:S01]  /*27d0*/  ISETP.GT.AND P0, PT, R43, RZ, PT ;  /* 0x000000ff2b00720c */ /* 0x004fe20003f04270 */
[----:B------:R-:W-:Y:S02]  /*27e0*/  VIADD R3, R0, 0x1 ;  /* 0x0000000100037836 */ /* 0x000fe40000000000 */
[----:B------:R-:W2:Y:S01]  /*27f0*/  LDS R26, [R19+0x34] ;  /* 0x00003400131a7984 */ /* 0x000ea20000000800 */
[----:B------:R-:W-:Y:S01]  /*2800*/  @!P1 IMAD.MOV R3, RZ, RZ, R0 ;  /* 0x000000ffff039224 */ /* 0x000fe200078e0200 */
[----:B---3--:R-:W-:Y:S02]  /*2810*/  ISETP.GT.AND P1, PT, R42, RZ, PT ;  /* 0x000000ff2a00720c */ /* 0x008fe40003f24270 */
[----:B------:R-:W3:Y:S01]  /*2820*/  LDS R30, [R19+0x38] ;  /* 0x00003800131e7984 */ /* 0x000ee20000000800 */
[----:B------:R-:W-:Y:S01]  /*2830*/  VIADD R5, R3, 0x1 ;  /* 0x0000000103057836 */ /* 0x000fe20000000000 */
[----:B------:R-:W-:Y:S04]  /*2840*/  BAR.SYNC.DEFER_BLOCKING 0x0 ;  /* 0x0000000000007b1d */ /* 0x000fe80000010000 */
[----:B------:R-:W-:Y:S01]  /*2850*/  @!P0 IMAD.MOV R5, RZ, RZ, R3 ;  /* 0x000000ffff058224 */ /* 0x000fe200078e0203 */
[----:B----4-:R-:W-:-:S03]  /*2860*/  ISETP.GT.AND P0, PT, R41, RZ, PT ;  /* 0x000000ff2900720c */ /* 0x010fc60003f04270 */
[----:B------:R-:W-:Y:S02]  /*2870*/  VIADD R7, R5, 0x1 ;  /* 0x0000000105077836 */ /* 0x000fe40000000000 */
[----:B------:R-:W-:Y:S01]  /*2880*/  @!P1 IMAD.MOV R7, RZ, RZ, R5 ;  /* 0x000000ffff079224 */ /* 0x000fe200078e0205 */
[----:B-----5:R-:W-:-:S03]  /*2890*/  ISETP.GT.AND P1, PT, R40, RZ, PT ;  /* 0x000000ff2800720c */ /* 0x020fc60003f24270 */
[----:B------:R-:W-:-:S04]  /*28a0*/  VIADD R9, R7, 0x1 ;  /* 0x0000000107097836 */ /* 0x000fc80000000000 */
[----:B------:R-:W-:Y:S01]  /*28b0*/  @!P0 IMAD.MOV R9, RZ, RZ, R7 ;  /* 0x000000ffff098224 */ /* 0x000fe200078e0207 */
[----:B------:R-:W-:-:S03]  /*28c0*/  ISETP.GT.AND P0, PT, R37, RZ, PT ;  /* 0x000000ff2500720c */ /* 0x000fc60003f04270 */
[----:B------:R-:W-:Y:S02]  /*28d0*/  VIADD R11, R9, 0x1 ;  /* 0x00000001090b7836 */ /* 0x000fe40000000000 */
[----:B------:R-:W-:Y:S01]  /*28e0*/  @!P1 IMAD.MOV R11, RZ, RZ, R9 ;  /* 0x000000ffff0b9224 */ /* 0x000fe200078e0209 */
[----:B------:R-:W-:-:S03]  /*28f0*/  ISETP.GT.AND P1, PT, R2, RZ, PT ;  /* 0x000000ff0200720c */ /* 0x000fc60003f24270 */
        /* <DEDUP_REMOVED lines=8> */
[----:B0-----:R-:W-:-:S03]  /*2980*/  ISETP.GT.AND P0, PT, R8, RZ, PT ;  /* 0x000000ff0800720c */ /* 0x001fc60003f04270 */
[----:B------:R-:W-:Y:S02]  /*2990*/  VIADD R32, R31, 0x1 ;  /* 0x000000011f207836 */ /* 0x000fe40000000000 */
[----:B------:R-:W-:Y:S01]  /*29a0*/  @!P1 IMAD.MOV R32, RZ, RZ, R31 ;  /* 0x000000ffff209224 */ /* 0x000fe200078e021f */
[----:B-1----:R-:W-:-:S03]  /*29b0*/  ISETP.GT.AND P1, PT, R10, RZ, PT ;  /* 0x000000ff0a00720c */ /* 0x002fc60003f24270 */
[----:B------:R-:W-:-:S04]  /*29c0*/  VIADD R33, R32, 0x1 ;  /* 0x0000000120217836 */ /* 0x000fc80000000000 */
[----:B------:R-:W-:Y:S01]  /*29d0*/  @!P0 IMAD.MOV R33, RZ, RZ, R32 ;  /* 0x000000ffff218224 */ /* 0x000fe200078e0220 */
[----:B------:R-:W-:-:S03]  /*29e0*/  ISETP.GT.AND P0, PT, R24, RZ, PT ;  /* 0x000000ff1800720c */ /* 0x000fc60003f04270 */
[----:B------:R-:W-:Y:S02]  /*29f0*/  VIADD R34, R33, 0x1 ;  /* 0x0000000121227836 */ /* 0x000fe40000000000 */
[----:B------:R-:W-:Y:S01]  /*2a00*/  @!P1 IMAD.MOV R34, RZ, RZ, R33 ;  /* 0x000000ffff229224 */ /* 0x000fe200078e0221 */
[----:B--2---:R-:W-:-:S03]  /*2a10*/  ISETP.GT.AND P1, PT, R26, RZ, PT ;  /* 0x000000ff1a00720c */ /* 0x004fc60003f24270 */
[----:B------:R-:W-:-:S04]  /*2a20*/  VIADD R35, R34, 0x1 ;  /* 0x0000000122237836 */ /* 0x000fc80000000000 */
[----:B------:R-:W-:Y:S01]  /*2a30*/  @!P0 IMAD.MOV R35, RZ, RZ, R34 ;  /* 0x000000ffff238224 */ /* 0x000fe200078e0222 */
[----:B---3--:R-:W-:-:S03]  /*2a40*/  ISETP.GT.AND P0, PT, R30, RZ, PT ;  /* 0x000000ff1e00720c */ /* 0x008fc60003f04270 */
[----:B------:R-:W-:Y:S02]  /*2a50*/  VIADD R36, R35, 0x1 ;  /* 0x0000000123247836 */ /* 0x000fe40000000000 */
[----:B------:R-:W-:Y:S01]  /*2a60*/  @!P1 IMAD.MOV R36, RZ, RZ, R35 ;  /* 0x000000ffff249224 */ /* 0x000fe200078e0223 */
[----:B------:R-:W-:-:S03]  /*2a70*/  ISETP.NE.AND P1, PT, R47, 0x1f, PT ;  /* 0x0000001f2f00780c */ /* 0x000fc60003f25270 */
[----:B------:R-:W-:-:S04]  /*2a80*/  VIADD R29, R36, 0x1 ;  /* 0x00000001241d7836 */ /* 0x000fc80000000000 */
[----:B------:R-:W-:-:S05]  /*2a90*/  @!P0 IMAD.MOV R29, RZ, RZ, R36 ;  /* 0x000000ffff1d8224 */ /* 0x000fca00078e0224 */
[----:B------:R-:W0:Y:S01]  /*2aa0*/  SHFL.UP P0, R12, R29, 0x1, RZ ;  /* 0x042000001d0c7989 */ /* 0x000e2200000000ff */
        /* <DEDUP_REMOVED lines=10> */
[----:B------:R-:W-:-:S04]  /*2b50*/  ISETP.NE.AND P0, PT, R28, 0x2, PT ;  /* 0x000000021c00780c */ /* 0x000fc80003f05270 */
[----:B------:R-:W-:Y:S01]  /*2b60*/  @!P1 STS [R39], R48 ;  /* 0x0000003027009388 */ /* 0x000fe20000000800 */
[----:B------:R-:W-:Y:S01]  /*2b70*/  BAR.SYNC.DEFER_BLOCKING 0x0 ;  /* 0x0000000000007b1d */ /* 0x000fe20000010000 */
[----:B------:R-:W-:-:S05]  /*2b80*/  ISETP.NE.AND P1, PT, R28, 0x9, PT ;  /* 0x000000091c00780c */ /* 0x000fca0003f25270 */
[----:B------:R-:W0:Y:S04]  /*2b90*/  LDS.128 R12, [UR4] ;  /* 0x00000004ff0c7984 */ /* 0x000e280008000c00 */
[----:B------:R-:W1:Y:S04]  /*2ba0*/  LDS.128 R16, [UR4+0x10] ;  /* 0x00001004ff107984 */ /* 0x000e680008000c00 */
[----:B------:R-:W2:Y:S01]  /*2bb0*/  LDS.128 R20, [UR4+0x20] ;  /* 0x00002004ff147984 */ /* 0x000ea20008000c00 */
[----:B0-----:R-:W-:-:S04]  /*2bc0*/  IMAD.IADD R13, R12, 0x1, R13 ;  /* 0x000000010c0d7824 */ /* 0x001fc800078e020d */
[----:B------:R-:W-:Y:S01]  /*2bd0*/  IMAD.IADD R14, R14, 0x1, R13 ;  /* 0x000000010e0e7824 */ /* 0x000fe200078e020d */
[----:B------:R-:W-:Y:S02]  /*2be0*/  SEL R12, R13, R12, !P0 ;  /* 0x0000000c0d0c7207 */ /* 0x000fe40004000000 */
[----:B------:R-:W-:Y:S01]  /*2bf0*/  ISETP.NE.AND P0, PT, R28, 0x3, PT ;  /* 0x000000031c00780c */ /* 0x000fe20003f05270 */
[----:B------:R-:W-:-:S03]  /*2c00*/  IMAD.IADD R15, R15, 0x1, R14 ;  /* 0x000000010f0f7824 */ /* 0x000fc600078e020e */
[----:B------:R-:W-:Y:S01]  /*2c10*/  SEL R12, R14, R12, !P0 ;  /* 0x0000000c0e0c7207 */ /* 0x000fe20004000000 */
[----:B-1----:R-:W-:Y:S01]  /*2c20*/  IMAD.IADD R16, R15, 0x1, R16 ;  /* 0x000000010f107824 */ /* 0x002fe200078e0210 */
[----:B------:R-:W-:-:S03]  /*2c30*/  ISETP.NE.AND P0, PT, R28, 0x4, PT ;  /* 0x000000041c00780c */ /* 0x000fc60003f05270 */
[----:B------:R-:W-:Y:S01]  /*2c40*/  IMAD.IADD R17, R17, 0x1, R16 ;  /* 0x0000000111117824 */ /* 0x000fe200078e0210 */
[----:B------:R-:W-:Y:S02]  /*2c50*/  SEL R12, R15, R12, !P0 ;  /* 0x0000000c0f0c7207 */ /* 0x000fe40004000000 */
[----:B------:R-:W-:Y:S01]  /*2c60*/  ISETP.NE.AND P0, PT, R28, 0x5, PT ;  /* 0x000000051c00780c */ /* 0x000fe20003f05270 */
[----:B------:R-:W-:-:S03]  /*2c70*/  IMAD.IADD R18, R18, 0x1, R17 ;  /* 0x0000000112127824 */ /* 0x000fc600078e0211 */
[----:B------:R-:W-:Y:S01]  /*2c80*/  SEL R12, R16, R12, !P0 ;  /* 0x0000000c100c7207 */ /* 0x000fe20004000000 */
[----:B------:R-:W-:Y:S01]  /*2c90*/  IMAD.IADD R19, R19, 0x1, R18 ;  /* 0x0000000113137824 */ /* 0x000fe200078e0212 */
[----:B------:R-:W-:-:S03]  /*2ca0*/  ISETP.NE.AND P0, PT, R28, 0x6, PT ;  /* 0x000000061c00780c */ /* 0x000fc60003f05270 */
[----:B--2---:R-:W-:Y:S01]  /*2cb0*/  IMAD.IADD R20, R19, 0x1, R20 ;  /* 0x0000000113147824 */ /* 0x004fe200078e0214 */
[----:B------:R-:W-:Y:S02]  /*2cc0*/  SEL R12, R17, R12, !P0 ;  /* 0x0000000c110c7207 */ /* 0x000fe40004000000 */
[----:B------:R-:W-:Y:S01]  /*2cd0*/  ISETP.NE.AND P0, PT, R28, 0x7, PT ;  /* 0x000000071c00780c */ /* 0x000fe20003f05270 */
[----:B------:R-:W-:-:S03]  /*2ce0*/  IMAD.IADD R21, R21, 0x1, R20 ;  /* 0x0000000115157824 */ /* 0x000fc600078e0214 */
[----:B------:R-:W-:Y:S01]  /*2cf0*/  SEL R12, R18, R12, !P0 ;  /* 0x0000000c120c7207 */ /* 0x000fe20004000000 */
[----:B------:R-:W-:Y:S01]  /*2d00*/  IMAD.IADD R22, R22, 0x1, R21 ;  /* 0x0000000116167824 */ /* 0x000fe200078e0215 */
[----:B------:R-:W-:Y:S01]  /*2d10*/  ISETP.NE.AND P0, PT, R28, 0x8, PT ;  /* 0x000000081c00780c */ /* 0x000fe20003f05270 */
[----:B------:R-:W-:Y:S02]  /*2d20*/  IMAD.IADD R18, R48, 0x1, -R29 ;  /* 0x0000000130127824 */ /* 0x000fe400078e0a1d */
[----:B------:R-:W-:Y:S01]  /*2d30*/  IMAD.IADD R23, R23, 0x1, R22 ;  /* 0x0000000117177824 */ /* 0x000fe200078e0216 */
[----:B------:R-:W-:Y:S02]  /*2d40*/  SEL R12, R19, R12, !P0 ;  /* 0x0000000c130c7207 */ /* 0x000fe40004000000 */
[----:B------:R-:W-:Y:S02]  /*2d50*/  ISETP.NE.AND P0, PT, R28, 0xa, PT ;  /* 0x0000000a1c00780c */ /* 0x000fe40003f05270 */
[----:B------:R-:W-:-:S02]  /*2d60*/  SEL R12, R20, R12, !P1 ;  /* 0x0000000c140c7207 */ /* 0x000fc40004800000 */
[----:B------:R-:W-:Y:S02]  /*2d70*/  ISETP.NE.AND P1, PT, R28, 0xb, PT ;  /* 0x0000000b1c00780c */ /* 0x000fe40003f25270 */
[----:B------:R-:W-:Y:S02]  /*2d80*/  SEL R12, R21, R12, !P0 ;  /* 0x0000000c150c7207 */ /* 0x000fe40004000000 */
[----:B------:R-:W-:Y:S02]  /*2d90*/  SEL R13, R18, RZ, P2 ;  /* 0x000000ff120d7207 */ /* 0x000fe40001000000 */
[----:B------:R-:W-:Y:S02]  /*2da0*/  SEL R12, R22, R12, !P1 ;  /* 0x0000000c160c7207 */ /* 0x000fe40004800000 */
[C---:B------:R-:W-:Y:S02]  /*2db0*/  ISETP.GT.U32.AND P1, PT, R46.reuse, 0x1f, PT ;  /* 0x0000001f2e00780c */ /* 0x040fe40003f24070 */
[----:B------:R-:W-:Y:S01]  /*2dc0*/  ISETP.GE.U32.AND P0, PT, R46, 0x20, PT ;  /* 0x000000202e00780c */ /* 0x000fe20003f06070 */
[----:B------:R-:W-:-:S05]  /*2dd0*/  IMAD.IADD R17, R12, 0x1, R13 ;  /* 0x000000010c117824 */ /* 0x000fca00078e020d */
[----:B------:R-:W-:-:S05]  /*2de0*/  SEL R18, R18, R17, !P0 ;  /* 0x0000001112127207 */ /* 0x000fca0004000000 */
[----:B------:R-:W-:Y:S05]  /*2df0*/  @P1 BRA `(.L_x_51) ;  /* 0x0000000800c41947 */ /* 0x000fea0003800000 */
[----:B------:R-:W0:Y:S01]  /*2e00*/  LDC.64 R16, c[0x0][0x3a0] ;  /* 0x0000e800ff107b82 */ /* 0x000e220000000a00 */
[----:B------:R-:W-:Y:S02]  /*2e10*/  ISETP.NE.AND P0, PT, R46, RZ, PT ;  /* 0x000000ff2e00720c */ /* 0x000fe40003f05270 */
[----:B------:R-:W-:-:S05]  /*2e20*/  LOP3.LUT R19, RZ, R46, RZ, 0x33, !PT ;  /* 0x0000002eff137212 */ /* 0x000fca00078e33ff */
[----:B------:R-:W-:-:S06]  /*2e30*/  IMAD.IADD R19, R38, 0x1, R19 ;  /* 0x0000000126137824 */ /* 0x000fcc00078e0213 */
[----:B------:R-:W-:Y:S01]  /*2e40*/  @!P0 IMAD.MOV.U32 R22, RZ, RZ, 0x64 ;  /* 0x00000064ff168424 */ /* 0x000fe200078e00ff */
[----:B------:R1:W-:Y:S01]  /*2e50*/  @!P0 STS [UR4+0x4c], R23 ;  /* 0x00004c17ff008988 */ /* 0x0003e20008000804 */
[----:B0-----:R-:W-:-:S04]  /*2e60*/  IMAD.WIDE R50, R38, 0x8, R16 ;  /* 0x0000000826327825 */ /* 0x001fc800078e0210 */
[----:B------:R-:W-:Y:S01]  /*2e70*/  IMAD.WIDE R16, R19, 0x8, R16 ;  /* 0x0000000813107825 */ /* 0x000fe200078e0210 */
[----:B------:R1:W-:Y:S01]  /*2e80*/  @!P0 ST.E.64.STRONG.GPU desc[UR8][R50.64+0x100], R22 ;  /* 0x0001001632008985 */ /* 0x0003e2000c10fb08 */
[----:B------:R-:W-:Y:S05]  /*2e90*/  NANOSLEEP 0x249 ;  /* 0x000002490000795d */ /* 0x000fea0003800000 */
[----:B------:R-:W2:Y:S01]  /*2ea0*/  LD.E.64.STRONG.GPU R12, desc[UR8][R16.64+0x100] ;  /* 0x00010008100c7980 */ /* 0x000ea2000c10fb00 */
[----:B------:R-:W-:Y:S01]  /*2eb0*/  UMOV UR5, 0xffffffff ;  /* 0xffffffff00057882 */ /* 0x000fe20000000000 */
[----:B--2---:R-:W-:Y:S02]  /*2ec0*/  ISETP.NE.AND P6, PT, R12, 0x63, PT ;  /* 0x000000630c00780c */ /* 0x004fe40003fc5270 */
[----:B-1----:R-:W-:Y:S11]  /*2ed0*/  BRA.DIV UR5, `(.L_x_52) ;  /* 0x0000008205c47947 */ /* 0x002ff6000b800000 */
[----:B------:R-:W-:-:S13]  /*2ee0*/  VOTE.ANY P6, !P6 ;  /* 0x0000000000ff7806 */ /* 0x000fda00070c0100 */
.L_x_231:
[----:B------:R-:W-:Y:S05]  /*2ef0*/  @!P6 BRA `(.L_x_53) ;  /* 0x00000000007ce947 */ /* 0x000fea0003800000 */
[----:B------:R-:W-:-:S07]  /*2f00*/  IMAD.MOV.U32 R15, RZ, RZ, 0x2f2 ;  /* 0x000002f2ff0f7424 */ /* 0x000fce00078e00ff */
.L_x_55:
[----:B------:R-:W-:Y:S01]  /*2f10*/  SHF.R.U32.HI R14, RZ, 0x1, R15 ;  /* 0x00000001ff0e7819 */ /* 0x000fe2000001160f */
[----:B------:R-:W-:-:S03]  /*2f20*/  IMAD R38, R38, 0x41a7, RZ ;  /* 0x000041a726267824 */ /* 0x000fc600078e02ff */
[----:B------:R-:W-:Y:S02]  /*2f30*/  IADD3 R15, PT, PT, R15, 0x1, -R14 ;  /* 0x000000010f0f7810 */ /* 0x000fe40007ffe80e */
[----:B------:R-:W-:Y:S02]  /*2f40*/  LOP3.LUT R38, R38, 0x7fffffff, RZ, 0xc0, !PT ;  /* 0x7fffffff26267812 */ /* 0x000fe400078ec0ff */
[----:B------:R-:W0:Y:S01]  /*2f50*/  I2F.U32.RP R20, R15 ;  /* 0x0000000f00147306 */ /* 0x000e220000209000 */
[----:B------:R-:W-:Y:S01]  /*2f60*/  IMAD.MOV R21, RZ, RZ, -R15 ;  /* 0x000000ffff157224 */ /* 0x000fe200078e0a0f */
[----:B------:R-:W-:-:S06]  /*2f70*/  ISETP.NE.U32.AND P1, PT, R15, RZ, PT ;  /* 0x000000ff0f00720c */ /* 0x000fcc0003f25070 */
[----:B0-----:R-:W0:Y:S02]  /*2f80*/  MUFU.RCP R20, R20 ;  /* 0x0000001400147308 */ /* 0x001e240000001000 */
[----:B0-----:R-:W-:-:S06]  /*2f90*/  VIADD R12, R20, 0xffffffe ;  /* 0x0ffffffe140c7836 */ /* 0x001fcc0000000000 */
[----:B------:R0:W1:Y:S02]  /*2fa0*/  F2I.FTZ.U32.TRUNC.NTZ R13, R12 ;  /* 0x0000000c000d7305 */ /* 0x000064000021f000 */
[----:B0-----:R-:W-:Y:S02]  /*2fb0*/  IMAD.MOV.U32 R12, RZ, RZ, RZ ;  /* 0x000000ffff0c7224 */ /* 0x001fe400078e00ff */
[----:B-1----:R-:W-:-:S04]  /*2fc0*/  IMAD R21, R21, R13, RZ ;  /* 0x0000000d15157224 */ /* 0x002fc800078e02ff */
[----:B------:R-:W-:-:S06]  /*2fd0*/  IMAD.HI.U32 R13, R13, R21, R12 ;  /* 0x000000150d0d7227 */ /* 0x000fcc00078e000c */
[----:B------:R-:W-:-:S04]  /*2fe0*/  IMAD.HI.U32 R13, R13, R38, RZ ;  /* 0x000000260d0d7227 */ /* 0x000fc800078e00ff */
[----:B------:R-:W-:-:S04]  /*2ff0*/  IMAD.MOV R13, RZ, RZ, -R13 ;  /* 0x000000ffff0d7224 */ /* 0x000fc800078e0a0d */
[----:B------:R-:W-:-:S05]  /*3000*/  IMAD R20, R15, R13, R38 ;  /* 0x0000000d0f147224 */ /* 0x000fca00078e0226 */
[----:B------:R-:W-:-:S13]  /*3010*/  ISETP.GE.U32.AND P0, PT, R20, R15, PT ;  /* 0x0000000f1400720c */ /* 0x000fda0003f06070 */
[----:B------:R-:W-:-:S05]  /*3020*/  @P0 IMAD.IADD R20, R20, 0x1, -R15 ;  /* 0x0000000114140824 */ /* 0x000fca00078e0a0f */
[----:B------:R-:W-:-:S13]  /*3030*/  ISETP.GE.U32.AND P0, PT, R20, R15, PT ;  /* 0x0000000f1400720c */ /* 0x000fda0003f06070 */
[----:B------:R-:W-:Y:S01]  /*3040*/  @P0 IMAD.IADD R20, R20, 0x1, -R15 ;  /* 0x0000000114140824 */ /* 0x000fe200078e0a0f */
[----:B------:R-:W-:-:S05]  /*3050*/  @!P1 LOP3.LUT R20, RZ, R15, RZ, 0x33, !PT ;  /* 0x0000000fff149212 */ /* 0x000fca00078e33ff */
[----:B------:R-:W-:-:S04]  /*3060*/  IMAD.IADD R20, R14, 0x1, R20 ;  /* 0x000000010e147824 */ /* 0x000fc800078e0214 */
[----:B------:R-:W-:Y:S05]  /*3070*/  NANOSLEEP R20 ;  /* 0x000000140000735d */ /* 0x000fea0003800000 */
[----:B------:R-:W2:Y:S01]  /*3080*/  LD.E.64.STRONG.GPU R12, desc[UR8][R16.64+0x100] ;  /* 0x00010008100c7980 */ /* 0x000ea2000c10fb00 */
[----:B------:R-:W-:Y:S01]  /*3090*/  UMOV UR5, 0xffffffff ;  /* 0xffffffff00057882 */ /* 0x000fe20000000000 */
[----:B------:R-:W-:Y:S01]  /*30a0*/  IMAD.MOV.U32 R15, RZ, RZ, R14 ;  /* 0x000000ffff0f7224 */ /* 0x000fe200078e000e */
[----:B--2---:R-:W-:Y:S01]  /*30b0*/  ISETP.NE.AND P6, PT, R12, 0x63, PT ;  /* 0x000000630c00780c */ /* 0x004fe20003fc5270 */
[----:B------:R-:W-:-:S12]  /*30c0*/  BRA.DIV UR5, `(.L_x_54) ;  /* 0x0000008205687947 */ /* 0x000fd8000b800000 */
[----:B------:R-:W-:-:S13]  /*30d0*/  VOTE.ANY P6, !P6 ;  /* 0x0000000000ff7806 */ /* 0x000fda00070c0100 */
.L_x_234:
[----:B------:R-:W-:Y:S05]  /*30e0*/  @P6 BRA `(.L_x_55) ;  /* 0xfffffffc00886947 */ /* 0x000fea000383ffff */
.L_x_53:
[----:B------:R-:W-:Y:S01]  /*30f0*/  UMOV UR5, 0xffffffff ;  /* 0xffffffff00057882 */ /* 0x000fe20000000000 */
[----:B------:R-:W-:Y:S02]  /*3100*/  ISETP.NE.AND P6, PT, R12, 0x65, PT ;  /* 0x000000650c00780c */ /* 0x000fe40003fc5270 */
[----:B------:R-:W-:Y:S11]  /*3110*/  BRA.DIV UR5, `(.L_x_56) ;  /* 0x0000008205747947 */ /* 0x000ff6000b800000 */
[----:B------:R-:W0:Y:S01]  /*3120*/  S2R R20, SR_GEMASK ;  /* 0x0000000000147919 */ /* 0x000e220000003c00 */
[----:B------:R-:W-:Y:S01]  /*3130*/  VOTE.ANY R14, PT, !P6 ;  /* 0x00000000000e7806 */ /* 0x000fe200070e0100 */
[C---:B------:R-:W-:Y:S01]  /*3140*/  VIADD R48, R47.reuse, 0x2 ;  /* 0x000000022f307836 */ /* 0x040fe20000000000 */
[----:B------:R-:W-:Y:S01]  /*3150*/  ISETP.NE.AND P6, PT, R12, 0x65, PT ;  /* 0x000000650c00780c */ /* 0x000fe20003fc5270 */
[C---:B------:R-:W-:Y:S02]  /*3160*/  VIADD R21, R47.reuse, 0x4 ;  /* 0x000000042f157836 */ /* 0x040fe40000000000 */
[C---:B------:R-:W-:Y:S02]  /*3170*/  VIADD R22, R47.reuse, 0x8 ;  /* 0x000000082f167836 */ /* 0x040fe40000000000 */
[----:B------:R-:W-:-:S08]  /*3180*/  VIADD R49, R47, 0x10 ;  /* 0x000000102f317836 */ /* 0x000fd00000000000 */
[----:B------:R-:W-:Y:S02]  /*3190*/  VOTE.ALL P6, P6 ;  /* 0x0000000000ff7806 */ /* 0x000fe400030c0000 */
[----:B0-----:R-:W-:-:S05]  /*31a0*/  LOP3.LUT R14, R14, 0x80000000, R20, 0xec, !PT ;  /* 0x800000000e0e7812 */ /* 0x001fca00078eec14 */
[----:B------:R-:W-:-:S05]  /*31b0*/  VIADD R15, R14, 0xffffffff ;  /* 0xffffffff0e0f7836 */ /* 0x000fca0000000000 */
[----:B------:R-:W-:-:S04]  /*31c0*/  LOP3.LUT R15, R14, R15, RZ, 0xc, !PT ;  /* 0x0000000f0e0f7212 */ /* 0x000fc800078e0cff */
[----:B------:R-:W0:Y:S02]  /*31d0*/  POPC R29, R15 ;  /* 0x0000000f001d7309 */ /* 0x000e240000000000 */
[----:B0-----:R-:W0:Y:S01]  /*31e0*/  SHFL.DOWN PT, R39, R13, 0x1, R29 ;  /* 0x082000000d277989 */ /* 0x001e2200000e001d */
[----:B------:R-:W-:-:S04]  /*31f0*/  ISETP.GE.AND P0, PT, R47, R29, PT ;  /* 0x0000001d2f00720c */ /* 0x000fc80003f06270 */
[----:B0-----:R-:W-:Y:S02]  /*3200*/  SEL R14, R39, RZ, !P0 ;  /* 0x000000ff270e7207 */ /* 0x001fe40004000000 */
[----:B------:R-:W-:-:S03]  /*3210*/  ISETP.GT.AND P0, PT, R48, R29, PT ;  /* 0x0000001d3000720c */ /* 0x000fc60003f04270 */
[----:B------:R-:W-:-:S05]  /*3220*/  IMAD.IADD R16, R14, 0x1, R13 ;  /* 0x000000010e107824 */ /* 0x000fca00078e020d */
[----:B------:R-:W0:Y:S02]  /*3230*/  SHFL.DOWN PT, R39, R16, 0x2, R29 ;  /* 0x0840000010277989 */ /* 0x000e2400000e001d */
        /* <DEDUP_REMOVED lines=10> */
[----:B------:R-:W-:Y:S02]  /*32e0*/  IMAD.IADD R13, R17, 0x1, R14 ;  /* 0x00000001110d7824 */ /* 0x000fe400078e020e */
[----:B------:R-:W0:Y:S03]  /*32f0*/  LDC.64 R14, c[0x0][0x3a0] ;  /* 0x0000e800ff0e7b82 */ /* 0x000e260000000a00 */
[----:B------:R-:W1:Y:S01]  /*3300*/  SHFL.DOWN PT, R39, R13, 0x10, R29 ;  /* 0x0a0000000d277989 */ /* 0x000e6200000e001d */
[----:B0-----:R-:W-:Y:S02]  /*3310*/  IADD3 R16, P1, PT, R14, 0x100, RZ ;  /* 0x000001000e107810 */ /* 0x001fe40007f3e0ff */
[----:B-1----:R-:W-:-:S03]  /*3320*/  SEL R12, R39, RZ, !P0 ;  /* 0x000000ff270c7207 */ /* 0x002fc60004000000 */
[----:B------:R-:W-:Y:S02]  /*3330*/  IMAD.X R17, RZ, RZ, R15, P1 ;  /* 0x000000ffff117224 */ /* 0x000fe400008e060f */
[----:B------:R-:W-:-:S07]  /*3340*/  IMAD.IADD R15, R13, 0x1, R12 ;  /* 0x000000010d0f7824 */ /* 0x000fce00078e020c */
.L_x_243:
[----:B------:R-:W-:Y:S05]  /*3350*/  @!P6 BRA `(.L_x_57) ;  /* 0x00000004002ce947 */ /* 0x000fea0003800000 */
[----:B------:R-:W-:-:S07]  /*3360*/  IMAD.MOV.U32 R52, RZ, RZ, 0x2f2 ;  /* 0x000002f2ff347424 */ /* 0x000fce00078e00ff */
.L_x_63:
[----:B------:R-:W-:Y:S02]  /*3370*/  IMAD.MOV.U32 R12, RZ, RZ, R16 ;  /* 0x000000ffff0c7224 */ /* 0x000fe400078e0010 */
[----:B------:R-:W-:Y:S02]  /*3380*/  IMAD.MOV.U32 R13, RZ, RZ, R17 ;  /* 0x000000ffff0d7224 */ /* 0x000fe400078e0011 */
[----:B------:R-:W-:-:S05]  /*3390*/  IMAD.WIDE R28, R19, 0x8, R12 ;  /* 0x00000008131c7825 */ /* 0x000fca00078e020c */
[----:B------:R-:W2:Y:S01]  /*33a0*/  LD.E.64.STRONG.GPU R12, desc[UR8][R28.64+-0x100] ;  /* 0xffff00081c0c7980 */ /* 0x000ea2000c10fb00 */
[----:B------:R-:W-:Y:S05]  /*33b0*/  YIELD ;  /* 0x0000000000007946 */ /* 0x000fea0003800000 */
[----:B------:R-:W-:Y:S01]  /*33c0*/  UMOV UR5, 0xffffffff ;  /* 0xffffffff00057882 */ /* 0x000fe20000000000 */
[----:B------:R-:W-:Y:S02]  /*33d0*/  SHF.R.U32.HI R52, RZ, 0x1, R52 ;  /* 0x00000001ff347819 */ /* 0x000fe40000011634 */
[----:B--2---:R-:W-:Y:S01]  /*33e0*/  ISETP.NE.AND P6, PT, R12, 0x63, PT ;  /* 0x000000630c00780c */ /* 0x004fe20003fc5270 */
[----:B------:R-:W-:-:S12]  /*33f0*/  BRA.DIV UR5, `(.L_x_58) ;  /* 0x0000008205b87947 */ /* 0x000fd8000b800000 */
[----:B------:R-:W-:-:S13]  /*3400*/  VOTE.ANY P6, !P6 ;  /* 0x0000000000ff7806 */ /* 0x000fda00070c0100 */
.L_x_246:
[----:B------:R-:W-:Y:S05]  /*3410*/  @!P6 BRA `(.L_x_59) ;  /* 0x00000000007ce947 */ /* 0x000fea0003800000 */
[----:B------:R-:W-:-:S07]  /*3420*/  IMAD.MOV.U32 R39, RZ, RZ, R52 ;  /* 0x000000ffff277224 */ /* 0x000fce00078e0034 */
.L_x_61:
        /* <DEDUP_REMOVED lines=9> */
[----:B------:R-:W0:Y:S02]  /*34c0*/  F2I.FTZ.U32.TRUNC.NTZ R13, R13 ;  /* 0x0000000d000d7305 */ /* 0x000e24000021f000 */
[----:B0-----:R-:W-:Y:S02]  /*34d0*/  IMAD R53, R12, R13, RZ ;  /* 0x0000000d0c357224 */ /* 0x001fe400078e02ff */
[----:B------:R-:W-:-:S04]  /*34e0*/  IMAD.MOV.U32 R12, RZ, RZ, RZ ;  /* 0x000000ffff0c7224 */ /* 0x000fc800078e00ff */
        /* <DEDUP_REMOVED lines=17> */
.L_x_249:
[----:B------:R-:W-:Y:S05]  /*3600*/  @P6 BRA `(.L_x_61) ;  /* 0xfffffffc00886947 */ /* 0x000fea000383ffff */
.L_x_59:
[----:B------:R-:W-:Y:S01]  /*3610*/  UMOV UR5, 0xffffffff ;  /* 0xffffffff00057882 */ /* 0x000fe20000000000 */
[----:B------:R-:W-:Y:S02]  /*3620*/  ISETP.NE.AND P6, PT, R12, 0x65, PT ;  /* 0x000000650c00780c */ /* 0x000fe40003fc5270 */
[----:B------:R-:W-:Y:S11]  /*3630*/  BRA.DIV UR5, `(.L_x_62) ;  /* 0x0000008205687947 */ /* 0x000ff6000b800000 */
[----:B------:R-:W-:Y:S01]  /*3640*/  VOTE.ANY R14, PT, !P6 ;  /* 0x00000000000e7806 */ /* 0x000fe200070e0100 */
[----:B------:R-:W-:Y:S01]  /*3650*/  VIADD R19, R19, 0xffffffe0 ;  /* 0xffffffe013137836 */ /* 0x000fe20000000000 */
[----:B------:R-:W-:Y:S02]  /*3660*/  ISETP.NE.AND P6, PT, R12, 0x65, PT ;  /* 0x000000650c00780c */ /* 0x000fe40003fc5270 */
[----:B------:R-:W-:-:S05]  /*3670*/  LOP3.LUT R14, R14, 0x80000000, R20, 0xec, !PT ;  /* 0x800000000e0e7812 */ /* 0x000fca00078eec14 */
[----:B------:R-:W-:-:S05]  /*3680*/  VIADD R29, R14, 0xffffffff ;  /* 0xffffffff0e1d7836 */ /* 0x000fca0000000000 */
[----:B------:R-:W-:Y:S02]  /*3690*/  LOP3.LUT R29, R14, R29, RZ, 0xc, !PT ;  /* 0x0000001d0e1d7212 */ /* 0x000fe400078e0cff */
[----:B------:R-:W-:-:S04]  /*36a0*/  VOTE.ALL P6, P6 ;  /* 0x0000000000ff7806 */ /* 0x000fc800030c0000 */
        /* <DEDUP_REMOVED lines=19> */
[----:B0-----:R-:W-:-:S04]  /*37e0*/  SEL R12, R39, RZ, !P0 ;  /* 0x000000ff270c7207 */ /* 0x001fc80004000000 */
[----:B------:R-:W-:-:S07]  /*37f0*/  IADD3 R15, PT, PT, R53, R12, R15 ;  /* 0x0000000c350f7210 */ /* 0x000fce0007ffe00f */
.L_x_258:
[----:B------:R-:W-:Y:S05]  /*3800*/  @P6 BRA `(.L_x_63) ;  /* 0xfffffff800d86947 */ /* 0x000fea000383ffff */
.L_x_57:
[----:B------:R-:W-:Y:S02]  /*3810*/  ISETP.NE.AND P1, PT, R46, RZ, PT ;  /* 0x000000ff2e00720c */ /* 0x000fe40003f25270 */
[----:B------:R-:W-:-:S11]  /*3820*/  ISETP.NE.AND P0, PT, R47, RZ, PT ;  /* 0x000000ff2f00720c */ /* 0x000fd60003f05270 */
[----:B------:R-:W0:Y:S01]  /*3830*/  @!P1 S2R R13, SR_CgaCtaId ;  /* 0x00000000000d9919 */ /* 0x000e220000008800 */
[----:B------:R-:W-:Y:S01]  /*3840*/  @!P1 MOV R12, 0x400 ;  /* 0x00000400000c9802 */ /* 0x000fe20000000f00 */
[----:B------:R-:W-:Y:S01]  /*3850*/  @!P1 IMAD.IADD R23, R23, 0x1, R15 ;  /* 0x0000000117179824 */ /* 0x000fe200078e020f */
[----:B------:R-:W-:Y:S01]  /*3860*/  @!P0 MOV R14, 0x400 ;  /* 0x00000400000e8802 */ /* 0x000fe20000000f00 */
[----:B------:R-:W1:Y:S01]  /*3870*/  @!P0 S2R R17, SR_CgaCtaId ;  /* 0x0000000000118919 */ /* 0x000e620000008800 */
[----:B------:R-:W-:-:S05]  /*3880*/  @!P1 IMAD.MOV.U32 R22, RZ, RZ, 0x65 ;  /* 0x00000065ff169424 */ /* 0x000fca00078e00ff */
[----:B------:R2:W-:Y:S01]  /*3890*/  @!P1 ST.E.64.STRONG.GPU desc[UR8][R50.64+0x100], R22 ;  /* 0x0001001632009985 */ /* 0x0005e2000c10fb08 */
[----:B0-----:R-:W-:Y:S02]  /*38a0*/  @!P1 LEA R12, R13, R12, 0x18 ;  /* 0x0000000c0d0c9211 */ /* 0x001fe400078ec0ff */
[----:B-1----:R-:W-:-:S03]  /*38b0*/  @!P0 LEA R14, R17, R14, 0x18 ;  /* 0x0000000e110e8211 */ /* 0x002fc600078ec0ff */
[----:B------:R2:W-:Y:S01]  /*38c0*/  @!P1 STS [R12+0x48], R23 ;  /* 0x000048170c009388 */ /* 0x0005e20000000800 */
[----:B------:R-:W-:Y:S02]  /*38d0*/  IMAD.MOV.U32 R17, RZ, RZ, R18 ;  /* 0x000000ffff117224 */ /* 0x000fe400078e0012 */
[----:B------:R-:W-:Y:S01]  /*38e0*/  @!P0 IMAD.MOV.U32 R17, RZ, RZ, R15 ;  /* 0x000000ffff118224 */ /* 0x000fe200078e000f */
[----:B------:R2:W-:Y:S04]  /*38f0*/  @!P1 STS [R12+0x44], R15 ;  /* 0x0000440f0c009388 */ /* 0x0005e80000000800 */
[----:B------:R2:W-:Y:S02]  /*3900*/  @!P0 STS [R14+0x3c], R15 ;  /* 0x00003c0f0e008388 */ /* 0x0005e40000000800 */
.L_x_51:
[----:B------:R-:W-:Y:S05]  /*3910*/  WARPSYNC.ALL ;  /* 0x0000000000007948 */ /* 0x000fea0003800000 */
[----:B------:R-:W0:Y:S08]  /*3920*/  S2UR UR5, SR_CgaCtaId ;  /* 0x00000000000579c3 */ /* 0x000e300000008800 */
[----:B------:R-:W-:Y:S01]  /*3930*/  BAR.SYNC.DEFER_BLOCKING 0x0 ;  /* 0x0000000000007b1d */ /* 0x000fe20000010000 */
[----:B------:R-:W-:-:S05]  /*3940*/  ISETP.NE.AND P0, PT, R46, RZ, PT ;  /* 0x000000ff2e00720c */ /* 0x000fca0003f05270 */
[----:B------:R-:W-:Y:S02]  /*3950*/  UMOV UR4, 0x400 ;  /* 0x0000040000047882 */ /* 0x000fe40000000000 */
[----:B0-----:R-:W-:-:S09]  /*3960*/  ULEA UR4, UR5, UR4, 0x18 ;  /* 0x0000000405047291 */ /* 0x001fd2000f8ec0ff */
[----:B--2---:R-:W0:Y:S04]  /*3970*/  LDS R14, [UR4+0x3c] ;  /* 0x00003c04ff0e7984 */ /* 0x004e280008000800 */
[----:B------:R-:W1:Y:S04]  /*3980*/  LDS R13, [UR4+0x4c] ;  /* 0x00004c04ff0d7984 */ /* 0x000e680008000800 */
[----:B------:R-:W2:Y:S01]  /*3990*/  LDS R12, [UR4+0x44] ;  /* 0x00004404ff0c7984 */ /* 0x000ea20008000800 */
[----:B0-----:R-:W-:Y:S02]  /*39a0*/  SEL R14, R14, RZ, P0 ;  /* 0x000000ff0e0e7207 */ /* 0x001fe40000000000 */
[----:B-1----:R-:W-:-:S03]  /*39b0*/  ISETP.GT.AND P0, PT, R13, 0x180, PT ;  /* 0x000001800d00780c */ /* 0x002fc60003f04270 */
[----:B------:R-:W-:-:S04]  /*39c0*/  IMAD.IADD R14, R14, 0x1, R17 ;  /* 0x000000010e0e7824 */ /* 0x000fc800078e0211 */
[--C-:B------:R-:W-:Y:S02]  /*39d0*/  IMAD.IADD R15, R0, 0x1, R14.reuse ;  /* 0x00000001000f7824 */ /* 0x100fe400078e020e */
[--C-:B------:R-:W-:Y:S02]  /*39e0*/  IMAD.IADD R3, R3, 0x1, R14.reuse ;  /* 0x0000000103037824 */ /* 0x100fe400078e020e */
[--C-:B------:R-:W-:Y:S02]  /*39f0*/  IMAD.IADD R5, R5, 0x1, R14.reuse ;  /* 0x0000000105057824 */ /* 0x100fe400078e020e */
[--C-:B------:R-:W-:Y:S02]  /*3a00*/  IMAD.IADD R7, R7, 0x1, R14.reuse ;  /* 0x0000000107077824 */ /* 0x100fe400078e020e */
[--C-:B------:R-:W-:Y:S02]  /*3a10*/  IMAD.IADD R9, R9, 0x1, R14.reuse ;  /* 0x0000000109097824 */ /* 0x100fe400078e020e */
        /* <DEDUP_REMOVED lines=9> */
[----:B--2---:R-:W-:Y:S06]  /*3ab0*/  @P0 BRA `(.L_x_64) ;  /* 0x0000000c00840947 */ /* 0x004fec0003800000 */
[----:B------:R-:W-:Y:S01]  /*3ac0*/  ISETP.GT.AND P0, PT, R45, RZ, PT ;  /* 0x000000ff2d00720c */ /* 0x000fe20003f04270 */
[----:B------:R-:W0:Y:S01]  /*3ad0*/  LDCU.U8 UR4, c[0x0][0x3b8] ;  /* 0x00007700ff0477ac */ /* 0x000e220008000000 */
[----:B------:R-:W-:Y:S11]  /*3ae0*/  BSSY.RECONVERGENT B0, `(.L_x_65) ;  /* 0x000000d000007945 */ /* 0x000ff60003800200 */
[----:B------:R-:W-:Y:S05]  /*3af0*/  @!P0 BRA `(.L_x_66) ;  /* 0x00000000002c8947 */ /* 0x000fea0003800000 */
[----:B0-----:R-:W-:Y:S01]  /*3b00*/  UISETP.NE.AND UP0, UPT, UR4, URZ, UPT ;  /* 0x000000ff0400728c */ /* 0x001fe2000bf05270 */
[----:B------:R-:W-:Y:S01]  /*3b10*/  CS2R R12, SRZ ;  /* 0x00000000000c7805 */ /* 0x000fe2000001ff00 */
[----:B------:R-:W0:Y:S07]  /*3b20*/  LDCU.64 UR6, c[0x0][0x390] ;  /* 0x00007200ff0677ac */ /* 0x000e2e0008000a00 */
[----:B------:R-:W-:Y:S05]  /*3b30*/  BRA.U UP0, `(.L_x_67) ;  /* 0x0000000100087547 */ /* 0x000fea000b800000 */
[----:B------:R-:W1:Y:S02]  /*3b40*/  LDC.64 R12, c[0x0][0x3d0] ;  /* 0x0000f400ff0c7b82 */ /* 0x000e640000000a00 */
[----:B-1----:R-:W5:Y:S02]  /*3b50*/  LDG.E.64 R12, desc[UR8][R12.64] ;  /* 0x000000080c0c7981 */ /* 0x002f64000c1e1b00 */
.L_x_67:
[----:B-----5:R-:W-:-:S04]  /*3b60*/  IADD3 R0, P0, PT, R14, R12, RZ ;  /* 0x0000000c0e007210 */ /* 0x020fc80007f1e0ff */
[----:B------:R-:W-:Y:S02]  /*3b70*/  LEA.HI.X.SX32 R13, R14, R13, 0x1, P0 ;  /* 0x0000000d0e0d7211 */ /* 0x000fe400000f0eff */
[----:B0-----:R-:W-:-:S04]  /*3b80*/  LEA R12, P0, R0, UR6, 0x2 ;  /* 0x00000006000c7c11 */ /* 0x001fc8000f8010ff */
[----:B------:R-:W-:-:S05]  /*3b90*/  LEA.HI.X R13, R0, UR7, R13, 0x2, P0 ;  /* 0x00000007000d7c11 */ /* 0x000fca00080f140d */
[----:B------:R1:W-:Y:S04]  /*3ba0*/  STG.E desc[UR8][R12.64], R45 ;  /* 0x0000002d0c007986 */ /* 0x0003e8000c101908 */
.L_x_66:
[----:B0-----:R-:W-:Y:S05]  /*3bb0*/  BSYNC.RECONVERGENT B0 ;  /* 0x0000000000007941 */ /* 0x001fea0003800200 */
.L_x_65:
[----:B------:R-:W-:Y:S01]  /*3bc0*/  ISETP.GE.AND P0, PT, R44, 0x1, PT ;  /* 0x000000012c00780c */ /* 0x000fe20003f06270 */
[----:B------:R-:W-:-:S12]  /*3bd0*/  BSSY.RECONVERGENT B0, `(.L_x_68) ;  /* 0x000000d000007945 */ /* 0x000fd80003800200 */
[----:B------:R-:W-:Y:S05]  /*3be0*/  @!P0 BRA `(.L_x_69) ;  /* 0x00000000002c8947 */ /* 0x000fea0003800000 */
[----:B------:R-:W-:Y:S01]  /*3bf0*/  UISETP.NE.AND UP0, UPT, UR4, URZ, UPT ;  /* 0x000000ff0400728c */ /* 0x000fe2000bf05270 */
[----:B-1----:R-:W-:Y:S01]  /*3c00*/  CS2R R12, SRZ ;  /* 0x00000000000c7805 */ /* 0x002fe2000001ff00 */
[----:B------:R-:W0:Y:S07]  /*3c10*/  LDCU.64 UR6, c[0x0][0x390] ;  /* 0x00007200ff0677ac */ /* 0x000e2e0008000a00 */
[----:B------:R-:W-:Y:S05]  /*3c20*/  BRA.U UP0, `(.L_x_70) ;  /* 0x0000000100087547 */ /* 0x000fea000b800000 */
[----:B------:R-:W1:Y:S02]  /*3c30*/  LDC.64 R12, c[0x0][0x3d0] ;  /* 0x0000f400ff0c7b82 */ /* 0x000e640000000a00 */
[----:B-1----:R-:W5:Y:S02]  /*3c40*/  LDG.E.64 R12, desc[UR8][R12.64] ;  /* 0x000000080c0c7981 */ /* 0x002f64000c1e1b00 */
.L_x_70:
[----:B-----5:R-:W-:-:S04]  /*3c50*/  IADD3 R0, P0, PT, R15, R12, RZ ;  /* 0x0000000c0f007210 */ /* 0x020fc80007f1e0ff */
[----:B------:R-:W-:Y:S02]  /*3c60*/  LEA.HI.X.SX32 R13, R15, R13, 0x1, P0 ;  /* 0x0000000d0f0d7211 */ /* 0x000fe400000f0eff */
[----:B0-----:R-:W-:-:S04]  /*3c70*/  LEA R12, P0, R0, UR6, 0x2 ;  /* 0x00000006000c7c11 */ /* 0x001fc8000f8010ff */
[----:B------:R-:W-:-:S05]  /*3c80*/  LEA.HI.X R13, R0, UR7, R13, 0x2, P0 ;  /* 0x00000007000d7c11 */ /* 0x000fca00080f140d */
[----:B------:R0:W-:Y:S04]  /*3c90*/  STG.E desc[UR8][R12.64], R44 ;  /* 0x0000002c0c007986 */ /* 0x0001e8000c101908 */
.L_x_69:
[----:B------:R-:W-:Y:S05]  /*3ca0*/  BSYNC.RECONVERGENT B0 ;  /* 0x0000000000007941 */ /* 0x000fea0003800200 */
.L_x_68:
        /* <DEDUP_REMOVED lines=9> */
.L_x_73:
[----:B-----5:R-:W-:-:S04]  /*3d40*/  IADD3 R0, P0, PT, R3, R12, RZ ;  /* 0x0000000c03007210 */ /* 0x020fc80007f1e0ff */
[----:B------:R-:W-:Y:S02]  /*3d50*/  LEA.HI.X.SX32 R3, R3, R13, 0x1, P0 ;  /* 0x0000000d03037211 */ /* 0x000fe400000f0eff */
[----:B0-----:R-:W-:-:S04]  /*3d60*/  LEA R12, P0, R0, UR6, 0x2 ;  /* 0x00000006000c7c11 */ /* 0x001fc8000f8010ff */
[----:B------:R-:W-:-:S05]  /*3d70*/  LEA.HI.X R13, R0, UR7, R3, 0x2, P0 ;  /* 0x00000007000d7c11 */ /* 0x000fca00080f1403 */
[----:B------:R2:W-:Y:S04]  /*3d80*/  STG.E desc[UR8][R12.64], R43 ;  /* 0x0000002b0c007986 */ /* 0x0005e8000c101908 */
.L_x_72:
[----:B------:R-:W-:Y:S05]  /*3d90*/  BSYNC.RECONVERGENT B0 ;  /* 0x0000000000007941 */ /* 0x000fea0003800200 */
.L_x_71:
        /* <DEDUP_REMOVED lines=9> */
.L_x_76:
[----:B-----5:R-:W-:-:S04]  /*3e30*/  IADD3 R0, P0, PT, R5, R12, RZ ;  /* 0x0000000c05007210 */ /* 0x020fc80007f1e0ff */
[----:B------:R-:W-:Y:S02]  /*3e40*/  LEA.HI.X.SX32 R5, R5, R13, 0x1, P0 ;  /* 0x0000000d05057211 */ /* 0x000fe400000f0eff */
[----:B0-----:R-:W-:-:S04]  /*3e50*/  LEA R12, P0, R0, UR6, 0x2 ;  /* 0x00000006000c7c11 */ /* 0x001fc8000f8010ff */
[----:B------:R-:W-:-:S05]  /*3e60*/  LEA.HI.X R13, R0, UR7, R5, 0x2, P0 ;  /* 0x00000007000d7c11 */ /* 0x000fca00080f1405 */
[----:B------:R3:W-:Y:S04]  /*3e70*/  STG.E desc[UR8][R12.64], R42 ;  /* 0x0000002a0c007986 */ /* 0x0007e8000c101908 */
.L_x_75:
[----:B------:R-:W-:Y:S05]  /*3e80*/  BSYNC.RECONVERGENT B0 ;  /* 0x0000000000007941 */ /* 0x000fea0003800200 */
.L_x_74:
        /* <DEDUP_REMOVED lines=9> */
.L_x_79:
[----:B-----5:R-:W-:-:S04]  /*3f20*/  IADD3 R0, P0, PT, R7, R12, RZ ;  /* 0x0000000c07007210 */ /* 0x020fc80007f1e0ff */
[----:B------:R-:W-:Y:S02]  /*3f30*/  LEA.HI.X.SX32 R7, R7, R13, 0x1, P0 ;  /* 0x0000000d07077211 */ /* 0x000fe400000f0eff */
[----:B0-----:R-:W-:-:S04]  /*3f40*/  LEA R12, P0, R0, UR6, 0x2 ;  /* 0x00000006000c7c11 */ /* 0x001fc8000f8010ff */
[----:B------:R-:W-:-:S05]  /*3f50*/  LEA.HI.X R13, R0, UR7, R7, 0x2, P0 ;  /* 0x00000007000d7c11 */ /* 0x000fca00080f1407 */
[----:B------:R4:W-:Y:S04]  /*3f60*/  STG.E desc[UR8][R12.64], R41 ;  /* 0x000000290c007986 */ /* 0x0009e8000c101908 */
.L_x_78:
[----:B------:R-:W-:Y:S05]  /*3f70*/  BSYNC.RECONVERGENT B0 ;  /* 0x0000000000007941 */ /* 0x000fea0003800200 */
.L_x_77:
        /* <DEDUP_REMOVED lines=9> */
.L_x_82:
[----:B-----5:R-:W-:-:S04]  /*4010*/  IADD3 R0, P0, PT, R9, R12, RZ ;  /* 0x0000000c09007210 */ /* 0x020fc80007f1e0ff */
[----:B------:R-:W-:Y:S02]  /*4020*/  LEA.HI.X.SX32 R9, R9, R13, 0x1, P0 ;  /* 0x0000000d09097211 */ /* 0x000fe400000f0eff */
[----:B0-----:R-:W-:-:S04]  /*4030*/  LEA R12, P0, R0, UR6, 0x2 ;  /* 0x00000006000c7c11 */ /* 0x001fc8000f8010ff */
[----:B------:R-:W-:-:S05]  /*4040*/  LEA.HI.X R13, R0, UR7, R9, 0x2, P0 ;  /* 0x00000007000d7c11 */ /* 0x000fca00080f1409 */
[----:B------:R0:W-:Y:S04]  /*4050*/  STG.E desc[UR8][R12.64], R40 ;  /* 0x000000280c007986 */ /* 0x0001e8000c101908 */
.L_x_81:
[----:B------:R-:W-:Y:S05]  /*4060*/  BSYNC.RECONVERGENT B0 ;  /* 0x0000000000007941 */ /* 0x000fea0003800200 */
.L_x_80:
        /* <DEDUP_REMOVED lines=9> */
.L_x_85:
[----:B-----5:R-:W-:-:S04]  /*4100*/  IADD3 R0, P0, PT, R11, R12, RZ ;  /* 0x0000000c0b007210 */ /* 0x020fc80007f1e0ff */
[----:B------:R-:W-:Y:S02]  /*4110*/  LEA.HI.X.SX32 R11, R11, R13, 0x1, P0 ;  /* 0x0000000d0b0b7211 */ /* 0x000fe400000f0eff */
[----:B0-----:R-:W-:-:S04]  /*4120*/  LEA R12, P0, R0, UR6, 0x2 ;  /* 0x00000006000c7c11 */ /* 0x001fc8000f8010ff */
[----:B------:R-:W-:-:S05]  /*4130*/  LEA.HI.X R13, R0, UR7, R11, 0x2, P0 ;  /* 0x00000007000d7c11 */ /* 0x000fca00080f140b */
[----:B------:R0:W-:Y:S04]  /*4140*/  STG.E desc[UR8][R12.64], R37 ;  /* 0x000000250c007986 */ /* 0x0001e8000c101908 */
.L_x_84:
[----:B------:R-:W-:Y:S05]  /*4150*/  BSYNC.RECONVERGENT B0 ;  /* 0x0000000000007941 */ /* 0x000fea0003800200 */
.L_x_83:
        /* <DEDUP_REMOVED lines=9> */
.L_x_88:
[----:B-----5:R-:W-:-:S04]  /*41f0*/  IADD3 R0, P0, PT, R25, R12, RZ ;  /* 0x0000000c19007210 */ /* 0x020fc80007f1e0ff */
[----:B------:R-:W-:Y:S02]  /*4200*/  LEA.HI.X.SX32 R13, R25, R13, 0x1, P0 ;  /* 0x0000000d190d7211 */ /* 0x000fe400000f0eff */
[----:B0-----:R-:W-:-:S04]  /*4210*/  LEA R12, P0, R0, UR6, 0x2 ;  /* 0x00000006000c7c11 */ /* 0x001fc8000f8010ff */
[----:B------:R-:W-:-:S05]  /*4220*/  LEA.HI.X R13, R0, UR7, R13, 0x2, P0 ;  /* 0x00000007000d7c11 */ /* 0x000fca00080f140d */
[----:B------:R0:W-:Y:S04]  /*4230*/  STG.E desc[UR8][R12.64], R2 ;  /* 0x000000020c007986 */ /* 0x0001e8000c101908 */
.L_x_87:
[----:B------:R-:W-:Y:S05]  /*4240*/  BSYNC.RECONVERGENT B0 ;  /* 0x0000000000007941 */ /* 0x000fea0003800200 */
.L_x_86:
        /* <DEDUP_REMOVED lines=9> */
.L_x_91:
[----:B-----5:R-:W-:-:S04]  /*42e0*/  IADD3 R0, P0, PT, R27, R2, RZ ;  /* 0x000000021b007210 */ /* 0x020fc80007f1e0ff */
[----:B------:R-:W-:Y:S02]  /*42f0*/  LEA.HI.X.SX32 R3, R27, R3, 0x1, P0 ;  /* 0x000000031b037211 */ /* 0x000fe400000f0eff */
[----:B0-----:R-:W-:-:S04]  /*4300*/  LEA R2, P0, R0, UR6, 0x2 ;  /* 0x0000000600027c11 */ /* 0x001fc8000f8010ff */
[----:B------:R-:W-:-:S05]  /*4310*/  LEA.HI.X R3, R0, UR7, R3, 0x2, P0 ;  /* 0x0000000700037c11 */ /* 0x000fca00080f1403 */
[----:B------:R0:W-:Y:S04]  /*4320*/  STG.E desc[UR8][R2.64], R4 ;  /* 0x0000000402007986 */ /* 0x0001e8000c101908 */
.L_x_90:
[----:B------:R-:W-:Y:S05]  /*4330*/  BSYNC.RECONVERGENT B0 ;  /* 0x0000000000007941 */ /* 0x000fea0003800200 */
.L_x_89:
        /* <DEDUP_REMOVED lines=9> */
.L_x_94:
[----:B-----5:R-:W-:-:S04]  /*43d0*/  IADD3 R0, P0, PT, R31, R2, RZ ;  /* 0x000000021f007210 */ /* 0x020fc80007f1e0ff */
[----:B------:R-:W-:Y:S02]  /*43e0*/  LEA.HI.X.SX32 R3, R31, R3, 0x1, P0 ;  /* 0x000000031f037211 */ /* 0x000fe400000f0eff */
[----:B0-----:R-:W-:-:S04]  /*43f0*/  LEA R2, P0, R0, UR6, 0x2 ;  /* 0x0000000600027c11 */ /* 0x001fc8000f8010ff */
[----:B------:R-:W-:-:S05]  /*4400*/  LEA.HI.X R3, R0, UR7, R3, 0x2, P0 ;  /* 0x0000000700037c11 */ /* 0x000fca00080f1403 */
[----:B------:R0:W-:Y:S04]  /*4410*/  STG.E desc[UR8][R2.64], R6 ;  /* 0x0000000602007986 */ /* 0x0001e8000c101908 */
.L_x_93:
[----:B------:R-:W-:Y:S05]  /*4420*/  BSYNC.RECONVERGENT B0 ;  /* 0x0000000000007941 */ /* 0x000fea0003800200 */
.L_x_92:
        /* <DEDUP_REMOVED lines=9> */
.L_x_97:
[----:B-----5:R-:W-:-:S04]  /*44c0*/  IADD3 R0, P0, PT, R32, R2, RZ ;  /* 0x0000000220007210 */ /* 0x020fc80007f1e0ff */
[----:B------:R-:W-:Y:S02]  /*44d0*/  LEA.HI.X.SX32 R3, R32, R3, 0x1, P0 ;  /* 0x0000000320037211 */ /* 0x000fe400000f0eff */
[----:B0-----:R-:W-:-:S04]  /*44e0*/  LEA R2, P0, R0, UR6, 0x2 ;  /* 0x0000000600027c11 */ /* 0x001fc8000f8010ff */
[----:B------:R-:W-:-:S05]  /*44f0*/  LEA.HI.X R3, R0, UR7, R3, 0x2, P0 ;  /* 0x0000000700037c11 */ /* 0x000fca00080f1403 */
[----:B------:R0:W-:Y:S04]  /*4500*/  STG.E desc[UR8][R2.64], R8 ;  /* 0x0000000802007986 */ /* 0x0001e8000c101908 */
.L_x_96:
[----:B------:R-:W-:Y:S05]  /*4510*/  BSYNC.RECONVERGENT B0 ;  /* 0x0000000000007941 */ /* 0x000fea0003800200 */
.L_x_95:
        /* <DEDUP_REMOVED lines=9> */
.L_x_100:
[----:B-----5:R-:W-:-:S04]  /*45b0*/  IADD3 R0, P0, PT, R33, R2, RZ ;  /* 0x0000000221007210 */ /* 0x020fc80007f1e0ff */
[----:B------:R-:W-:Y:S02]  /*45c0*/  LEA.HI.X.SX32 R3, R33, R3, 0x1, P0 ;  /* 0x0000000321037211 */ /* 0x000fe400000f0eff */
[----:B0-----:R-:W-:-:S04]  /*45d0*/  LEA R2, P0, R0, UR6, 0x2 ;  /* 0x0000000600027c11 */ /* 0x001fc8000f8010ff */
[----:B------:R-:W-:-:S05]  /*45e0*/  LEA.HI.X R3, R0, UR7, R3, 0x2, P0 ;  /* 0x0000000700037c11 */ /* 0x000fca00080f1403 */
[----:B------:R0:W-:Y:S04]  /*45f0*/  STG.E desc[UR8][R2.64], R10 ;  /* 0x0000000a02007986 */ /* 0x0001e8000c101908 */
.L_x_99:
[----:B------:R-:W-:Y:S05]  /*4600*/  BSYNC.RECONVERGENT B0 ;  /* 0x0000000000007941 */ /* 0x000fea0003800200 */
.L_x_98:
        /* <DEDUP_REMOVED lines=9> */
.L_x_103:
[----:B-----5:R-:W-:-:S04]  /*46a0*/  IADD3 R0, P0, PT, R34, R2, RZ ;  /* 0x0000000222007210 */ /* 0x020fc80007f1e0ff */
[----:B------:R-:W-:Y:S02]  /*46b0*/  LEA.HI.X.SX32 R3, R34, R3, 0x1, P0 ;  /* 0x0000000322037211 */ /* 0x000fe400000f0eff */
[----:B0-----:R-:W-:-:S04]  /*46c0*/  LEA R2, P0, R0, UR6, 0x2 ;  /* 0x0000000600027c11 */ /* 0x001fc8000f8010ff */
[----:B------:R-:W-:-:S05]  /*46d0*/  LEA.HI.X R3, R0, UR7, R3, 0x2, P0 ;  /* 0x0000000700037c11 */ /* 0x000fca00080f1403 */
[----:B------:R0:W-:Y:S04]  /*46e0*/  STG.E desc[UR8][R2.64], R24 ;  /* 0x0000001802007986 */ /* 0x0001e8000c101908 */
.L_x_102:
[----:B------:R-:W-:Y:S05]  /*46f0*/  BSYNC.RECONVERGENT B0 ;  /* 0x0000000000007941 */ /* 0x000fea0003800200 */
.L_x_101:
        /* <DEDUP_REMOVED lines=9> */
.L_x_106:
[----:B-----5:R-:W-:-:S04]  /*4790*/  IADD3 R0, P0, PT, R35, R2, RZ ;  /* 0x0000000223007210 */ /* 0x020fc80007f1e0ff */
[----:B------:R-:W-:Y:S02]  /*47a0*/  LEA.HI.X.SX32 R3, R35, R3, 0x1, P0 ;  /* 0x0000000323037211 */ /* 0x000fe400000f0eff */
[----:B0-----:R-:W-:-:S04]  /*47b0*/  LEA R2, P0, R0, UR6, 0x2 ;  /* 0x0000000600027c11 */ /* 0x001fc8000f8010ff */
[----:B------:R-:W-:-:S05]  /*47c0*/  LEA.HI.X R3, R0, UR7, R3, 0x2, P0 ;  /* 0x0000000700037c11 */ /* 0x000fca00080f1403 */
[----:B------:R0:W-:Y:S04]  /*47d0*/  STG.E desc[UR8][R2.64], R26 ;  /* 0x0000001a02007986 */ /* 0x0001e8000c101908 */
.L_x_105:
[----:B------:R-:W-:Y:S05]  /*47e0*/  BSYNC.RECONVERGENT B0 ;  /* 0x0000000000007941 */ /* 0x000fea0003800200 */
.L_x_104:
[----:B------:R-:W-:-:S13]  /*47f0*/  ISETP.GE.AND P0, PT, R30, 0x1, PT ;  /* 0x000000011e00780c */ /* 0x000fda0003f06270 */
[----:B------:R-:W-:Y:S05]  /*4800*/  @!P0 EXIT ;  /* 0x000000000000894d */ /* 0x000fea0003800000 */
[----:B------:R-:W-:Y:S01]  /*4810*/  UISETP.NE.AND UP0, UPT, UR4, URZ, UPT ;  /* 0x000000ff0400728c */ /* 0x000fe2000bf05270 */
[----:B0-----:R-:W-:-:S08]  /*4820*/  CS2R R2, SRZ ;  /* 0x0000000000027805 */ /* 0x001fd0000001ff00 */
[----:B------:R-:W-:Y:S05]  /*4830*/  BRA.U UP0, `(.L_x_107) ;  /* 0x0000000100087547 */ /* 0x000fea000b800000 */
[----:B------:R-:W0:Y:S02]  /*4840*/  LDC.64 R2, c[0x0][0x3d0] ;  /* 0x0000f400ff027b82 */ /* 0x000e240000000a00 */
[----:B0-----:R-:W5:Y:S02]  /*4850*/  LDG.E.64 R2, desc[UR8][R2.64] ;  /* 0x0000000802027981 */ /* 0x001f64000c1e1b00 */
.L_x_107:
[----:B------:R-:W0:Y:S01]  /*4860*/  LDCU.64 UR4, c[0x0][0x390] ;  /* 0x00007200ff0477ac */ /* 0x000e220008000a00 */
[----:B-----5:R-:W-:-:S04]  /*4870*/  IADD3 R0, P0, PT, R36, R2, RZ ;  /* 0x0000000224007210 */ /* 0x020fc80007f1e0ff */
[----:B------:R-:W-:Y:S02]  /*4880*/  LEA.HI.X.SX32 R3, R36, R3, 0x1, P0 ;  /* 0x0000000324037211 */ /* 0x000fe400000f0eff */
[----:B0-----:R-:W-:-:S04]  /*4890*/  LEA R2, P0, R0, UR4, 0x2 ;  /* 0x0000000400027c11 */ /* 0x001fc8000f8010ff */
[----:B------:R-:W-:-:S05]  /*48a0*/  LEA.HI.X R3, R0, UR5, R3, 0x2, P0 ;  /* 0x0000000500037c11 */ /* 0x000fca00080f1403 */
[----:B------:R-:W-:Y:S01]  /*48b0*/  STG.E desc[UR8][R2.64], R30 ;  /* 0x0000001e02007986 */ /* 0x000fe2000c101908 */
[----:B------:R-:W-:Y:S05]  /*48c0*/  EXIT ;  /* 0x000000000000794d */ /* 0x000fea0003800000 */
.L_x_64:
[----:B------:R-:W-:Y:S01]  /*48d0*/  BAR.SYNC.DEFER_BLOCKING 0x0 ;  /* 0x0000000000007b1d */ /* 0x000fe20000010000 */
[----:B------:R-:W-:Y:S02]  /*48e0*/  ISETP.GE.AND P0, PT, R45, 0x1, PT ;  /* 0x000000012d00780c */ /* 0x000fe40003f06270 */
[----:B------:R-:W-:Y:S02]  /*48f0*/  ISETP.GE.AND P5, PT, R44, 0x1, PT ;  /* 0x000000012c00780c */ /* 0x000fe40003fa6270 */
[----:B------:R-:W-:Y:S02]  /*4900*/  ISETP.GE.AND P6, PT, R43, 0x1, PT ;  /* 0x000000012b00780c */ /* 0x000fe40003fc6270 */
[----:B------:R-:W-:Y:S02]  /*4910*/  ISETP.GE.AND P1, PT, R41, 0x1, PT ;  /* 0x000000012900780c */ /* 0x000fe40003f26270 */
[----:B------:R-:W-:Y:S02]  /*4920*/  ISETP.GE.AND P2, PT, R40, 0x1, PT ;  /* 0x000000012800780c */ /* 0x000fe40003f46270 */
[----:B------:R-:W-:-:S02]  /*4930*/  ISETP.GE.AND P3, PT, R37, 0x1, PT ;  /* 0x000000012500780c */ /* 0x000fc40003f66270 */
[----:B------:R-:W-:Y:S01]  /*4940*/  ISETP.GE.AND P4, PT, R2, 0x1, PT ;  /* 0x000000010200780c */ /* 0x000fe20003f86270 */
[--C-:B------:R-:W-:Y:S02]  /*4950*/  @P0 IMAD.IADD R0, R14, 0x1, -R12.reuse ;  /* 0x000000010e000824 */ /* 0x100fe400078e0a0c */
[--C-:B------:R-:W-:Y:S02]  /*4960*/  @P5 IMAD.IADD R15, R15, 0x1, -R12.reuse ;  /* 0x000000010f0f5824 */ /* 0x100fe400078e0a0c */
[--C-:B------:R-:W-:Y:S01]  /*4970*/  @P6 IMAD.IADD R3, R3, 0x1, -R12.reuse ;  /* 0x0000000103036824 */ /* 0x100fe200078e0a0c */
[----:B------:R-:W-:Y:S01]  /*4980*/  @P0 LEA R0, R0, UR4, 0x2 ;  /* 0x0000000400000c11 */ /* 0x000fe2000f8e10ff */
[--C-:B------:R-:W-:Y:S01]  /*4990*/  @P1 IMAD.IADD R7, R7, 0x1, -R12.reuse ;  /* 0x0000000107071824 */ /* 0x100fe200078e0a0c */
[----:B------:R-:W-:Y:S01]  /*49a0*/  @P5 LEA R15, R15, UR4, 0x2 ;  /* 0x000000040f0f5c11 */ /* 0x000fe2000f8e10ff */
[--C-:B------:R-:W-:Y:S01]  /*49b0*/  @P2 IMAD.IADD R9, R9, 0x1, -R12.reuse ;  /* 0x0000000109092824 */ /* 0x100fe200078e0a0c */
[----:B------:R-:W-:Y:S01]  /*49c0*/  @P6 LEA R14, R3, UR4, 0x2 ;  /* 0x00000004030e6c11 */ /* 0x000fe2000f8e10ff */
[----:B------:R0:W-:Y:S01]  /*49d0*/  @P0 STS [R0], R45 ;  /* 0x0000002d00000388 */ /* 0x0001e20000000800 */
[----:B------:R-:W-:Y:S01]  /*49e0*/  ISETP.GE.AND P0, PT, R42, 0x1, PT ;  /* 0x000000012a00780c */ /* 0x000fe20003f06270 */
[--C-:B------:R-:W-:Y:S01]  /*49f0*/  @P3 IMAD.IADD R11, R11, 0x1, -R12.reuse ;  /* 0x000000010b0b3824 */ /* 0x100fe200078e0a0c */
[----:B------:R-:W-:Y:S01]  /*4a00*/  @P2 LEA R9, R9, UR4, 0x2 ;  /* 0x0000000409092c11 */ /* 0x000fe2000f8e10ff */
[----:B------:R-:W-:Y:S01]  /*4a10*/  @P4 IMAD.IADD R25, R25, 0x1, -R12 ;  /* 0x0000000119194824 */ /* 0x000fe200078e0a0c */
[----:B------:R-:W-:Y:S01]  /*4a20*/  @P5 STS [R15], R44 ;  /* 0x0000002c0f005388 */ /* 0x000fe20000000800 */
[----:B------:R-:W-:-:S03]  /*4a30*/  ISETP.GE.AND P5, PT, R6, 0x1, PT ;  /* 0x000000010600780c */ /* 0x000fc60003fa6270 */
[----:B------:R1:W-:Y:S01]  /*4a40*/  @P6 STS [R14], R43 ;  /* 0x0000002b0e006388 */ /* 0x0003e20000000800 */
[----:B0-----:R-:W-:Y:S02]  /*4a50*/  @P1 LEA R0, R7, UR4, 0x2 ;  /* 0x0000000407001c11 */ /* 0x001fe4000f8e10ff */
[----:B------:R-:W-:Y:S02]  /*4a60*/  @P4 LEA R25, R25, UR4, 0x2 ;  /* 0x0000000419194c11 */ /* 0x000fe4000f8e10ff */
[----:B------:R-:W-:Y:S01]  /*4a70*/  @P0 IMAD.IADD R5, R5, 0x1, -R12 ;  /* 0x0000000105050824 */ /* 0x000fe200078e0a0c */
[----:B------:R-:W-:-:S04]  /*4a80*/  ISETP.GE.AND P6, PT, R4, 0x1, PT ;  /* 0x000000010400780c */ /* 0x000fc80003fc6270 */
[----:B------:R-:W-:Y:S01]  /*4a90*/  @P0 LEA R5, R5, UR4, 0x2 ;  /* 0x0000000405050c11 */ /* 0x000fe2000f8e10ff */
[----:B------:R-:W-:Y:S01]  /*4aa0*/  @P5 IMAD.IADD R31, R31, 0x1, -R12 ;  /* 0x000000011f1f5824 */ /* 0x000fe200078e0a0c */
[----:B-1----:R-:W-:-:S03]  /*4ab0*/  @P3 LEA R14, R11, UR4, 0x2 ;  /* 0x000000040b0e3c11 */ /* 0x002fc6000f8e10ff */
[----:B------:R0:W-:Y:S01]  /*4ac0*/  @P0 STS [R5], R42 ;  /* 0x0000002a05000388 */ /* 0x0001e20000000800 */
[----:B------:R-:W-:Y:S02]  /*4ad0*/  ISETP.GE.AND P0, PT, R30, 0x1, PT ;  /* 0x000000011e00780c */ /* 0x000fe40003f06270 */
[----:B------:R-:W-:Y:S01]  /*4ae0*/  @P5 LEA R31, R31, UR4, 0x2 ;  /* 0x000000041f1f5c11 */ /* 0x000fe2000f8e10ff */
[----:B------:R1:W-:Y:S01]  /*4af0*/  @P1 STS [R0], R41 ;  /* 0x0000002900001388 */ /* 0x0003e20000000800 */
[----:B------:R-:W-:Y:S01]  /*4b00*/  ISETP.GE.AND P1, PT, R26, 0x1, PT ;  /* 0x000000011a00780c */ /* 0x000fe20003f26270 */
[--C-:B------:R-:W-:Y:S02]  /*4b10*/  @P6 IMAD.IADD R27, R27, 0x1, -R12.reuse ;  /* 0x000000011b1b6824 */ /* 0x100fe400078e0a0c */
[----:B------:R1:W-:Y:S01]  /*4b20*/  @P2 STS [R9], R40 ;  /* 0x0000002809002388 */ /* 0x0003e20000000800 */
[----:B------:R-:W-:Y:S02]  /*4b30*/  ISETP.GE.AND P2, PT, R24, 0x1, PT ;  /* 0x000000011800780c */ /* 0x000fe40003f46270 */
[----:B------:R-:W-:Y:S01]  /*4b40*/  @P6 LEA R27, R27, UR4, 0x2 ;  /* 0x000000041b1b6c11 */ /* 0x000fe2000f8e10ff */
[----:B------:R1:W-:Y:S01]  /*4b50*/  @P3 STS [R14], R37 ;  /* 0x000000250e003388 */ /* 0x0003e20000000800 */
[----:B------:R-:W-:Y:S01]  /*4b60*/  ISETP.GE.AND P3, PT, R10, 0x1, PT ;  /* 0x000000010a00780c */ /* 0x000fe20003f66270 */
[----:B------:R-:W-:-:S02]  /*4b70*/  @P0 IMAD.IADD R36, R36, 0x1, -R12 ;  /* 0x0000000124240824 */ /* 0x000fc400078e0a0c */
[----:B------:R1:W-:Y:S01]  /*4b80*/  @P4 STS [R25], R2 ;  /* 0x0000000219004388 */ /* 0x0003e20000000800 */
[----:B------:R-:W-:Y:S01]  /*4b90*/  ISETP.GE.AND P4, PT, R8, 0x1, PT ;  /* 0x000000010800780c */ /* 0x000fe20003f86270 */
[--C-:B------:R-:W-:Y:S01]  /*4ba0*/  @P1 IMAD.IADD R35, R35, 0x1, -R12.reuse ;  /* 0x0000000123231824 */ /* 0x100fe200078e0a0c */
[----:B------:R-:W-:Y:S01]  /*4bb0*/  @P0 LEA R7, R36, UR4, 0x2 ;  /* 0x0000000424070c11 */ /* 0x000fe2000f8e10ff */
[----:B------:R1:W-:Y:S02]  /*4bc0*/  @P6 STS [R27], R4 ;  /* 0x000000041b006388 */ /* 0x0003e40000000800 */
[--C-:B------:R-:W-:Y:S01]  /*4bd0*/  @P2 IMAD.IADD R34, R34, 0x1, -R12.reuse ;  /* 0x0000000122222824 */ /* 0x100fe200078e0a0c */
[----:B------:R-:W-:Y:S01]  /*4be0*/  @P1 LEA R35, R35, UR4, 0x2 ;  /* 0x0000000423231c11 */ /* 0x000fe2000f8e10ff */
[----:B------:R1:W-:Y:S01]  /*4bf0*/  @P5 STS [R31], R6 ;  /* 0x000000061f005388 */ /* 0x0003e20000000800 */
[----:B------:R-:W-:Y:S01]  /*4c00*/  ISETP.GE.AND P5, PT, R46, R13, PT ;  /* 0x0000000d2e00720c */ /* 0x000fe20003fa6270 */
[----:B------:R-:W-:Y:S01]  /*4c10*/  @P3 IMAD.IADD R33, R33, 0x1, -R12 ;  /* 0x0000000121213824 */ /* 0x000fe200078e0a0c */
[----:B0-----:R-:W-:-:S03]  /*4c20*/  @P2 LEA R5, R34, UR4, 0x2 ;  /* 0x0000000422052c11 */ /* 0x001fc6000f8e10ff */
[----:B------:R-:W-:Y:S01]  /*4c30*/  @P4 IMAD.IADD R32, R32, 0x1, -R12 ;  /* 0x0000000120204824 */ /* 0x000fe200078e0a0c */
[----:B------:R-:W-:-:S04]  /*4c40*/  @P3 LEA R33, R33, UR4, 0x2 ;  /* 0x0000000421213c11 */ /* 0x000fc8000f8e10ff */
[----:B------:R-:W-:-:S05]  /*4c50*/  @P4 LEA R3, R32, UR4, 0x2 ;  /* 0x0000000420034c11 */ /* 0x000fca000f8e10ff */
[----:B------:R1:W-:Y:S04]  /*4c60*/  @P4 STS [R3], R8 ;  /* 0x0000000803004388 */ /* 0x0003e80000000800 */
[----:B------:R1:W-:Y:S04]  /*4c70*/  @P3 STS [R33], R10 ;  /* 0x0000000a21003388 */ /* 0x0003e80000000800 */
[----:B------:R1:W-:Y:S04]  /*4c80*/  @P2 STS [R5], R24 ;  /* 0x0000001805002388 */ /* 0x0003e80000000800 */
[----:B------:R1:W-:Y:S04]  /*4c90*/  @P1 STS [R35], R26 ;  /* 0x0000001a23001388 */ /* 0x0003e80000000800 */
[----:B------:R1:W-:Y:S01]  /*4ca0*/  @P0 STS [R7], R30 ;  /* 0x0000001e07000388 */ /* 0x0003e20000000800 */
[----:B------:R-:W-:Y:S06]  /*4cb0*/  BAR.SYNC.DEFER_BLOCKING 0x0 ;  /* 0x0000000000007b1d */ /* 0x000fec0000010000 */
[----:B------:R-:W-:Y:S05]  /*4cc0*/  @P5 EXIT ;  /* 0x000000000000594d */ /* 0x000fea0003800000 */
[----:B-1----:R-:W-:Y:S01]  /*4cd0*/  LOP3.LUT R2, RZ, R46, RZ, 0x33, !PT ;  /* 0x0000002eff027212 */ /* 0x002fe200078e33ff */
[----:B------:R-:W0:Y:S01]  /*4ce0*/  LDCU.U8 UR6, c[0x0][0x3b8] ;  /* 0x00007700ff0677ac */ /* 0x000e220008000000 */
[----:B------:R-:W-:Y:S03]  /*4cf0*/  BSSY.RECONVERGENT B0, `(.L_x_108) ;  /* 0x000001e000007945 */ /* 0x000fe60003800200 */
[----:B------:R-:W-:Y:S01]  /*4d00*/  IMAD.IADD R2, R2, 0x1, R13 ;  /* 0x0000000102027824 */ /* 0x000fe200078e020d */
[----:B------:R-:W1:Y:S03]  /*4d10*/  LDCU.64 UR10, c[0x0][0x390] ;  /* 0x00007200ff0a77ac */ /* 0x000e660008000a00 */
[C---:B------:R-:W-:Y:S01]  /*4d20*/  IMAD.HI.U32 R0, R2.reuse, -0x55555555, RZ ;  /* 0xaaaaaaab02007827 */ /* 0x040fe200078e00ff */
[----:B------:R-:W-:-:S04]  /*4d30*/  ISETP.GE.U32.AND P1, PT, R2, 0x480, PT ;  /* 0x000004800200780c */ /* 0x000fc80003f26070 */
[----:B------:R-:W-:-:S04]  /*4d40*/  SHF.R.U32.HI R0, RZ, 0x8, R0 ;  /* 0x00000008ff007819 */ /* 0x000fc80000011600 */
[----:B------:R-:W-:-:S04]  /*4d50*/  LOP3.LUT R3, R0, 0x3, RZ, 0xc0, !PT ;  /* 0x0000000300037812 */ /* 0x000fc800078ec0ff */
[----:B------:R-:W-:-:S13]  /*4d60*/  ISETP.NE.AND P0, PT, R3, 0x3, PT ;  /* 0x000000030300780c */ /* 0x000fda0003f05270 */
[----:B01----:R-:W-:Y:S05]  /*4d70*/  @!P0 BRA `(.L_x_109) ;  /* 0x0000000000548947 */ /* 0x003fea0003800000 */
[----:B------:R-:W-:Y:S01]  /*4d80*/  VIADD R3, R0, 0x1 ;  /* 0x0000000100037836 */ /* 0x000fe20000000000 */
[C---:B------:R-:W-:Y:S01]  /*4d90*/  LEA R0, R46.reuse, UR4, 0x2 ;  /* 0x000000042e007c11 */ /* 0x040fe2000f8e10ff */
[----:B------:R-:W-:Y:S01]  /*4da0*/  IMAD.IADD R7, R46, 0x1, R12 ;  /* 0x000000012e077824 */ /* 0x000fe200078e020c */
[----:B------:R-:W-:Y:S02]  /*4db0*/  ISETP.NE.AND P2, PT, RZ, UR6, PT ;  /* 0x00000006ff007c0c */ /* 0x000fe4000bf45270 */
[----:B------:R-:W-:-:S05]  /*4dc0*/  LOP3.LUT R3, R3, 0x3, RZ, 0xc0, !PT ;  /* 0x0000000303037812 */ /* 0x000fca00078ec0ff */
[----:B------:R-:W-:Y:S02]  /*4dd0*/  IMAD R46, R3, 0x180, R46 ;  /* 0x00000180032e7824 */ /* 0x000fe400078e022e */
[----:B------:R-:W-:-:S07]  /*4de0*/  IMAD.MOV R6, RZ, RZ, -R3 ;  /* 0x000000ffff067224 */ /* 0x000fce00078e0a03 */
.L_x_110:
[----:B0-----:R-:W0:Y:S01]  /*4df0*/  @!P2 LDC.64 R4, c[0x0][0x3d0] ;  /* 0x0000f400ff04ab82 */ /* 0x001e220000000a00 */
[----:B------:R-:W-:Y:S01]  /*4e00*/  CS2R R2, SRZ ;  /* 0x0000000000027805 */ /* 0x000fe2000001ff00 */
[----:B------:R1:W2:Y:S05]  /*4e10*/  LDS R9, [R0] ;  /* 0x0000000000097984 */ /* 0x0002aa0000000800 */
[----:B0-----:R-:W3:Y:S01]  /*4e20*/  @!P2 LDG.E.64 R2, desc[UR8][R4.64] ;  /* 0x000000080402a981 */ /* 0x001ee2000c1e1b00 */
[----:B------:R-:W-:Y:S02]  /*4e30*/  VIADD R6, R6, 0x1 ;  /* 0x0000000106067836 */ /* 0x000fe40000000000 */
[----:B-1----:R-:W-:Y:S01]  /*4e40*/  VIADD R0, R0, 0x600 ;  /* 0x0000060000007836 */ /* 0x002fe20000000000 */
[----:B---3--:R-:W-:-:S04]  /*4e50*/  IADD3 R8, P0, PT, R7, R2, RZ ;  /* 0x0000000207087210 */ /* 0x008fc80007f1e0ff */
[C---:B------:R-:W-:Y:S01]  /*4e60*/  LEA.HI.X.SX32 R3, R7.reuse, R3, 0x1, P0 ;  /* 0x0000000307037211 */ /* 0x040fe200000f0eff */
[----:B------:R-:W-:Y:S01]  /*4e70*/  VIADD R7, R7, 0x180 ;  /* 0x0000018007077836 */ /* 0x000fe20000000000 */
[----:B------:R-:W-:-:S04]  /*4e80*/  LEA R2, P0, R8, UR10, 0x2 ;  /* 0x0000000a08027c11 */ /* 0x000fc8000f8010ff */
[----:B------:R-:W-:Y:S02]  /*4e90*/  LEA.HI.X R3, R8, UR11, R3, 0x2, P0 ;  /* 0x0000000b08037c11 */ /* 0x000fe400080f1403 */
[----:B------:R-:W-:-:S03]  /*4ea0*/  ISETP.NE.AND P0, PT, R6, RZ, PT ;  /* 0x000000ff0600720c */ /* 0x000fc60003f05270 */
[----:B--2---:R0:W-:Y:S10]  /*4eb0*/  STG.E desc[UR8][R2.64], R9 ;  /* 0x0000000902007986 */ /* 0x0041f4000c101908 */
[----:B------:R-:W-:Y:S05]  /*4ec0*/  @P0 BRA `(.L_x_110) ;  /* 0xfffffffc00c80947 */ /* 0x000fea000383ffff */
.L_x_109:
[----:B------:R-:W-:Y:S05]  /*4ed0*/  BSYNC.RECONVERGENT B0 ;  /* 0x0000000000007941 */ /* 0x000fea0003800200 */
.L_x_108:
[----:B------:R-:W-:Y:S05]  /*4ee0*/  @!P1 EXIT ;  /* 0x000000000000994d */ /* 0x000fea0003800000 */
[----:B------:R-:W1:Y:S01]  /*4ef0*/  S2UR UR5, SR_CgaCtaId ;  /* 0x00000000000579c3 */ /* 0x000e620000008800 */
[----:B------:R-:W-:Y:S01]  /*4f00*/  UMOV UR4, 0x400 ;  /* 0x0000040000047882 */ /* 0x000fe20000000000 */
[----:B------:R-:W-:Y:S01]  /*4f10*/  UISETP.NE.AND UP0, UPT, UR6, URZ, UPT ;  /* 0x000000ff0600728c */ /* 0x000fe2000bf05270 */
[----:B------:R-:W-:Y:S01]  /*4f20*/  IMAD.IADD R15, R46, 0x1, R12 ;  /* 0x000000012e0f7824 */ /* 0x000fe200078e020c */
[----:B------:R-:W2:Y:S04]  /*4f30*/  LDCU.64 UR10, c[0x0][0x390] ;  /* 0x00007200ff0a77ac */ /* 0x000ea80008000a00 */
[----:B------:R-:W-:Y:S01]  /*4f40*/  PLOP3.LUT P0, PT, PT, PT, UP0, 0x80, 0x8 ;  /* 0x000000000008781c */ /* 0x000fe20003f0f008 */
[----:B-1----:R-:W-:-:S06]  /*4f50*/  ULEA UR4, UR5, UR4, 0x18 ;  /* 0x0000000405047291 */ /* 0x002fcc000f8ec0ff */
[----:B------:R-:W-:-:S05]  /*4f60*/  LEA R0, R46, UR4, 0x2 ;  /* 0x000000042e007c11 */ /* 0x000fca000f8e10ff */
[----:B--2---:R-:W-:-:S07]  /*4f70*/  VIADD R0, R0, 0xc00 ;  /* 0x00000c0000007836 */ /* 0x004fce0000000000 */
.L_x_111:
[----:B--2---:R-:W1:Y:S01]  /*4f80*/  @!P0 LDC.64 R6, c[0x0][0x3d0] ;  /* 0x0000f400ff068b82 */ /* 0x004e620000000a00 */
[----:B0-----:R-:W-:Y:S01]  /*4f90*/  CS2R R2, SRZ ;  /* 0x0000000000027805 */ /* 0x001fe2000001ff00 */
[----:B------:R-:W-:Y:S01]  /*4fa0*/  UISETP.NE.AND UP0, UPT, UR6, URZ, UPT ;  /* 0x000000ff0600728c */ /* 0x000fe2000bf05270 */
[----:B------:R-:W0:Y:S01]  /*4fb0*/  LDS R19, [R0+-0xc00] ;  /* 0xfff4000000137984 */ /* 0x000e220000000800 */
[----:B------:R-:W-:-:S03]  /*4fc0*/  SHF.R.S32.HI R17, RZ, 0x1f, R15 ;  /* 0x0000001fff117819 */ /* 0x000fc6000001140f */
[----:B------:R-:W2:Y:S04]  /*4fd0*/  LDS R21, [R0+-0x600] ;  /* 0xfffa000000157984 */ /* 0x000ea80000000800 */
[----:B-1----:R-:W3:Y:S01]  /*4fe0*/  @!P0 LDG.E.64 R2, desc[UR8][R6.64] ;  /* 0x0000000806028981 */ /* 0x002ee2000c1e1b00 */
[----:B------:R-:W-:-:S13]  /*4ff0*/  PLOP3.LUT P0, PT, PT, PT, UP0, 0x80, 0x8 ;  /* 0x000000000008781c */ /* 0x000fda0003f0f008 */
[----:B------:R-:W1:Y:S01]  /*5000*/  @!P0 LDC.64 R8, c[0x0][0x3d0] ;  /* 0x0000f400ff088b82 */ /* 0x000e620000000a00 */
[----:B---3--:R-:W-:-:S05]  /*5010*/  IADD3 R2, P1, PT, R15, R2, RZ ;  /* 0x000000020f027210 */ /* 0x008fca0007f3e0ff */
[----:B------:R-:W-:Y:S01]  /*5020*/  IMAD.X R3, R17, 0x1, R3, P1 ;  /* 0x0000000111037824 */ /* 0x000fe200008e0603 */
[----:B------:R-:W-:-:S04]  /*5030*/  LEA R4, P1, R2, UR10, 0x2 ;  /* 0x0000000a02047c11 */ /* 0x000fc8000f8210ff */
[----:B------:R-:W-:Y:S02]  /*5040*/  LEA.HI.X R5, R2, UR11, R3, 0x2, P1 ;  /* 0x0000000b02057c11 */ /* 0x000fe400088f1403 */
[----:B------:R-:W-:-:S03]  /*5050*/  CS2R R2, SRZ ;  /* 0x0000000000027805 */ /* 0x000fc6000001ff00 */
[----:B0-----:R0:W-:Y:S04]  /*5060*/  STG.E desc[UR8][R4.64], R19 ;  /* 0x0000001304007986 */ /* 0x0011e8000c101908 */
[----:B-1----:R-:W3:Y:S01]  /*5070*/  @!P0 LDG.E.64 R2, desc[UR8][R8.64] ;  /* 0x0000000808028981 */ /* 0x002ee2000c1e1b00 */
[----:B------:R-:W1:Y:S03]  /*5080*/  @!P0 LDC.64 R10, c[0x0][0x3d0] ;  /* 0x0000f400ff0a8b82 */ /* 0x000e660000000a00 */
[----:B------:R-:W4:Y:S01]  /*5090*/  LDS R19, [R0] ;  /* 0x0000000000137984 */ /* 0x000f220000000800 */
[----:B---3--:R-:W-:-:S05]  /*50a0*/  IADD3 R2, P1, PT, R15, R2, RZ ;  /* 0x000000020f027210 */ /* 0x008fca0007f3e0ff */
[----:B------:R-:W-:Y:S01]  /*50b0*/  IMAD.X R3, R17, 0x1, R3, P1 ;  /* 0x0000000111037824 */ /* 0x000fe200008e0603 */
[----:B------:R-:W-:-:S04]  /*50c0*/  LEA R6, P1, R2, UR10, 0x2 ;  /* 0x0000000a02067c11 */ /* 0x000fc8000f8210ff */
[----:B------:R-:W-:Y:S02]  /*50d0*/  LEA.HI.X R7, R2, UR11, R3, 0x2, P1 ;  /* 0x0000000b02077c11 */ /* 0x000fe400088f1403 */
[----:B------:R-:W-:-:S03]  /*50e0*/  CS2R R2, SRZ ;  /* 0x0000000000027805 */ /* 0x000fc6000001ff00 */
[----:B--2---:R-:W-:Y:S04]  /*50f0*/  STG.E desc[UR8][R6.64+0x600], R21 ;  /* 0x0006001506007986 */ /* 0x004fe8000c101908 */
[----:B-1----:R-:W2:Y:S01]  /*5100*/  @!P0 LDG.E.64 R2, desc[UR8][R10.64] ;  /* 0x000000080a028981 */ /* 0x002ea2000c1e1b00 */
[----:B------:R-:W1:Y:S03]  /*5110*/  @!P0 LDC.64 R8, c[0x0][0x3d0] ;  /* 0x0000f400ff088b82 */ /* 0x000e660000000a00 */
[----:B------:R3:W5:Y:S01]  /*5120*/  LDS R7, [R0+0x600] ;  /* 0x0006000000077984 */ /* 0x0007620000000800 */
[----:B--2---:R-:W-:-:S05]  /*5130*/  IADD3 R2, P1, PT, R15, R2, RZ ;  /* 0x000000020f027210 */ /* 0x004fca0007f3e0ff */
[----:B------:R-:W-:Y:S01]  /*5140*/  IMAD.X R3, R17, 0x1, R3, P1 ;  /* 0x0000000111037824 */ /* 0x000fe200008e0603 */
[----:B0-----:R-:W-:-:S04]  /*5150*/  LEA R4, P1, R2, UR10, 0x2 ;  /* 0x0000000a02047c11 */ /* 0x001fc8000f8210ff */
[----:B------:R-:W-:Y:S02]  /*5160*/  LEA.HI.X R5, R2, UR11, R3, 0x2, P1 ;  /* 0x0000000b02057c11 */ /* 0x000fe400088f1403 */
[----:B------:R-:W-:-:S03]  /*5170*/  CS2R R2, SRZ ;  /* 0x0000000000027805 */ /* 0x000fc6000001ff00 */
[----:B----4-:R2:W-:Y:S04]  /*5180*/  STG.E desc[UR8][R4.64+0xc00], R19 ;  /* 0x000c001304007986 */ /* 0x0105e8000c101908 */
[----:B-1----:R-:W4:Y:S01]  /*5190*/  @!P0 LDG.E.64 R2, desc[UR8][R8.64] ;  /* 0x0000000808028981 */ /* 0x002f22000c1e1b00 */
[----:B------:R-:W-:Y:S02]  /*51a0*/  VIADD R46, R46, 0x600 ;  /* 0x000006002e2e7836 */ /* 0x000fe40000000000 */
[----:B---3--:R-:W-:Y:S01]  /*51b0*/  VIADD R0, R0, 0x1800 ;  /* 0x0000180000007836 */ /* 0x008fe20000000000 */
[C---:B----4-:R-:W-:Y:S01]  /*51c0*/  IADD3 R6, P1, PT, R15.reuse, R2, RZ ;  /* 0x000000020f067210 */ /* 0x050fe20007f3e0ff */
[----:B------:R-:W-:-:S04]  /*51d0*/  VIADD R15, R15, 0x600 ;  /* 0x000006000f0f7836 */ /* 0x000fc80000000000 */
[----:B------:R-:W-:Y:S01]  /*51e0*/  IMAD.X R3, R17, 0x1, R3, P1 ;  /* 0x0000000111037824 */ /* 0x000fe200008e0603 */
[----:B------:R-:W-:-:S04]  /*51f0*/  LEA R2, P1, R6, UR10, 0x2 ;  /* 0x0000000a06027c11 */ /* 0x000fc8000f8210ff */
[----:B------:R-:W-:Y:S02]  /*5200*/  LEA.HI.X R3, R6, UR11, R3, 0x2, P1 ;  /* 0x0000000b06037c11 */ /* 0x000fe400088f1403 */
[----:B------:R-:W-:-:S03]  /*5210*/  ISETP.GE.AND P1, PT, R46, R13, PT ;  /* 0x0000000d2e00720c */ /* 0x000fc60003f26270 */
[----:B-----5:R2:W-:Y:S10]  /*5220*/  STG.E desc[UR8][R2.64+0x1200], R7 ;  /* 0x0012000702007986 */ /* 0x0205f4000c101908 */
[----:B------:R-:W-:Y:S05]  /*5230*/  @!P1 BRA `(.L_x_111) ;  /* 0xfffffffc00509947 */ /* 0x000fea000383ffff */
[----:B------:R-:W-:Y:S05]  /*5240*/  EXIT ;  /* 0x000000000000794d */ /* 0x000fea0003800000 */
.L_x_1:
[----:B------:R-:W0:Y:S01]  /*5250*/  LDCU UR10, c[0x0][0x3ac] ;  /* 0x00007580ff0a77ac */ /* 0x000e220008000800 */
[----:B------:R-:W-:Y:S01]  /*5260*/  ISETP.NE.AND P0, PT, R38, RZ, PT ;  /* 0x000000ff2600720c */ /* 0x000fe20003f05270 */
[----:B------:R-:W-:Y:S01]  /*5270*/  BSSY.RECONVERGENT B1, `(.L_x_112) ;  /* 0x00005dc000017945 */ /* 0x000fe20003800200 */
[----:B0-----:R-:W-:-:S11]  /*5280*/  UIADD3 UR4, UPT, UPT, -UR7, UR10, URZ ;  /* 0x0000000a07047290 */ /* 0x001fd6000fffe1ff */
[----:B------:R-:W-:Y:S05]  /*5290*/  @P0 BRA `(.L_x_113) ;  /* 0x0000002800240947 */ /* 0x000fea0003800000 */
[----:B------:R-:W0:Y:S01]  /*52a0*/  S2R R49, SR_TID.X ;  /* 0x0000000000317919 */ /* 0x000e220000002100 */
[----:B------:R-:W1:Y:S01]  /*52b0*/  LDC.64 R4, c[0x0][0x3c8] ;  /* 0x0000f200ff047b82 */ /* 0x000e620000000a00 */
[----:B------:R-:W2:Y:S01]  /*52c0*/  LDCU.U8 UR11, c[0x0][0x3b8] ;  /* 0x00007700ff0b77ac */ /* 0x000ea20008000000 */
[----:B------:R-:W3:Y:S01]  /*52d0*/  LDCU.64 UR12, c[0x0][0x380] ;  /* 0x00007000ff0c77ac */ /* 0x000ee20008000a00 */
[----:B--2---:R-:W-:-:S04]  /*52e0*/  ISETP.NE.AND P0, PT, RZ, UR11, PT ;  /* 0x0000000bff007c0c */ /* 0x004fc8000bf05270 */
[----:B-1----:R-:W-:Y:S02]  /*52f0*/  SEL R4, R4, RZ, !P0 ;  /* 0x000000ff04047207 */ /* 0x002fe40004000000 */
[----:B------:R-:W-:Y:S02]  /*5300*/  SEL R5, R5, RZ, !P0 ;  /* 0x000000ff05057207 */ /* 0x000fe40004000000 */
[C---:B0-----:R-:W-:Y:S02]  /*5310*/  LOP3.LUT R3, R49.reuse, 0x1f, RZ, 0xc0, !PT ;  /* 0x0000001f31037812 */ /* 0x041fe400078ec0ff */
[----:B------:R-:W-:-:S05]  /*5320*/  LOP3.LUT R8, R49, 0x3e0, RZ, 0xc0, !PT ;  /* 0x000003e031087812 */ /* 0x000fca00078ec0ff */
[----:B------:R-:W-:-:S04]  /*5330*/  IMAD R21, R8, 0xf, R3 ;  /* 0x0000000f08157824 */ /* 0x000fc800078e0203 */
[C---:B------:R-:W-:Y:S01]  /*5340*/  VIADD R3, R21.reuse, 0x20 ;  /* 0x0000002015037836 */ /* 0x040fe20000000000 */
[C---:B------:R-:W-:Y:S01]  /*5350*/  ISETP.GE.AND P3, PT, R21.reuse, UR4, PT ;  /* 0x0000000415007c0c */ /* 0x040fe2000bf66270 */
[C---:B------:R-:W-:Y:S02]  /*5360*/  VIADD R8, R21.reuse, 0x40 ;  /* 0x0000004015087836 */ /* 0x040fe40000000000 */
[----:B------:R-:W-:Y:S01]  /*5370*/  VIADD R20, R21, 0x60 ;  /* 0x0000006015147836 */ /* 0x000fe20000000000 */
[----:B------:R-:W-:Y:S01]  /*5380*/  ISETP.GE.AND P4, PT, R3, UR4, PT ;  /* 0x0000000403007c0c */ /* 0x000fe2000bf86270 */
[C---:B------:R-:W-:Y:S01]  /*5390*/  VIADD R22, R21.reuse, 0xa0 ;  /* 0x000000a015167836 */ /* 0x040fe20000000000 */
[C---:B------:R-:W-:Y:S01]  /*53a0*/  IADD3 R3, P0, P1, R21.reuse, UR7, R4 ;  /* 0x0000000715037c10 */ /* 0x040fe2000f91e004 */
[----:B------:R-:W-:Y:S01]  /*53b0*/  VIADD R23, R21, 0xc0 ;  /* 0x000000c015177836 */ /* 0x000fe20000000000 */
[----:B------:R-:W-:Y:S02]  /*53c0*/  ISETP.GE.AND P5, PT, R8, UR4, PT ;  /* 0x0000000408007c0c */ /* 0x000fe4000bfa6270 */
[----:B------:R-:W-:-:S02]  /*53d0*/  IADD3.X R8, PT, PT, RZ, R5, RZ, P0, P1 ;  /* 0x00000005ff087210 */ /* 0x000fc400007e24ff */
[----:B---3--:R-:W-:Y:S02]  /*53e0*/  LEA R4, P1, R3, UR12, 0x2 ;  /* 0x0000000c03047c11 */ /* 0x008fe4000f8210ff */
[----:B------:R-:W-:Y:S01]  /*53f0*/  ISETP.GE.AND P6, PT, R20, UR4, PT ;  /* 0x0000000414007c0c */ /* 0x000fe2000bfc6270 */
[----:B------:R-:W-:Y:S01]  /*5400*/  VIADD R20, R21, 0x80 ;  /* 0x0000008015147836 */ /* 0x000fe20000000000 */
[----:B------:R-:W-:Y:S01]  /*5410*/  LEA.HI.X R5, R3, UR13, R8, 0x2, P1 ;  /* 0x0000000d03057c11 */ /* 0x000fe200088f1408 */
[C---:B------:R-:W-:Y:S01]  /*5420*/  VIADD R3, R21.reuse, 0xe0 ;  /* 0x000000e015037836 */ /* 0x040fe20000000000 */
[----:B------:R-:W-:Y:S01]  /*5430*/  ISETP.GE.AND P1, PT, R22, UR4, PT ;  /* 0x0000000416007c0c */ /* 0x000fe2000bf26270 */
[----:B------:R-:W-:Y:S01]  /*5440*/  VIADD R8, R21, 0x100 ;  /* 0x0000010015087836 */ /* 0x000fe20000000000 */
[----:B------:R-:W-:Y:S01]  /*5450*/  ISETP.GE.AND P0, PT, R20, UR4, PT ;  /* 0x0000000414007c0c */ /* 0x000fe2000bf06270 */
[----:B------:R-:W2:Y:S01]  /*5460*/  @!P3 LDG.E R0, desc[UR8][R4.64] ;  /* 0x000000080400b981 */ /* 0x000ea2000c1e1900 */
[----:B------:R-:W-:Y:S01]  /*5470*/  ISETP.GE.AND P3, PT, R3, UR4, PT ;  /* 0x0000000403007c0c */ /* 0x000fe2000bf66270 */
[----:B------:R-:W-:Y:S01]  /*5480*/  VIADD R3, R21, 0x120 ;  /* 0x0000012015037836 */ /* 0x000fe20000000000 */
[----:B------:R-:W-:Y:S01]  /*5490*/  ISETP.GE.AND P2, PT, R23, UR4, PT ;  /* 0x0000000417007c0c */ /* 0x000fe2000bf46270 */
[----:B------:R-:W3:Y:S01]  /*54a0*/  @!P4 LDG.E R2, desc[UR8][R4.64+0x80] ;  /* 0x000080080402c981 */ /* 0x000ee2000c1e1900 */
[----:B------:R-:W-:Y:S01]  /*54b0*/  ISETP.GE.AND P4, PT, R8, UR4, PT ;  /* 0x0000000408007c0c */ /* 0x000fe2000bf86270 */
[----:B------:R-:W-:-:S02]  /*54c0*/  VIADD R8, R21, 0x140 ;  /* 0x0000014015087836 */ /* 0x000fc40000000000 */
[----:B------:R-:W4:Y:S01]  /*54d0*/  @!P5 LDG.E R6, desc[UR8][R4.64+0x100] ;  /* 0x000100080406d981 */ /* 0x000f22000c1e1900 */
[----:B------:R-:W-:Y:S01]  /*54e0*/  ISETP.GE.AND P5, PT, R3, UR4, PT ;  /* 0x0000000403007c0c */ /* 0x000fe2000bfa6270 */
[C---:B------:R-:W-:Y:S02]  /*54f0*/  VIADD R3, R21.reuse, 0x160 ;  /* 0x0000016015037836 */ /* 0x040fe40000000000 */
[----:B------:R-:W5:Y:S01]  /*5500*/  @!P6 LDG.E R7, desc[UR8][R4.64+0x180] ;  /* 0x000180080407e981 */ /* 0x000f62000c1e1900 */
[----:B------:R-:W-:Y:S01]  /*5510*/  ISETP.GE.AND P6, PT, R8, UR4, PT ;  /* 0x0000000408007c0c */ /* 0x000fe2000bfc6270 */
[----:B------:R-:W-:Y:S02]  /*5520*/  VIADD R8, R21, 0x180 ;  /* 0x0000018015087836 */ /* 0x000fe40000000000 */
[----:B------:R-:W5:Y:S01]  /*5530*/  @!P0 LDG.E R9, desc[UR8][R4.64+0x200] ;  /* 0x0002000804098981 */ /* 0x000f62000c1e1900 */
[----:B------:R-:W-:Y:S01]  /*5540*/  ISETP.GE.AND P0, PT, R3, UR4, PT ;  /* 0x0000000403007c0c */ /* 0x000fe2000bf06270 */
[----:B------:R-:W-:-:S02]  /*5550*/  VIADD R3, R21, 0x1a0 ;  /* 0x000001a015037836 */ /* 0x000fc40000000000 */
[----:B------:R-:W5:Y:S01]  /*5560*/  @!P1 LDG.E R10, desc[UR8][R4.64+0x280] ;  /* 0x00028008040a9981 */ /* 0x000f62000c1e1900 */
[----:B------:R-:W-:Y:S01]  /*5570*/  ISETP.GE.AND P1, PT, R8, UR4, PT ;  /* 0x0000000408007c0c */ /* 0x000fe2000bf26270 */
[----:B------:R-:W-:Y:S02]  /*5580*/  VIADD R8, R21, 0x1c0 ;  /* 0x000001c015087836 */ /* 0x000fe40000000000 */
[----:B------:R-:W5:Y:S01]  /*5590*/  @!P2 LDG.E R11, desc[UR8][R4.64+0x300] ;  /* 0x00030008040ba981 */ /* 0x000f62000c1e1900 */
[----:B------:R-:W-:-:S03]  /*55a0*/  ISETP.GE.AND P2, PT, R3, UR4, PT ;  /* 0x0000000403007c0c */ /* 0x000fc6000bf46270 */
[----:B------:R-:W5:Y:S01]  /*55b0*/  @!P3 LDG.E R12, desc[UR8][R4.64+0x380] ;  /* 0x00038008040cb981 */ /* 0x000f62000c1e1900 */
[----:B------:R-:W-:-:S03]  /*55c0*/  ISETP.GE.AND P3, PT, R8, UR4, PT ;  /* 0x0000000408007c0c */ /* 0x000fc6000bf66270 */
[----:B------:R-:W5:Y:S04]  /*55d0*/  @!P4 LDG.E R13, desc[UR8][R4.64+0x400] ;  /* 0x00040008040dc981 */ /* 0x000f68000c1e1900 */
[----:B------:R-:W5:Y:S04]  /*55e0*/  @!P5 LDG.E R14, desc[UR8][R4.64+0x480] ;  /* 0x00048008040ed981 */ /* 0x000f68000c1e1900 */
[----:B------:R-:W5:Y:S04]  /*55f0*/  @!P6 LDG.E R15, desc[UR8][R4.64+0x500] ;  /* 0x00050008040fe981 */ /* 0x000f68000c1e1900 */
[----:B------:R-:W5:Y:S04]  /*5600*/  @!P0 LDG.E R16, desc[UR8][R4.64+0x580] ;  /* 0x0005800804108981 */ /* 0x000f68000c1e1900 */
[----:B------:R-:W5:Y:S04]  /*5610*/  @!P1 LDG.E R17, desc[UR8][R4.64+0x600] ;  /* 0x0006000804119981 */ /* 0x000f68000c1e1900 */
[----:B------:R-:W5:Y:S04]  /*5620*/  @!P2 LDG.E R18, desc[UR8][R4.64+0x680] ;  /* 0x000680080412a981 */ /* 0x000f68000c1e1900 */
[----:B------:R0:W5:Y:S01]  /*5630*/  @!P3 LDG.E R19, desc[UR8][R4.64+0x700] ;  /* 0x000700080413b981 */ /* 0x000162000c1e1900 */
[----:B------:R-:W1:Y:S01]  /*5640*/  S2R R8, SR_LANEID ;  /* 0x0000000000087919 */ /* 0x000e620000000000 */
[----:B------:R-:W0:Y:S01]  /*5650*/  S2UR UR6, SR_CgaCtaId ;  /* 0x00000000000679c3 */ /* 0x000e220000008800 */
[----:B------:R-:W-:Y:S01]  /*5660*/  SHF.R.U32.HI R3, RZ, 0x5, R49 ;  /* 0x00000005ff037819 */ /* 0x000fe20000011631 */
[----:B------:R-:W-:-:S02]  /*5670*/  UMOV UR5, 0x400 ;  /* 0x0000040000057882 */ /* 0x000fc40000000000 */
[----:B0-----:R-:W-:Y:S02]  /*5680*/  ULEA UR5, UR6, UR5, 0x18 ;  /* 0x0000000506057291 */ /* 0x001fe4000f8ec0ff */
[----:B-1----:R-:W-:-:S05]  /*5690*/  IMAD R20, R3, 0x1e0, R8 ;  /* 0x000001e003147824 */ /* 0x002fca00078e0208 */
[----:B------:R-:W-:Y:S01]  /*56a0*/  LEA R21, R20, UR5, 0x2 ;  /* 0x0000000514157c11 */ /* 0x000fe2000f8e10ff */
[----:B------:R-:W-:Y:S01]  /*56b0*/  IMAD R5, R49, 0xf, RZ ;  /* 0x0000000f31057824 */ /* 0x000fe200078e02ff */
[----:B------:R-:W-:-:S03]  /*56c0*/  LOP3.LUT R36, R36, 0xfffffffd, RZ, 0xc0, !PT ;  /* 0xfffffffd24247812 */ /* 0x000fc600078ec0ff */
[----:B--2---:R0:W-:Y:S04]  /*56d0*/  STS [R21], R0 ;  /* 0x0000000015007388 */ /* 0x0041e80000000800 */
[----:B---3--:R1:W-:Y:S01]  /*56e0*/  STS [R21+0x80], R2 ;  /* 0x0000800215007388 */ /* 0x0083e20000000800 */
[----:B0-----:R-:W-:-:S03]  /*56f0*/  IMAD R0, R8, 0x38, R21 ;  /* 0x0000003808007824 */ /* 0x001fc600078e0215 */
        /* <DEDUP_REMOVED lines=15> */
[----:B------:R-:W2:Y:S04]  /*57f0*/  LDS R40, [R0+0x8] ;  /* 0x0000080000287984 */ /* 0x000ea80000000800 */
[----:B------:R-:W3:Y:S04]  /*5800*/  LDS R45, [R0] ;  /* 0x00000000002d7984 */ /* 0x000ee80000000800 */
[----:B------:R-:W4:Y:S04]  /*5810*/  LDS R39, [R0+0xc] ;  /* 0x00000c0000277984 */ /* 0x000f280000000800 */
[----:B------:R-:W5:Y:S04]  /*5820*/  LDS R38, [R0+0x10] ;  /* 0x0000100000267984 */ /* 0x000f680000000800 */
[----:B------:R-:W5:Y:S01]  /*5830*/  LDS R37, [R0+0x14] ;  /* 0x0000140000257984 */ /* 0x000f620000000800 */
[----:B-1----:R-:W-:-:S03]  /*5840*/  VIADD R2, R5, 0x1 ;  /* 0x0000000105027836 */ /* 0x002fc60000000000 */
[----:B------:R-:W1:Y:S04]  /*5850*/  LDS R35, [R0+0x18] ;  /* 0x0000180000237984 */ /* 0x000e680000000800 */
[----:B------:R-:W1:Y:S04]  /*5860*/  LDS R34, [R0+0x1c] ;  /* 0x00001c0000227984 */ /* 0x000e680000000800 */
[----:B------:R-:W1:Y:S04]  /*5870*/  LDS R33, [R0+0x20] ;  /* 0x0000200000217984 */ /* 0x000e680000000800 */
[----:B------:R-:W1:Y:S01]  /*5880*/  LDS R32, [R0+0x24] ;  /* 0x0000240000207984 */ /* 0x000e620000000800 */
[----:B0-----:R-:W-:-:S03]  /*5890*/  ISETP.GT.AND P1, PT, R41, RZ, PT ;  /* 0x000000ff2900720c */ /* 0x001fc60003f24270 */
[----:B------:R-:W0:Y:S01]  /*58a0*/  LDS R31, [R0+0x28] ;  /* 0x00002800001f7984 */ /* 0x000e220000000800 */
[----:B------:R-:W-:Y:S01]  /*58b0*/  ISETP.GE.OR P5, PT, R2, UR4, P1 ;  /* 0x0000000402007c0c */ /* 0x000fe20008fa6670 */
[----:B------:R-:W-:Y:S01]  /*58c0*/  VIADD R2, R5, 0x2 ;  /* 0x0000000205027836 */ /* 0x000fe20000000000 */
[----:B--2---:R-:W-:Y:S01]  /*58d0*/  ISETP.GT.AND P1, PT, R40, RZ, PT ;  /* 0x000000ff2800720c */ /* 0x004fe20003f24270 */
[----:B------:R-:W2:Y:S01]  /*58e0*/  LDS R30, [R0+0x2c] ;  /* 0x00002c00001e7984 */ /* 0x000ea20000000800 */
[----:B---3--:R-:W-:Y:S02]  /*58f0*/  ISETP.GT.AND P0, PT, R45, RZ, PT ;  /* 0x000000ff2d00720c */ /* 0x008fe40003f04270 */
[----:B------:R-:W-:Y:S01]  /*5900*/  ISETP.GE.OR P4, PT, R2, UR4, P1 ;  /* 0x0000000402007c0c */ /* 0x000fe20008f86670 */
[C---:B------:R-:W-:Y:S01]  /*5910*/  VIADD R2, R5.reuse, 0x3 ;  /* 0x0000000305027836 */ /* 0x040fe20000000000 */
[----:B------:R-:W-:Y:S01]  /*5920*/  ISETP.GE.OR P0, PT, R5, UR4, P0 ;  /* 0x0000000405007c0c */ /* 0x000fe20008706670 */
[----:B------:R-:W3:Y:S01]  /*5930*/  LDS R29, [R0+0x30] ;  /* 0x00003000001d7984 */ /* 0x000ee20000000800 */
[----:B----4-:R-:W-:-:S03]  /*5940*/  ISETP.GT.AND P1, PT, R39, RZ, PT ;  /* 0x000000ff2700720c */ /* 0x010fc60003f24270 */
[----:B------:R-:W-:Y:S01]  /*5950*/  @P5 LOP3.LUT R36, R36, 0x2, RZ, 0xfc, !PT ;  /* 0x0000000224245812 */ /* 0x000fe200078efcff */
[----:B------:R-:W4:Y:S01]  /*5960*/  LDS R28, [R0+0x34] ;  /* 0x00003400001c7984 */ /* 0x000f220000000800 */
[----:B------:R-:W-:Y:S02]  /*5970*/  SEL R26, RZ, 0x1, !P0 ;  /* 0x00000001ff1a7807 */ /* 0x000fe40004000000 */
[----:B------:R-:W-:Y:S01]  /*5980*/  ISETP.GE.OR P2, PT, R2, UR4, P1 ;  /* 0x0000000402007c0c */ /* 0x000fe20008f46670 */
[----:B------:R4:W4:Y:S01]  /*5990*/  LDS R27, [R0+0x38] ;  /* 0x00003800001b7984 */ /* 0x0009220000000800 */
[----:B------:R-:W-:Y:S01]  /*59a0*/  LOP3.LUT R36, R36, 0xfffffffb, RZ, 0xc0, !PT ;  /* 0xfffffffb24247812 */ /* 0x000fe200078ec0ff */
[----:B------:R-:W-:Y:S01]  /*59b0*/  VIADD R2, R5, 0x4 ;  /* 0x0000000405027836 */ /* 0x000fe20000000000 */
[----:B------:R-:W-:Y:S01]  /*59c0*/  BAR.SYNC.DEFER_BLOCKING 0x0 ;  /* 0x0000000000007b1d */ /* 0x000fe20000010000 */
[----:B------:R-:W-:Y:S01]  /*59d0*/  VIADD R52, R26, 0x1 ;  /* 0x000000011a347836 */ /* 0x000fe20000000000 */
[----:B-----5:R-:W-:Y:S01]  /*59e0*/  ISETP.GT.AND P1, PT, R38, RZ, PT ;  /* 0x000000ff2600720c */ /* 0x020fe20003f24270 */
[----:B------:R-:W-:Y:S01]  /*59f0*/  @!P5 IMAD.MOV R52, RZ, RZ, R26 ;  /* 0x000000ffff34d224 */ /* 0x000fe200078e021a */
[----:B------:R-:W-:-:S02]  /*5a00*/  @P4 LOP3.LUT R36, R36, 0x4, RZ, 0xfc, !PT ;  /* 0x0000000424244812 */ /* 0x000fc400078efcff */
[----:B------:R-:W-:Y:S01]  /*5a10*/  ISETP.GE.OR P3, PT, R2, UR4, P1 ;  /* 0x0000000402007c0c */ /* 0x000fe20008f66670 */
[----:B------:R-:W-:Y:S01]  /*5a20*/  VIADD R25, R52, 0x1 ;  /* 0x0000000134197836 */ /* 0x000fe20000000000 */
[----:B------:R-:W-:Y:S01]  /*5a30*/  LOP3.LUT R36, R36, 0xfffffff7, RZ, 0xc0, !PT ;  /* 0xfffffff724247812 */ /* 0x000fe200078ec0ff */
[----:B------:R-:W-:Y:S01]  /*5a40*/  @!P4 IMAD.MOV R25, RZ, RZ, R52 ;  /* 0x000000ffff19c224 */ /* 0x000fe200078e0234 */
[----:B------:R-:W-:Y:S01]  /*5a50*/  ISETP.GT.AND P1, PT, R37, RZ, PT ;  /* 0x000000ff2500720c */ /* 0x000fe20003f24270 */
[----:B------:R-:W-:Y:S01]  /*5a60*/  VIADD R2, R5, 0x5 ;  /* 0x0000000505027836 */ /* 0x000fe20000000000 */
[----:B------:R-:W-:Y:S01]  /*5a70*/  @P2 LOP3.LUT R36, R36, 0x8, RZ, 0xfc, !PT ;  /* 0x0000000824242812 */ /* 0x000fe200078efcff */
[----:B------:R-:W-:Y:S02]  /*5a80*/  VIADD R24, R25, 0x1 ;  /* 0x0000000119187836 */ /* 0x000fe40000000000 */
[----:B------:R-:W-:Y:S01]  /*5a90*/  @!P2 IMAD.MOV R24, RZ, RZ, R25 ;  /* 0x000000ffff18a224 */ /* 0x000fe200078e0219 */
[----:B------:R-:W-:-:S02]  /*5aa0*/  ISETP.GE.OR P2, PT, R2, UR4, P1 ;  /* 0x0000000402007c0c */ /* 0x000fc40008f46670 */
[----:B------:R-:W-:Y:S01]  /*5ab0*/  LOP3.LUT R36, R36, 0xffffffef, RZ, 0xc0, !PT ;  /* 0xffffffef24247812 */ /* 0x000fe200078ec0ff */
[----:B------:R-:W-:Y:S01]  /*5ac0*/  VIADD R2, R5, 0x6 ;  /* 0x0000000605027836 */ /* 0x000fe20000000000 */
[----:B-1----:R-:W-:Y:S01]  /*5ad0*/  ISETP.GT.AND P1, PT, R35, RZ, PT ;  /* 0x000000ff2300720c */ /* 0x002fe20003f24270 */
[----:B------:R-:W-:Y:S01]  /*5ae0*/  VIADD R50, R24, 0x1 ;  /* 0x0000000118327836 */ /* 0x000fe20000000000 */
[----:B------:R-:W-:Y:S01]  /*5af0*/  @P3 LOP3.LUT R36, R36, 0x10, RZ, 0xfc, !PT ;  /* 0x0000001024243812 */ /* 0x000fe200078efcff */
[----:B------:R-:W-:Y:S01]  /*5b00*/  @!P3 IMAD.MOV R50, RZ, RZ, R24 ;  /* 0x000000ffff32b224 */ /* 0x000fe200078e0218 */
[----:B------:R-:W-:Y:S02]  /*5b10*/  ISETP.GE.OR P3, PT, R2, UR4, P1 ;  /* 0x0000000402007c0c */ /* 0x000fe40008f66670 */
[----:B------:R-:W-:Y:S01]  /*5b20*/  LOP3.LUT R36, R36, 0xffffffdf, RZ, 0xc0, !PT ;  /* 0xffffffdf24247812 */ /* 0x000fe200078ec0ff */
[----:B------:R-:W-:Y:S01]  /*5b30*/  VIADD R2, R5, 0x7 ;  /* 0x0000000705027836 */ /* 0x000fe20000000000 */
[----:B------:R-:W-:Y:S01]  /*5b40*/  ISETP.GT.AND P1, PT, R34, RZ, PT ;  /* 0x000000ff2200720c */ /* 0x000fe20003f24270 */
[----:B------:R-:W-:Y:S01]  /*5b50*/  VIADD R48, R50, 0x1 ;  /* 0x0000000132307836 */ /* 0x000fe20000000000 */
[----:B------:R-:W-:Y:S01]  /*5b60*/  @P2 LOP3.LUT R36, R36, 0x20, RZ, 0xfc, !PT ;  /* 0x0000002024242812 */ /* 0x000fe200078efcff */
[----:B------:R-:W-:Y:S01]  /*5b70*/  @!P2 IMAD.MOV R48, RZ, RZ, R50 ;  /* 0x000000ffff30a224 */ /* 0x000fe200078e0232 */
[----:B------:R-:W-:-:S02]  /*5b80*/  ISETP.GE.OR P2, PT, R2, UR4, P1 ;  /* 0x0000000402007c0c */ /* 0x000fc40008f46670 */
[----:B------:R-:W-:Y:S01]  /*5b90*/  LOP3.LUT R36, R36, 0xffffffbf, RZ, 0xc0, !PT ;  /* 0xffffffbf24247812 */ /* 0x000fe200078ec0ff */
[----:B------:R-:W-:Y:S01]  /*5ba0*/  VIADD R2, R5, 0x8 ;  /* 0x0000000805027836 */ /* 0x000fe20000000000 */
[----:B------:R-:W-:Y:S01]  /*5bb0*/  ISETP.GT.AND P1, PT, R33, RZ, PT ;  /* 0x000000ff2100720c */ /* 0x000fe20003f24270 */
        /* <DEDUP_REMOVED lines=12> */
[----:B------:R-:W-:-:S03]  /*5c80*/  VIADD R6, R46, 0x1 ;  /* 0x000000012e067836 */ /* 0x000fc60000000000 */
[----:B------:R-:W-:Y:S01]  /*5c90*/  @P3 LOP3.LUT R36, R36, 0x100, RZ, 0xfc, !PT ;  /* 0x0000010024243812 */ /* 0x000fe200078efcff */
[----:B------:R-:W-:Y:S01]  /*5ca0*/  VIADD R2, R5, 0xa ;  /* 0x0000000a05027836 */ /* 0x000fe20000000000 */
[----:B0-----:R-:W-:Y:S01]  /*5cb0*/  ISETP.GT.AND P1, PT, R31, RZ, PT ;  /* 0x000000ff1f00720c */ /* 0x001fe20003f24270 */
[----:B------:R-:W-:Y:S01]  /*5cc0*/  @!P3 IMAD.MOV R6, RZ, RZ, R46 ;  /* 0x000000ffff06b224 */ /* 0x000fe200078e022e */
[----:B------:R-:W-:Y:S02]  /*5cd0*/  LOP3.LUT R36, R36, 0xfffffffe, RZ, 0xc0, !PT ;  /* 0xfffffffe24247812 */ /* 0x000fe400078ec0ff */
[----:B------:R-:W-:Y:S01]  /*5ce0*/  ISETP.GE.OR P1, PT, R2, UR4, P1 ;  /* 0x0000000402007c0c */ /* 0x000fe20008f26670 */
[----:B------:R-:W-:Y:S01]  /*5cf0*/  VIADD R44, R6, 0x1 ;  /* 0x00000001062c7836 */ /* 0x000fe20000000000 */
[----:B------:R-:W-:Y:S01]  /*5d00*/  @P2 LOP3.LUT R36, R36, 0x1, RZ, 0xfc, !PT ;  /* 0x0000000124242812 */ /* 0x000fe200078efcff */
[----:B------:R-:W-:Y:S01]  /*5d10*/  @!P2 IMAD.MOV R44, RZ, RZ, R6 ;  /* 0x000000ffff2ca224 */ /* 0x000fe200078e0206 */
[----:B--2---:R-:W-:Y:S01]  /*5d20*/  ISETP.GT.AND P2, PT, R30, RZ, PT ;  /* 0x000000ff1e00720c */ /* 0x004fe20003f44270 */
[----:B------:R-:W-:Y:S01]  /*5d30*/  VIADD R2, R5, 0xb ;  /* 0x0000000b05027836 */ /* 0x000fe20000000000 */
[----:B---3--:R-:W-:-:S04]  /*5d40*/  ISETP.GT.AND P3, PT, R29, RZ, PT ;  /* 0x000000ff1d00720c */ /* 0x008fc80003f64270 */
[----:B------:R-:W-:Y:S01]  /*5d50*/  ISETP.GE.OR P2, PT, R2, UR4, P2 ;  /* 0x0000000402007c0c */ /* 0x000fe20009746670 */
[C---:B------:R-:W-:Y:S01]  /*5d60*/  VIADD R2, R5.reuse, 0xc ;  /* 0x0000000c05027836 */ /* 0x040fe20000000000 */
[----:B----4-:R-:W-:Y:S01]  /*5d70*/  ISETP.GT.AND P4, PT, R28, RZ, PT ;  /* 0x000000ff1c00720c */ /* 0x010fe20003f84270 */
[----:B------:R-:W-:-:S03]  /*5d80*/  VIADD R0, R5, 0xd ;  /* 0x0000000d05007836 */ /* 0x000fc60000000000 */
[----:B------:R-:W-:Y:S01]  /*5d90*/  ISETP.GE.OR P3, PT, R2, UR4, P3 ;  /* 0x0000000402007c0c */ /* 0x000fe20009f66670 */
[----:B------:R-:W-:Y:S02]  /*5da0*/  VIADD R4, R44, 0x1 ;  /* 0x000000012c047836 */ /* 0x000fe40000000000 */
[----:B------:R-:W-:Y:S01]  /*5db0*/  @!P1 IMAD.MOV R4, RZ, RZ, R44 ;  /* 0x000000ffff049224 */ /* 0x000fe200078e022c */
[----:B------:R-:W-:Y:S01]  /*5dc0*/  ISETP.GE.OR P4, PT, R0, UR4, P4 ;  /* 0x0000000400007c0c */ /* 0x000fe2000a786670 */
[----:B------:R-:W-:Y:S01]  /*5dd0*/  VIADD R5, R5, 0xe ;  /* 0x0000000e05057836 */ /* 0x000fe20000000000 */
[----:B------:R-:W-:Y:S01]  /*5de0*/  ISETP.GT.AND P5, PT, R27, RZ, PT ;  /* 0x000000ff1b00720c */ /* 0x000fe20003fa4270 */
[----:B------:R-:W-:Y:S02]  /*5df0*/  VIADD R42, R4, 0x1 ;  /* 0x00000001042a7836 */ /* 0x000fe40000000000 */
[----:B------:R-:W-:Y:S01]  /*5e00*/  @!P2 IMAD.MOV R42, RZ, RZ, R4 ;  /* 0x000000ffff2aa224 */ /* 0x000fe200078e0204 */
[----:B------:R-:W-:-:S03]  /*5e10*/  ISETP.GE.OR P5, PT, R5, UR4, P5 ;  /* 0x0000000405007c0c */ /* 0x000fc6000afa6670 */
[----:B------:R-:W-:Y:S02]  /*5e20*/  VIADD R2, R42, 0x1 ;  /* 0x000000012a027836 */ /* 0x000fe40000000000 */
[----:B------:R-:W-:-:S04]  /*5e30*/  @!P3 IMAD.MOV R2, RZ, RZ, R42 ;  /* 0x000000ffff02b224 */ /* 0x000fc800078e022a */
[----:B------:R-:W-:Y:S02]  /*5e40*/  VIADD R0, R2, 0x1 ;  /* 0x0000000102007836 */ /* 0x000fe40000000000 */
[----:B------:R-:W-:-:S04]  /*5e50*/  @!P4 IMAD.MOV R0, RZ, RZ, R2 ;  /* 0x000000ffff00c224 */ /* 0x000fc800078e0202 */
[----:B------:R-:W-:Y:S02]  /*5e60*/  VIADD R5, R0, 0x1 ;  /* 0x0000000100057836 */ /* 0x000fe40000000000 */
[----:B------:R-:W-:-:S05]  /*5e70*/  @!P5 IMAD.MOV R5, RZ, RZ, R0 ;  /* 0x000000ffff05d224 */ /* 0x000fca00078e0200 */
[----:B------:R-:W0:Y:S02]  /*5e80*/  SHFL.UP P6, R10, R5, 0x1, RZ ;  /* 0x04200000050a7989 */ /* 0x000e2400000c00ff */
        /* <DEDUP_REMOVED lines=9> */
[----:B------:R-:W-:-:S13]  /*5f20*/  ISETP.NE.AND P6, PT, R8, 0x1f, PT ;  /* 0x0000001f0800780c */ /* 0x000fda0003fc5270 */
[----:B------:R-:W-:-:S05]  /*5f30*/  @!P6 LEA R11, R3, UR5, 0x2 ;  /* 0x00000005030bec11 */ /* 0x000fca000f8e10ff */
[----:B------:R-:W-:Y:S01]  /*5f40*/  @!P6 STS [R11], R16 ;  /* 0x000000100b00e388 */ /* 0x000fe20000000800 */
[----:B------:R-:W-:Y:S01]  /*5f50*/  BAR.SYNC.DEFER_BLOCKING 0x0 ;  /* 0x0000000000007b1d */ /* 0x000fe20000010000 */
[----:B------:R-:W-:-:S05]  /*5f60*/  IMAD.IADD R47, R16, 0x1, -R5 ;  /* 0x00000001102f7824 */ /* 0x000fca00078e0a05 */
[----:B------:R-:W0:Y:S04]  /*5f70*/  LDS.128 R20, [UR5] ;  /* 0x00000005ff147984 */ /* 0x000e280008000c00 */
[----:B------:R-:W1:Y:S01]  /*5f80*/  LDS.128 R16, [UR5+0x10] ;  /* 0x00001005ff107984 */ /* 0x000e620008000c00 */
[----:B------:R-:W-:-:S04]  /*5f90*/  ISETP.NE.AND P6, PT, R8, RZ, PT ;  /* 0x000000ff0800720c */ /* 0x000fc80003fc5270 */
[----:B------:R-:W-:Y:S02]  /*5fa0*/  SEL R47, R47, RZ, P6 ;  /* 0x000000ff2f2f7207 */ /* 0x000fe40003000000 */
[----:B------:R-:W-:Y:S01]  /*5fb0*/  ISETP.NE.AND P6, PT, R3, 0x2, PT ;  /* 0x000000020300780c */ /* 0x000fe20003fc5270 */
[----:B0-----:R-:W-:-:S04]  /*5fc0*/  IMAD.IADD R5, R20, 0x1, R21 ;  /* 0x0000000114057824 */ /* 0x001fc800078e0215 */
[----:B------:R-:W-:Y:S01]  /*5fd0*/  IMAD.IADD R8, R22, 0x1, R5 ;  /* 0x0000000116087824 */ /* 0x000fe200078e0205 */
[----:B------:R-:W-:Y:S02]  /*5fe0*/  SEL R7, R5, R20, !P6 ;  /* 0x0000001405077207 */ /* 0x000fe40007000000 */
[----:B------:R-:W-:-:S04]  /*5ff0*/  ISETP.NE.AND P6, PT, R3, 0x3, PT ;  /* 0x000000030300780c */ /* 0x000fc80003fc5270 */
[----:B------:R-:W-:Y:S01]  /*6000*/  SEL R7, R8, R7, !P6 ;  /* 0x0000000708077207 */ /* 0x000fe20007000000 */
[----:B------:R-:W-:Y:S01]  /*6010*/  IMAD.IADD R8, R23, 0x1, R8 ;  /* 0x0000000117087824 */ /* 0x000fe200078e0208 */
[----:B------:R-:W-:-:S04]  /*6020*/  ISETP.NE.AND P6, PT, R3, 0x4, PT ;  /* 0x000000040300780c */ /* 0x000fc80003fc5270 */
[C---:B------:R-:W-:Y:S01]  /*6030*/  SEL R7, R8.reuse, R7, !P6 ;  /* 0x0000000708077207 */ /* 0x040fe20007000000 */
[----:B-1----:R-:W-:Y:S01]  /*6040*/  IMAD.IADD R8, R8, 0x1, R16 ;  /* 0x0000000108087824 */ /* 0x002fe200078e0210 */
[----:B------:R-:W-:-:S04]  /*6050*/  ISETP.NE.AND P6, PT, R3, 0x5, PT ;  /* 0x000000050300780c */ /* 0x000fc80003fc5270 */
        /* <DEDUP_REMOVED lines=8> */
[----:B------:R-:W0:Y:S01]  /*60e0*/  LDS.128 R8, [UR5+0x20] ;  /* 0x00002005ff087984 */ /* 0x000e220008000c00 */
[----:B------:R-:W-:-:S04]  /*60f0*/  ISETP.NE.AND P6, PT, R3, 0x8, PT ;  /* 0x000000080300780c */ /* 0x000fc80003fc5270 */
[----:B------:R-:W-:Y:S02]  /*6100*/  SEL R7, R5, R7, !P6 ;  /* 0x0000000705077207 */ /* 0x000fe40007000000 */
[----:B------:R-:W-:Y:S01]  /*6110*/  ISETP.NE.AND P6, PT, R3, 0x9, PT ;  /* 0x000000090300780c */ /* 0x000fe20003fc5270 */
[----:B0-----:R-:W-:-:S05]  /*6120*/  IMAD.IADD R14, R5, 0x1, R8 ;  /* 0x00000001050e7824 */ /* 0x001fca00078e0208 */
[----:B------:R-:W-:Y:S01]  /*6130*/  SEL R7, R14, R7, !P6 ;  /* 0x000000070e077207 */ /* 0x000fe20007000000 */
[----:B------:R-:W-:Y:S01]  /*6140*/  IMAD.IADD R14, R9, 0x1, R14 ;  /* 0x00000001090e7824 */ /* 0x000fe200078e020e */
[----:B------:R-:W-:-:S04]  /*6150*/  ISETP.NE.AND P6, PT, R3, 0xa, PT ;  /* 0x0000000a0300780c */ /* 0x000fc80003fc5270 */
[----:B------:R-:W-:Y:S01]  /*6160*/  SEL R7, R14, R7, !P6 ;  /* 0x000000070e077207 */ /* 0x000fe20007000000 */
[----:B------:R-:W-:Y:S01]  /*6170*/  IMAD.IADD R14, R10, 0x1, R14 ;  /* 0x000000010a0e7824 */ /* 0x000fe200078e020e */
[----:B------:R-:W-:-:S04]  /*6180*/  ISETP.NE.AND P6, PT, R3, 0xb, PT ;  /* 0x0000000b0300780c */ /* 0x000fc80003fc5270 */
[C---:B------:R-:W-:Y:S02]  /*6190*/  SEL R7, R14.reuse, R7, !P6 ;  /* 0x000000070e077207 */ /* 0x040fe40007000000 */
[----:B------:R-:W-:Y:S02]  /*61a0*/  IADD3 R14, PT, PT, R14, UR4, R11 ;  /* 0x000000040e0e7c10 */ /* 0x000fe4000fffe00b */
[----:B------:R-:W-:-:S03]  /*61b0*/  ISETP.GE.U32.AND P6, PT, R49, 0x20, PT ;  /* 0x000000203100780c */ /* 0x000fc60003fc6070 */
[----:B------:R-:W-:Y:S01]  /*61c0*/  VIADD R14, R14, 0xffffe980 ;  /* 0xffffe9800e0e7836 */ /* 0x000fe20000000000 */
[----:B------:R-:W-:-:S04]  /*61d0*/  SEL R7, R7, RZ, P6 ;  /* 0x000000ff07077207 */ /* 0x000fc80003000000 */
[----:B------:R-:W-:Y:S01]  /*61e0*/  ISETP.GT.AND P6, PT, R14, 0x180, PT ;  /* 0x000001800e00780c */ /* 0x000fe20003fc4270 */
[----:B------:R-:W-:Y:S01]  /*61f0*/  IMAD.IADD R47, R7, 0x1, R47 ;  /* 0x00000001072f7824 */ /* 0x000fe200078e022f */
[----:B------:R-:W-:Y:S03]  /*6200*/  BSSY.RECONVERGENT B0, `(.L_x_114) ;  /* 0x0000191000007945 */ /* 0x000fe60003800200 */
        /* <DEDUP_REMOVED lines=13> */
[----:B------:R-:W-:Y:S01]  /*62e0*/  IMAD.IADD R0, R0, 0x1, R47 ;  /* 0x0000000100007824 */ /* 0x000fe200078e022f */
[----:B------:R-:W-:Y:S06]  /*62f0*/  @P6 BRA `(.L_x_115) ;  /* 0x0000000c00a46947 */ /* 0x000fec0003800000 */
[----:B------:R-:W-:Y:S01]  /*6300*/  ISETP.LT.AND P0, PT, R47, R14, P0 ;  /* 0x0000000e2f00720c */ /* 0x000fe20000701270 */
[----:B------:R-:W-:-:S12]  /*6310*/  BSSY.RECONVERGENT B2, `(.L_x_116) ;  /* 0x000000d000027945 */ /* 0x000fd80003800200 */
[----:B------:R-:W-:Y:S05]  /*6320*/  @!P0 BRA `(.L_x_117) ;  /* 0x00000000002c8947 */ /* 0x000fea0003800000 */
[----:B------:R-:W-:Y:S01]  /*6330*/  UISETP.NE.AND UP0, UPT, UR11, URZ, UPT ;  /* 0x000000ff0b00728c */ /* 0x000fe2000bf05270 */
[----:B------:R-:W-:-:S08]  /*6340*/  CS2R R8, SRZ ;  /* 0x0000000000087805 */ /* 0x000fd0000001ff00 */
[----:B------:R-:W-:Y:S05]  /*6350*/  BRA.U UP0, `(.L_x_118) ;  /* 0x0000000100087547 */ /* 0x000fea000b800000 */
[----:B------:R-:W0:Y:S02]  /*6360*/  LDC.64 R8, c[0x0][0x3d0] ;  /* 0x0000f400ff087b82 */ /* 0x000e240000000a00 */
[----:B0-----:R-:W5:Y:S02]  /*6370*/  LDG.E.64 R8, desc[UR8][R8.64] ;  /* 0x0000000808087981 */ /* 0x001f64000c1e1b00 */
.L_x_118:
[----:B------:R-:W0:Y:S01]  /*6380*/  LDCU.64 UR12, c[0x0][0x390] ;  /* 0x00007200ff0c77ac */ /* 0x000e220008000a00 */
[----:B-----5:R-:W-:-:S04]  /*6390*/  IADD3 R10, P0, PT, R47, R8, RZ ;  /* 0x000000082f0a7210 */ /* 0x020fc80007f1e0ff */
[----:B------:R-:W-:Y:S02]  /*63a0*/  LEA.HI.X.SX32 R9, R47, R9, 0x1, P0 ;  /* 0x000000092f097211 */ /* 0x000fe400000f0eff */
[----:B0-----:R-:W-:-:S04]  /*63b0*/  LEA R8, P0, R10, UR12, 0x2 ;  /* 0x0000000c0a087c11 */ /* 0x001fc8000f8010ff */
[----:B------:R-:W-:-:S05]  /*63c0*/  LEA.HI.X R9, R10, UR13, R9, 0x2, P0 ;  /* 0x0000000d0a097c11 */ /* 0x000fca00080f1409 */
[----:B------:R0:W-:Y:S04]  /*63d0*/  STG.E desc[UR8][R8.64], R45 ;  /* 0x0000002d08007986 */ /* 0x0001e8000c101908 */
.L_x_117:
[----:B------:R-:W-:Y:S05]  /*63e0*/  BSYNC.RECONVERGENT B2 ;  /* 0x0000000000027941 */ /* 0x000fea0003800200 */
.L_x_116:
[----:B------:R-:W-:Y:S01]  /*63f0*/  LOP3.LUT P0, RZ, R36, 0x2, RZ, 0xc0, !PT ;  /* 0x0000000224ff7812 */ /* 0x000fe2000780c0ff */
[----:B------:R-:W-:Y:S03]  /*6400*/  BSSY.RECONVERGENT B2, `(.L_x_119) ;  /* 0x000000e000027945 */ /* 0x000fe60003800200 */
[----:B------:R-:W-:-:S13]  /*6410*/  ISETP.GE.OR P0, PT, R43, R14, !P0 ;  /* 0x0000000e2b00720c */ /* 0x000fda0004706670 */
[----:B------:R-:W-:Y:S05]  /*6420*/  @P0 BRA `(.L_x_120) ;  /* 0x00000000002c0947 */ /* 0x000fea0003800000 */
[----:B------:R-:W-:Y:S01]  /*6430*/  UISETP.NE.AND UP0, UPT, UR11, URZ, UPT ;  /* 0x000000ff0b00728c */ /* 0x000fe2000bf05270 */
[----:B0-----:R-:W-:-:S08]  /*6440*/  CS2R R8, SRZ ;  /* 0x0000000000087805 */ /* 0x001fd0000001ff00 */
[----:B------:R-:W-:Y:S05]  /*6450*/  BRA.U UP0, `(.L_x_121) ;  /* 0x0000000100087547 */ /* 0x000fea000b800000 */
[----:B------:R-:W0:Y:S02]  /*6460*/  LDC.64 R8, c[0x0][0x3d0] ;  /* 0x0000f400ff087b82 */ /* 0x000e240000000a00 */
[----:B0-----:R-:W5:Y:S02]  /*6470*/  LDG.E.64 R8, desc[UR8][R8.64] ;  /* 0x0000000808087981 */ /* 0x001f64000c1e1b00 */
.L_x_121:
[----:B------:R-:W0:Y:S01]  /*6480*/  LDCU.64 UR12, c[0x0][0x390] ;  /* 0x00007200ff0c77ac */ /* 0x000e220008000a00 */
[----:B-----5:R-:W-:-:S04]  /*6490*/  IADD3 R10, P0, PT, R43, R8, RZ ;  /* 0x000000082b0a7210 */ /* 0x020fc80007f1e0ff */
[----:B------:R-:W-:Y:S02]  /*64a0*/  LEA.HI.X.SX32 R9, R43, R9, 0x1, P0 ;  /* 0x000000092b097211 */ /* 0x000fe400000f0eff */
[----:B0-----:R-:W-:-:S04]  /*64b0*/  LEA R8, P0, R10, UR12, 0x2 ;  /* 0x0000000c0a087c11 */ /* 0x001fc8000f8010ff */
[----:B------:R-:W-:-:S05]  /*64c0*/  LEA.HI.X R9, R10, UR13, R9, 0x2, P0 ;  /* 0x0000000d0a097c11 */ /* 0x000fca00080f1409 */
[----:B------:R1:W-:Y:S04]  /*64d0*/  STG.E desc[UR8][R8.64], R41 ;  /* 0x0000002908007986 */ /* 0x0003e8000c101908 */
.L_x_120:
[----:B------:R-:W-:Y:S05]  /*64e0*/  BSYNC.RECONVERGENT B2 ;  /* 0x0000000000027941 */ /* 0x000fea0003800200 */
.L_x_119:
[----:B------:R-:W-:Y:S01]  /*64f0*/  LOP3.LUT P0, RZ, R36, 0x4, RZ, 0xc0, !PT ;  /* 0x0000000424ff7812 */ /* 0x000fe2000780c0ff */
[----:B------:R-:W-:Y:S03]  /*6500*/  BSSY.RECONVERGENT B2, `(.L_x_122) ;  /* 0x000000e000027945 */ /* 0x000fe60003800200 */
[----:B------:R-:W-:-:S13]  /*6510*/  ISETP.GE.OR P0, PT, R26, R14, !P0 ;  /* 0x0000000e1a00720c */ /* 0x000fda0004706670 */
[----:B------:R-:W-:Y:S05]  /*6520*/  @P0 BRA `(.L_x_123) ;  /* 0x00000000002c0947 */ /* 0x000fea0003800000 */
[----:B------:R-:W-:Y:S01]  /*6530*/  UISETP.NE.AND UP0, UPT, UR11, URZ, UPT ;  /* 0x000000ff0b00728c */ /* 0x000fe2000bf05270 */
[----:B01----:R-:W-:-:S08]  /*6540*/  CS2R R8, SRZ ;  /* 0x0000000000087805 */ /* 0x003fd0000001ff00 */
[----:B------:R-:W-:Y:S05]  /*6550*/  BRA.U UP0, `(.L_x_124) ;  /* 0x0000000100087547 */ /* 0x000fea000b800000 */
[----:B------:R-:W0:Y:S02]  /*6560*/  LDC.64 R8, c[0x0][0x3d0] ;  /* 0x0000f400ff087b82 */ /* 0x000e240000000a00 */
[----:B0-----:R-:W5:Y:S02]  /*6570*/  LDG.E.64 R8, desc[UR8][R8.64] ;  /* 0x0000000808087981 */ /* 0x001f64000c1e1b00 */
.L_x_124:
[----:B------:R-:W0:Y:S01]  /*6580*/  LDCU.64 UR12, c[0x0][0x390] ;  /* 0x00007200ff0c77ac */ /* 0x000e220008000a00 */
[----:B-----5:R-:W-:-:S04]  /*6590*/  IADD3 R10, P0, PT, R26, R8, RZ ;  /* 0x000000081a0a7210 */ /* 0x020fc80007f1e0ff */
[----:B------:R-:W-:Y:S02]  /*65a0*/  LEA.HI.X.SX32 R9, R26, R9, 0x1, P0 ;  /* 0x000000091a097211 */ /* 0x000fe400000f0eff */
[----:B0-----:R-:W-:-:S04]  /*65b0*/  LEA R8, P0, R10, UR12, 0x2 ;  /* 0x0000000c0a087c11 */ /* 0x001fc8000f8010ff */
[----:B------:R-:W-:-:S05]  /*65c0*/  LEA.HI.X R9, R10, UR13, R9, 0x2, P0 ;  /* 0x0000000d0a097c11 */ /* 0x000fca00080f1409 */
[----:B------:R2:W-:Y:S04]  /*65d0*/  STG.E desc[UR8][R8.64], R40 ;  /* 0x0000002808007986 */ /* 0x0005e8000c101908 */
.L_x_123:
[----:B------:R-:W-:Y:S05]  /*65e0*/  BSYNC.RECONVERGENT B2 ;  /* 0x0000000000027941 */ /* 0x000fea0003800200 */
.L_x_122:
[----:B------:R-:W-:Y:S01]  /*65f0*/  LOP3.LUT P0, RZ, R36, 0x8, RZ, 0xc0, !PT ;  /* 0x0000000824ff7812 */ /* 0x000fe2000780c0ff */
[----:B------:R-:W-:Y:S03]  /*6600*/  BSSY.RECONVERGENT B2, `(.L_x_125) ;  /* 0x000000e000027945 */ /* 0x000fe60003800200 */
[----:B------:R-:W-:-:S13]  /*6610*/  ISETP.GE.OR P0, PT, R25, R14, !P0 ;  /* 0x0000000e1900720c */ /* 0x000fda0004706670 */
[----:B------:R-:W-:Y:S05]  /*6620*/  @P0 BRA `(.L_x_126) ;  /* 0x00000000002c0947 */ /* 0x000fea0003800000 */
[----:B------:R-:W-:Y:S01]  /*6630*/  UISETP.NE.AND UP0, UPT, UR11, URZ, UPT ;  /* 0x000000ff0b00728c */ /* 0x000fe2000bf05270 */
[----:B012---:R-:W-:-:S08]  /*6640*/  CS2R R8, SRZ ;  /* 0x0000000000087805 */ /* 0x007fd0000001ff00 */
[----:B------:R-:W-:Y:S05]  /*6650*/  BRA.U UP0, `(.L_x_127) ;  /* 0x0000000100087547 */ /* 0x000fea000b800000 */
[----:B------:R-:W0:Y:S02]  /*6660*/  LDC.64 R8, c[0x0][0x3d0] ;  /* 0x0000f400ff087b82 */ /* 0x000e240000000a00 */
[----:B0-----:R-:W5:Y:S02]  /*6670*/  LDG.E.64 R8, desc[UR8][R8.64] ;  /* 0x0000000808087981 */ /* 0x001f64000c1e1b00 */
.L_x_127:
[----:B------:R-:W0:Y:S01]  /*6680*/  LDCU.64 UR12, c[0x0][0x390] ;  /* 0x00007200ff0c77ac */ /* 0x000e220008000a00 */
[----:B-----5:R-:W-:-:S04]  /*6690*/  IADD3 R10, P0, PT, R25, R8, RZ ;  /* 0x00000008190a7210 */ /* 0x020fc80007f1e0ff */
[----:B------:R-:W-:Y:S02]  /*66a0*/  LEA.HI.X.SX32 R9, R25, R9, 0x1, P0 ;  /* 0x0000000919097211 */ /* 0x000fe400000f0eff */
[----:B0-----:R-:W-:-:S04]  /*66b0*/  LEA R8, P0, R10, UR12, 0x2 ;  /* 0x0000000c0a087c11 */ /* 0x001fc8000f8010ff */
[----:B------:R-:W-:-:S05]  /*66c0*/  LEA.HI.X R9, R10, UR13, R9, 0x2, P0 ;  /* 0x0000000d0a097c11 */ /* 0x000fca00080f1409 */
[----:B------:R3:W-:Y:S04]  /*66d0*/  STG.E desc[UR8][R8.64], R39 ;  /* 0x0000002708007986 */ /* 0x0007e8000c101908 */
.L_x_126:
[----:B------:R-:W-:Y:S05]  /*66e0*/  BSYNC.RECONVERGENT B2 ;  /* 0x0000000000027941 */ /* 0x000fea0003800200 */
.L_x_125:
[----:B------:R-:W-:Y:S01]  /*66f0*/  LOP3.LUT P0, RZ, R36, 0x10, RZ, 0xc0, !PT ;  /* 0x0000001024ff7812 */ /* 0x000fe2000780c0ff */
[----:B------:R-:W-:Y:S03]  /*6700*/  BSSY.RECONVERGENT B2, `(.L_x_128) ;  /* 0x000000e000027945 */ /* 0x000fe60003800200 */
[----:B------:R-:W-:-:S13]  /*6710*/  ISETP.GE.OR P0, PT, R24, R14, !P0 ;  /* 0x0000000e1800720c */ /* 0x000fda0004706670 */
[----:B------:R-:W-:Y:S05]  /*6720*/  @P0 BRA `(.L_x_129) ;  /* 0x00000000002c0947 */ /* 0x000fea0003800000 */
[----:B------:R-:W-:Y:S01]  /*6730*/  UISETP.NE.AND UP0, UPT, UR11, URZ, UPT ;  /* 0x000000ff0b00728c */ /* 0x000fe2000bf05270 */
[----:B0123--:R-:W-:-:S08]  /*6740*/  CS2R R8, SRZ ;  /* 0x0000000000087805 */ /* 0x00ffd0000001ff00 */
[----:B------:R-:W-:Y:S05]  /*6750*/  BRA.U UP0, `(.L_x_130) ;  /* 0x0000000100087547 */ /* 0x000fea000b800000 */
[----:B------:R-:W0:Y:S02]  /*6760*/  LDC.64 R8, c[0x0][0x3d0] ;  /* 0x0000f400ff087b82 */ /* 0x000e240000000a00 */
[----:B0-----:R-:W5:Y:S02]  /*6770*/  LDG.E.64 R8, desc[UR8][R8.64] ;  /* 0x0000000808087981 */ /* 0x001f64000c1e1b00 */
.L_x_130:
[----:B------:R-:W0:Y:S01]  /*6780*/  LDCU.64 UR12, c[0x0][0x390] ;  /* 0x00007200ff0c77ac */ /* 0x000e220008000a00 */
[----:B-----5:R-:W-:-:S04]  /*6790*/  IADD3 R10, P0, PT, R24, R8, RZ ;  /* 0x00000008180a7210 */ /* 0x020fc80007f1e0ff */
[----:B------:R-:W-:Y:S02]  /*67a0*/  LEA.HI.X.SX32 R9, R24, R9, 0x1, P0 ;  /* 0x0000000918097211 */ /* 0x000fe400000f0eff */
[----:B0-----:R-:W-:-:S04]  /*67b0*/  LEA R8, P0, R10, UR12, 0x2 ;  /* 0x0000000c0a087c11 */ /* 0x001fc8000f8010ff */
[----:B------:R-:W-:-:S05]  /*67c0*/  LEA.HI.X R9, R10, UR13, R9, 0x2, P0 ;  /* 0x0000000d0a097c11 */ /* 0x000fca00080f1409 */
[----:B------:R4:W-:Y:S04]  /*67d0*/  STG.E desc[UR8][R8.64], R38 ;  /* 0x0000002608007986 */ /* 0x0009e8000c101908 */
.L_x_129:
[----:B------:R-:W-:Y:S05]  /*67e0*/  BSYNC.RECONVERGENT B2 ;  /* 0x0000000000027941 */ /* 0x000fea0003800200 */
.L_x_128:
[----:B------:R-:W-:Y:S01]  /*67f0*/  LOP3.LUT P0, RZ, R36, 0x20, RZ, 0xc0, !PT ;  /* 0x0000002024ff7812 */ /* 0x000fe2000780c0ff */
[----:B------:R-:W-:Y:S03]  /*6800*/  BSSY.RECONVERGENT B2, `(.L_x_131) ;  /* 0x000000e000027945 */ /* 0x000fe60003800200 */
[----:B------:R-:W-:-:S13]  /*6810*/  ISETP.GE.OR P0, PT, R15, R14, !P0 ;  /* 0x0000000e0f00720c */ /* 0x000fda0004706670 */
[----:B------:R-:W-:Y:S05]  /*6820*/  @P0 BRA `(.L_x_132) ;  /* 0x00000000002c0947 */ /* 0x000fea0003800000 */
[----:B------:R-:W-:Y:S01]  /*6830*/  UISETP.NE.AND UP0, UPT, UR11, URZ, UPT ;  /* 0x000000ff0b00728c */ /* 0x000fe2000bf05270 */
[----:B01234-:R-:W-:-:S08]  /*6840*/  CS2R R8, SRZ ;  /* 0x0000000000087805 */ /* 0x01ffd0000001ff00 */
[----:B------:R-:W-:Y:S05]  /*6850*/  BRA.U UP0, `(.L_x_133) ;  /* 0x0000000100087547 */ /* 0x000fea000b800000 */
[----:B------:R-:W0:Y:S02]  /*6860*/  LDC.64 R8, c[0x0][0x3d0] ;  /* 0x0000f400ff087b82 */ /* 0x000e240000000a00 */
[----:B0-----:R-:W5:Y:S02]  /*6870*/  LDG.E.64 R8, desc[UR8][R8.64] ;  /* 0x0000000808087981 */ /* 0x001f64000c1e1b00 */
.L_x_133:
[----:B------:R-:W0:Y:S01]  /*6880*/  LDCU.64 UR12, c[0x0][0x390] ;  /* 0x00007200ff0c77ac */ /* 0x000e220008000a00 */
[----:B-----5:R-:W-:-:S04]  /*6890*/  IADD3 R10, P0, PT, R15, R8, RZ ;  /* 0x000000080f0a7210 */ /* 0x020fc80007f1e0ff */
[----:B------:R-:W-:Y:S02]  /*68a0*/  LEA.HI.X.SX32 R9, R15, R9, 0x1, P0 ;  /* 0x000000090f097211 */ /* 0x000fe400000f0eff */
[----:B0-----:R-:W-:-:S04]  /*68b0*/  LEA R8, P0, R10, UR12, 0x2 ;  /* 0x0000000c0a087c11 */ /* 0x001fc8000f8010ff */
[----:B------:R-:W-:-:S05]  /*68c0*/  LEA.HI.X R9, R10, UR13, R9, 0x2, P0 ;  /* 0x0000000d0a097c11 */ /* 0x000fca00080f1409 */
[----:B------:R0:W-:Y:S04]  /*68d0*/  STG.E desc[UR8][R8.64], R37 ;  /* 0x0000002508007986 */ /* 0x0001e8000c101908 */
.L_x_132:
[----:B------:R-:W-:Y:S05]  /*68e0*/  BSYNC.RECONVERGENT B2 ;  /* 0x0000000000027941 */ /* 0x000fea0003800200 */
.L_x_131:
        /* <DEDUP_REMOVED lines=9> */
.L_x_136:
[----:B------:R-:W0:Y:S01]  /*6980*/  LDCU.64 UR12, c[0x0][0x390] ;  /* 0x00007200ff0c77ac */ /* 0x000e220008000a00 */
[----:B-----5:R-:W-:-:S04]  /*6990*/  IADD3 R10, P0, PT, R13, R8, RZ ;  /* 0x000000080d0a7210 */ /* 0x020fc80007f1e0ff */
[----:B------:R-:W-:Y:S02]  /*69a0*/  LEA.HI.X.SX32 R9, R13, R9, 0x1, P0 ;  /* 0x000000090d097211 */ /* 0x000fe400000f0eff */
[----:B0-----:R-:W-:-:S04]  /*69b0*/  LEA R8, P0, R10, UR12, 0x2 ;  /* 0x0000000c0a087c11 */ /* 0x001fc8000f8010ff */
[----:B------:R-:W-:-:S05]  /*69c0*/  LEA.HI.X R9, R10, UR13, R9, 0x2, P0 ;  /* 0x0000000d0a097c11 */ /* 0x000fca00080f1409 */
[----:B------:R0:W-:Y:S04]  /*69d0*/  STG.E desc[UR8][R8.64], R35 ;  /* 0x0000002308007986 */ /* 0x0001e8000c101908 */
.L_x_135:
[----:B------:R-:W-:Y:S05]  /*69e0*/  BSYNC.RECONVERGENT B2 ;  /* 0x0000000000027941 */ /* 0x000fea0003800200 */
.L_x_134:
        /* <DEDUP_REMOVED lines=9> */
.L_x_139:
[----:B------:R-:W0:Y:S01]  /*6a80*/  LDCU.64 UR12, c[0x0][0x390] ;  /* 0x00007200ff0c77ac */ /* 0x000e220008000a00 */
[----:B-----5:R-:W-:-:S04]  /*6a90*/  IADD3 R10, P0, PT, R12, R8, RZ ;  /* 0x000000080c0a7210 */ /* 0x020fc80007f1e0ff */
[----:B------:R-:W-:Y:S02]  /*6aa0*/  LEA.HI.X.SX32 R9, R12, R9, 0x1, P0 ;  /* 0x000000090c097211 */ /* 0x000fe400000f0eff */
[----:B0-----:R-:W-:-:S04]  /*6ab0*/  LEA R8, P0, R10, UR12, 0x2 ;  /* 0x0000000c0a087c11 */ /* 0x001fc8000f8010ff */
[----:B------:R-:W-:-:S05]  /*6ac0*/  LEA.HI.X R9, R10, UR13, R9, 0x2, P0 ;  /* 0x0000000d0a097c11 */ /* 0x000fca00080f1409 */
[----:B------:R0:W-:Y:S04]  /*6ad0*/  STG.E desc[UR8][R8.64], R34 ;  /* 0x0000002208007986 */ /* 0x0001e8000c101908 */
.L_x_138:
[----:B------:R-:W-:Y:S05]  /*6ae0*/  BSYNC.RECONVERGENT B2 ;  /* 0x0000000000027941 */ /* 0x000fea0003800200 */
.L_x_137:
[----:B------:R-:W-:Y:S01]  /*6af0*/  LOP3.LUT P0, RZ, R36, 0x100, RZ, 0xc0, !PT ;  /* 0x0000010024ff7812 */ /* 0x000fe2000780c0ff */
[----:B------:R-:W-:Y:S03]  /*6b00*/  BSSY.RECONVERGENT B2, `(.L_x_140) ;  /* 0x000000e000027945 */ /* 0x000fe60003800200 */
[----:B------:R-:W-:-:S13]  /*6b10*/  ISETP.GE.OR P0, PT, R7, R14, !P0 ;  /* 0x0000000e0700720c */ /* 0x000fda0004706670 */
[----:B------:R-:W-:Y:S05]  /*6b20*/  @P0 BRA `(.L_x_141) ;  /* 0x00000000002c0947 */ /* 0x000fea0003800000 */
[----:B------:R-:W-:Y:S01]  /*6b30*/  UISETP.NE.AND UP0, UPT, UR11, URZ, UPT ;  /* 0x000000ff0b00728c */ /* 0x000fe2000bf05270 */
[----:B01234-:R-:W-:Y:S01]  /*6b40*/  CS2R R8, SRZ ;  /* 0x0000000000087805 */ /* 0x01ffe2000001ff00 */
[----:B------:R-:W0:Y:S07]  /*6b50*/  LDCU.64 UR12, c[0x0][0x390] ;  /* 0x00007200ff0c77ac */ /* 0x000e2e0008000a00 */
[----:B------:R-:W-:Y:S05]  /*6b60*/  BRA.U UP0, `(.L_x_142) ;  /* 0x0000000100087547 */ /* 0x000fea000b800000 */
[----:B------:R-:W1:Y:S02]  /*6b70*/  LDC.64 R8, c[0x0][0x3d0] ;  /* 0x0000f400ff087b82 */ /* 0x000e640000000a00 */
[----:B-1----:R-:W5:Y:S02]  /*6b80*/  LDG.E.64 R8, desc[UR8][R8.64] ;  /* 0x0000000808087981 */ /* 0x002f64000c1e1b00 */
.L_x_142:
[----:B-----5:R-:W-:-:S04]  /*6b90*/  IADD3 R10, P0, PT, R7, R8, RZ ;  /* 0x00000008070a7210 */ /* 0x020fc80007f1e0ff */
[----:B------:R-:W-:Y:S02]  /*6ba0*/  LEA.HI.X.SX32 R7, R7, R9, 0x1, P0 ;  /* 0x0000000907077211 */ /* 0x000fe400000f0eff */
[----:B0-----:R-:W-:-:S04]  /*6bb0*/  LEA R8, P0, R10, UR12, 0x2 ;  /* 0x0000000c0a087c11 */ /* 0x001fc8000f8010ff */
[----:B------:R-:W-:-:S05]  /*6bc0*/  LEA.HI.X R9, R10, UR13, R7, 0x2, P0 ;  /* 0x0000000d0a097c11 */ /* 0x000fca00080f1407 */
[----:B------:R0:W-:Y:S04]  /*6bd0*/  STG.E desc[UR8][R8.64], R33 ;  /* 0x0000002108007986 */ /* 0x0001e8000c101908 */
.L_x_141:
[----:B------:R-:W-:Y:S05]  /*6be0*/  BSYNC.RECONVERGENT B2 ;  /* 0x0000000000027941 */ /* 0x000fea0003800200 */
.L_x_140:
        /* <DEDUP_REMOVED lines=10> */
.L_x_145:
[----:B-----5:R-:W-:-:S04]  /*6c90*/  IADD3 R7, P0, PT, R6, R8, RZ ;  /* 0x0000000806077210 */ /* 0x020fc80007f1e0ff */
[----:B------:R-:W-:Y:S02]  /*6ca0*/  LEA.HI.X.SX32 R8, R6, R9, 0x1, P0 ;  /* 0x0000000906087211 */ /* 0x000fe400000f0eff */
[----:B0-----:R-:W-:-:S04]  /*6cb0*/  LEA R6, P0, R7, UR12, 0x2 ;  /* 0x0000000c07067c11 */ /* 0x001fc8000f8010ff */
[----:B------:R-:W-:-:S05]  /*6cc0*/  LEA.HI.X R7, R7, UR13, R8, 0x2, P0 ;  /* 0x0000000d07077c11 */ /* 0x000fca00080f1408 */
[----:B------:R0:W-:Y:S04]  /*6cd0*/  STG.E desc[UR8][R6.64], R32 ;  /* 0x0000002006007986 */ /* 0x0001e8000c101908 */
.L_x_144:
[----:B------:R-:W-:Y:S05]  /*6ce0*/  BSYNC.RECONVERGENT B2 ;  /* 0x0000000000027941 */ /* 0x000fea0003800200 */
.L_x_143:
[----:B------:R-:W-:Y:S01]  /*6cf0*/  ISETP.GE.OR P1, PT, R5, R14, !P1 ;  /* 0x0000000e0500720c */ /* 0x000fe20004f26670 */
[----:B------:R-:W-:-:S12]  /*6d00*/  BSSY.RECONVERGENT B2, `(.L_x_146) ;  /* 0x000000d000027945 */ /* 0x000fd80003800200 */
[----:B------:R-:W-:Y:S05]  /*6d10*/  @P1 BRA `(.L_x_147) ;  /* 0x00000000002c1947 */ /* 0x000fea0003800000 */
[----:B------:R-:W-:Y:S01]  /*6d20*/  UISETP.NE.AND UP0, UPT, UR11, URZ, UPT ;  /* 0x000000ff0b00728c */ /* 0x000fe2000bf05270 */
[----:B0-----:R-:W-:Y:S01]  /*6d30*/  CS2R R6, SRZ ;  /* 0x0000000000067805 */ /* 0x001fe2000001ff00 */
[----:B------:R-:W0:Y:S07]  /*6d40*/  LDCU.64 UR12, c[0x0][0x390] ;  /* 0x00007200ff0c77ac */ /* 0x000e2e0008000a00 */
[----:B------:R-:W-:Y:S05]  /*6d50*/  BRA.U UP0, `(.L_x_148) ;  /* 0x0000000100087547 */ /* 0x000fea000b800000 */
[----:B------:R-:W1:Y:S02]  /*6d60*/  LDC.64 R6, c[0x0][0x3d0] ;  /* 0x0000f400ff067b82 */ /* 0x000e640000000a00 */
[----:B-1----:R-:W5:Y:S02]  /*6d70*/  LDG.E.64 R6, desc[UR8][R6.64] ;  /* 0x0000000806067981 */ /* 0x002f64000c1e1b00 */
.L_x_148:
[----:B-12345:R-:W-:-:S04]  /*6d80*/  IADD3 R8, P0, PT, R5, R6, RZ ;  /* 0x0000000605087210 */ /* 0x03efc80007f1e0ff */
[----:B------:R-:W-:Y:S02]  /*6d90*/  LEA.HI.X.SX32 R5, R5, R7, 0x1, P0 ;  /* 0x0000000705057211 */ /* 0x000fe400000f0eff */
[----:B0-----:R-:W-:-:S04]  /*6da0*/  LEA R6, P0, R8, UR12, 0x2 ;  /* 0x0000000c08067c11 */ /* 0x001fc8000f8010ff */
[----:B------:R-:W-:-:S05]  /*6db0*/  LEA.HI.X R7, R8, UR13, R5, 0x2, P0 ;  /* 0x0000000d08077c11 */ /* 0x000fca00080f1405 */
[----:B------:R0:W-:Y:S04]  /*6dc0*/  STG.E desc[UR8][R6.64], R31 ;  /* 0x0000001f06007986 */ /* 0x0001e8000c101908 */
.L_x_147:
[----:B------:R-:W-:Y:S05]  /*6dd0*/  BSYNC.RECONVERGENT B2 ;  /* 0x0000000000027941 */ /* 0x000fea0003800200 */
.L_x_146:
        /* <DEDUP_REMOVED lines=9> */
.L_x_151:
[----:B-----5:R-:W-:-:S04]  /*6e70*/  IADD3 R5, P0, PT, R4, R6, RZ ;  /* 0x0000000604057210 */ /* 0x020fc80007f1e0ff */
[----:B------:R-:W-:Y:S02]  /*6e80*/  LEA.HI.X.SX32 R6, R4, R7, 0x1, P0 ;  /* 0x0000000704067211 */ /* 0x000fe400000f0eff */
[----:B0-----:R-:W-:-:S04]  /*6e90*/  LEA R4, P0, R5, UR12, 0x2 ;  /* 0x0000000c05047c11 */ /* 0x001fc8000f8010ff */
[----:B------:R-:W-:-:S05]  /*6ea0*/  LEA.HI.X R5, R5, UR13, R6, 0x2, P0 ;  /* 0x0000000d05057c11 */ /* 0x000fca00080f1406 */
[----:B------:R0:W-:Y:S04]  /*6eb0*/  STG.E desc[UR8][R4.64], R30 ;  /* 0x0000001e04007986 */ /* 0x0001e8000c101908 */
.L_x_150:
[----:B------:R-:W-:Y:S05]  /*6ec0*/  BSYNC.RECONVERGENT B2 ;  /* 0x0000000000027941 */ /* 0x000fea0003800200 */
.L_x_149:
        /* <DEDUP_REMOVED lines=9> */
.L_x_154:
[----:B-----5:R-:W-:-:S04]  /*6f60*/  IADD3 R6, P0, PT, R3, R4, RZ ;  /* 0x0000000403067210 */ /* 0x020fc80007f1e0ff */
[----:B------:R-:W-:Y:S02]  /*6f70*/  LEA.HI.X.SX32 R3, R3, R5, 0x1, P0 ;  /* 0x0000000503037211 */ /* 0x000fe400000f0eff */
[----:B0-----:R-:W-:-:S04]  /*6f80*/  LEA R4, P0, R6, UR12, 0x2 ;  /* 0x0000000c06047c11 */ /* 0x001fc8000f8010ff */
[----:B------:R-:W-:-:S05]  /*6f90*/  LEA.HI.X R5, R6, UR13, R3, 0x2, P0 ;  /* 0x0000000d06057c11 */ /* 0x000fca00080f1403 */
[----:B------:R0:W-:Y:S04]  /*6fa0*/  STG.E desc[UR8][R4.64], R29 ;  /* 0x0000001d04007986 */ /* 0x0001e8000c101908 */
.L_x_153:
[----:B------:R-:W-:Y:S05]  /*6fb0*/  BSYNC.RECONVERGENT B2 ;  /* 0x0000000000027941 */ /* 0x000fea0003800200 */
.L_x_152:
        /* <DEDUP_REMOVED lines=9> */
.L_x_157:
[----:B-----5:R-:W-:-:S04]  /*7050*/  IADD3 R3, P0, PT, R2, R4, RZ ;  /* 0x0000000402037210 */ /* 0x020fc80007f1e0ff */
[----:B------:R-:W-:Y:S02]  /*7060*/  LEA.HI.X.SX32 R4, R2, R5, 0x1, P0 ;  /* 0x0000000502047211 */ /* 0x000fe400000f0eff */
[----:B0-----:R-:W-:-:S04]  /*7070*/  LEA R2, P0, R3, UR12, 0x2 ;  /* 0x0000000c03027c11 */ /* 0x001fc8000f8010ff */
[----:B------:R-:W-:-:S05]  /*7080*/  LEA.HI.X R3, R3, UR13, R4, 0x2, P0 ;  /* 0x0000000d03037c11 */ /* 0x000fca00080f1404 */
[----:B------:R0:W-:Y:S04]  /*7090*/  STG.E desc[UR8][R2.64], R28 ;  /* 0x0000001c02007986 */ /* 0x0001e8000c101908 */
.L_x_156:
[----:B------:R-:W-:Y:S05]  /*70a0*/  BSYNC.RECONVERGENT B2 ;  /* 0x0000000000027941 */ /* 0x000fea0003800200 */
.L_x_155:
[----:B------:R-:W-:-:S13]  /*70b0*/  ISETP.GE.OR P5, PT, R0, R14, !P5 ;  /* 0x0000000e0000720c */ /* 0x000fda0006fa6670 */
[----:B------:R-:W-:Y:S05]  /*70c0*/  @P5 BRA `(.L_x_158) ;  /* 0x0000000800905947 */ /* 0x000fea0003800000 */
[----:B------:R-:W-:Y:S01]  /*70d0*/  UISETP.NE.AND UP0, UPT, UR11, URZ, UPT ;  /* 0x000000ff0b00728c */ /* 0x000fe2000bf05270 */
[----:B0-----:R-:W-:Y:S01]  /*70e0*/  CS2R R2, SRZ ;  /* 0x0000000000027805 */ /* 0x001fe2000001ff00 */
[----:B------:R-:W0:Y:S07]  /*70f0*/  LDCU.64 UR12, c[0x0][0x390] ;  /* 0x00007200ff0c77ac */ /* 0x000e2e0008000a00 */
[----:B------:R-:W-:Y:S05]  /*7100*/  BRA.U UP0, `(.L_x_159) ;  /* 0x0000000100087547 */ /* 0x000fea000b800000 */
[----:B------:R-:W1:Y:S02]  /*7110*/  LDC.64 R2, c[0x0][0x3d0] ;  /* 0x0000f400ff027b82 */ /* 0x000e640000000a00 */
[----:B-1----:R-:W5:Y:S02]  /*7120*/  LDG.E.64 R2, desc[UR8][R2.64] ;  /* 0x0000000802027981 */ /* 0x002f64000c1e1b00 */
.L_x_159:
[----:B-----5:R-:W-:-:S04]  /*7130*/  IADD3 R4, P0, PT, R0, R2, RZ ;  /* 0x0000000200047210 */ /* 0x020fc80007f1e0ff */
[----:B------:R-:W-:Y:S02]  /*7140*/  LEA.HI.X.SX32 R3, R0, R3, 0x1, P0 ;  /* 0x0000000300037211 */ /* 0x000fe400000f0eff */
[----:B0-----:R-:W-:-:S04]  /*7150*/  LEA R2, P0, R4, UR12, 0x2 ;  /* 0x0000000c04027c11 */ /* 0x001fc8000f8010ff */
[----:B------:R-:W-:-:S05]  /*7160*/  LEA.HI.X R3, R4, UR13, R3, 0x2, P0 ;  /* 0x0000000d04037c11 */ /* 0x000fca00080f1403 */
[----:B------:R0:W-:Y:S01]  /*7170*/  STG.E desc[UR8][R2.64], R27 ;  /* 0x0000001b02007986 */ /* 0x0001e2000c101908 */
[----:B------:R-:W-:Y:S05]  /*7180*/  BRA `(.L_x_158) ;  /* 0x0000000800607947 */ /* 0x000fea0003800000 */
.L_x_115:
[----:B------:R-:W-:Y:S01]  /*7190*/  BAR.SYNC.DEFER_BLOCKING 0x0 ;  /* 0x0000000000007b1d */ /* 0x000fe20000010000 */
[----:B------:R-:W-:Y:S02]  /*71a0*/  P2R R51, PR, RZ, 0x2 ;  /* 0x00000002ff337803 */ /* 0x000fe40000000000 */
[C---:B------:R-:W-:Y:S02]  /*71b0*/  LOP3.LUT P1, RZ, R36.reuse, 0x8, RZ, 0xc0, !PT ;  /* 0x0000000824ff7812 */ /* 0x040fe4000782c0ff */
[----:B------:R-:W-:Y:S01]  /*71c0*/  @P0 LEA R42, R47, UR5, 0x2 ;  /* 0x000000052f2a0c11 */ /* 0x000fe2000f8e10ff */
[----:B------:R-:W0:Y:S01]  /*71d0*/  LDCU.64 UR12, c[0x0][0x390] ;  /* 0x00007200ff0c77ac */ /* 0x000e220008000a00 */
[----:B------:R-:W-:Y:S02]  /*71e0*/  P2R R52, PR, RZ, 0x2 ;  /* 0x00000002ff347803 */ /* 0x000fe40000000000 */
[----:B------:R-:W-:Y:S02]  /*71f0*/  LOP3.LUT P1, RZ, R36, 0x4, RZ, 0xc0, !PT ;  /* 0x0000000424ff7812 */ /* 0x000fe4000782c0ff */
[----:B------:R-:W-:-:S02]  /*7200*/  P2R R50, PR, RZ, 0x4 ;  /* 0x00000004ff327803 */ /* 0x000fc40000000000 */
[----:B------:R-:W-:Y:S02]  /*7210*/  P2R R53, PR, RZ, 0x2 ;  /* 0x00000002ff357803 */ /* 0x000fe40000000000 */
[C---:B------:R-:W-:Y:S02]  /*7220*/  LOP3.LUT P1, RZ, R36.reuse, 0x2, RZ, 0xc0, !PT ;  /* 0x0000000224ff7812 */ /* 0x040fe4000782c0ff */
[----:B------:R-:W-:Y:S02]  /*7230*/  P2R R48, PR, RZ, 0x8 ;  /* 0x00000008ff307803 */ /* 0x000fe40000000000 */
[----:B------:R-:W-:Y:S02]  /*7240*/  P2R R46, PR, RZ, 0x10 ;  /* 0x00000010ff2e7803 */ /* 0x000fe40000000000 */
[----:B------:R-:W-:Y:S02]  /*7250*/  P2R R44, PR, RZ, 0x20 ;  /* 0x00000020ff2c7803 */ /* 0x000fe40000000000 */
[C---:B------:R-:W-:Y:S01]  /*7260*/  LOP3.LUT P2, RZ, R36.reuse, 0x10, RZ, 0xc0, !PT ;  /* 0x0000001024ff7812 */ /* 0x040fe2000784c0ff */
[----:B------:R1:W-:Y:S01]  /*7270*/  @P0 STS [R42], R45 ;  /* 0x0000002d2a000388 */ /* 0x0003e20000000800 */
[----:B------:R-:W-:-:S02]  /*7280*/  LOP3.LUT P3, RZ, R36, 0x20, RZ, 0xc0, !PT ;  /* 0x0000002024ff7812 */ /* 0x000fc4000786c0ff */
[C---:B------:R-:W-:Y:S02]  /*7290*/  LOP3.LUT P4, RZ, R36.reuse, 0x40, RZ, 0xc0, !PT ;  /* 0x0000004024ff7812 */ /* 0x040fe4000788c0ff */
[C---:B------:R-:W-:Y:S02]  /*72a0*/  LOP3.LUT P5, RZ, R36.reuse, 0x80, RZ, 0xc0, !PT ;  /* 0x0000008024ff7812 */ /* 0x040fe400078ac0ff */
[C---:B------:R-:W-:Y:S02]  /*72b0*/  LOP3.LUT P6, RZ, R36.reuse, 0x1, RZ, 0xc0, !PT ;  /* 0x0000000124ff7812 */ /* 0x040fe400078cc0ff */
[----:B------:R-:W-:Y:S02]  /*72c0*/  LOP3.LUT P0, RZ, R36, 0x100, RZ, 0xc0, !PT ;  /* 0x0000010024ff7812 */ /* 0x000fe4000780c0ff */
[----:B------:R-:W-:-:S05]  /*72d0*/  @P1 LEA R36, R43, UR5, 0x2 ;  /* 0x000000052b241c11 */ /* 0x000fca000f8e10ff */
[----:B------:R2:W-:Y:S01]  /*72e0*/  @P1 STS [R36], R41 ;  /* 0x0000002924001388 */ /* 0x0005e20000000800 */
[----:B------:R-:W-:Y:S02]  /*72f0*/  ISETP.NE.AND P1, PT, R53, RZ, PT ;  /* 0x000000ff3500720c */ /* 0x000fe40003f25270 */
[----:B-1----:R-:W-:Y:S02]  /*7300*/  @P4 LEA R42, R13, UR5, 0x2 ;  /* 0x000000050d2a4c11 */ /* 0x002fe4000f8e10ff */
[----:B------:R-:W-:Y:S02]  /*7310*/  @P5 LEA R13, R12, UR5, 0x2 ;  /* 0x000000050c0d5c11 */ /* 0x000fe4000f8e10ff */
[----:B------:R-:W-:Y:S02]  /*7320*/  @P0 LEA R12, R7, UR5, 0x2 ;  /* 0x00000005070c0c11 */ /* 0x000fe4000f8e10ff */
[----:B------:R-:W-:-:S05]  /*7330*/  @P6 LEA R7, R6, UR5, 0x2 ;  /* 0x0000000506076c11 */ /* 0x000fca000f8e10ff */
[----:B------:R-:W-:-:S05]  /*7340*/  @P1 LEA R43, R26, UR5, 0x2 ;  /* 0x000000051a2b1c11 */ /* 0x000fca000f8e10ff */
[----:B------:R2:W-:Y:S01]  /*7350*/  @P1 STS [R43], R40 ;  /* 0x000000282b001388 */ /* 0x0005e20000000800 */
[----:B------:R-:W-:-:S13]  /*7360*/  ISETP.NE.AND P1, PT, R52, RZ, PT ;  /* 0x000000ff3400720c */ /* 0x000fda0003f25270 */
[----:B------:R-:W-:Y:S02]  /*7370*/  @P1 LEA R26, R25, UR5, 0x2 ;  /* 0x00000005191a1c11 */ /* 0x000fe4000f8e10ff */
[----:B------:R-:W-:Y:S02]  /*7380*/  @P2 LEA R25, R24, UR5, 0x2 ;  /* 0x0000000518192c11 */ /* 0x000fe4000f8e10ff */
[----:B------:R-:W-:Y:S01]  /*7390*/  @P3 LEA R24, R15, UR5, 0x2 ;  /* 0x000000050f183c11 */ /* 0x000fe2000f8e10ff */
[----:B------:R2:W-:Y:S01]  /*73a0*/  @P1 STS [R26], R39 ;  /* 0x000000271a001388 */ /* 0x0005e20000000800 */
[----:B------:R-:W-:-:S03]  /*73b0*/  ISETP.NE.AND P1, PT, R51, RZ, PT ;  /* 0x000000ff3300720c */ /* 0x000fc60003f25270 */
[----:B------:R2:W-:Y:S01]  /*73c0*/  @P2 STS [R25], R38 ;  /* 0x0000002619002388 */ /* 0x0005e20000000800 */
[----:B------:R-:W-:-:S03]  /*73d0*/  ISETP.NE.AND P2, PT, R50, RZ, PT ;  /* 0x000000ff3200720c */ /* 0x000fc60003f45270 */
[----:B------:R2:W-:Y:S01]  /*73e0*/  @P3 STS [R24], R37 ;  /* 0x0000002518003388 */ /* 0x0005e20000000800 */
[----:B------:R-:W-:-:S03]  /*73f0*/  ISETP.NE.AND P3, PT, R48, RZ, PT ;  /* 0x000000ff3000720c */ /* 0x000fc60003f65270 */
[----:B------:R2:W-:Y:S01]  /*7400*/  @P4 STS [R42], R35 ;  /* 0x000000232a004388 */ /* 0x0005e20000000800 */
[----:B------:R-:W-:Y:S02]  /*7410*/  ISETP.NE.AND P4, PT, R46, RZ, PT ;  /* 0x000000ff2e00720c */ /* 0x000fe40003f85270 */
[----:B------:R-:W-:Y:S01]  /*7420*/  @P1 LEA R6, R5, UR5, 0x2 ;  /* 0x0000000505061c11 */ /* 0x000fe2000f8e10ff */
[----:B------:R2:W-:Y:S01]  /*7430*/  @P5 STS [R13], R34 ;  /* 0x000000220d005388 */ /* 0x0005e20000000800 */
[----:B------:R-:W-:Y:S02]  /*7440*/  ISETP.NE.AND P5, PT, R44, RZ, PT ;  /* 0x000000ff2c00720c */ /* 0x000fe40003fa5270 */
[----:B------:R-:W-:Y:S01]  /*7450*/  @P2 LEA R5, R4, UR5, 0x2 ;  /* 0x0000000504052c11 */ /* 0x000fe2000f8e10ff */
[----:B------:R2:W-:Y:S01]  /*7460*/  @P0 STS [R12], R33 ;  /* 0x000000210c000388 */ /* 0x0005e20000000800 */
[----:B------:R-:W-:Y:S02]  /*7470*/  ISETP.GE.U32.AND P0, PT, R49, R14, PT ;  /* 0x0000000e3100720c */ /* 0x000fe40003f06070 */
[----:B------:R-:W-:Y:S01]  /*7480*/  @P3 LEA R4, R3, UR5, 0x2 ;  /* 0x0000000503043c11 */ /* 0x000fe2000f8e10ff */
[----:B------:R2:W-:Y:S02]  /*7490*/  @P6 STS [R7], R32 ;  /* 0x0000002007006388 */ /* 0x0005e40000000800 */
[----:B------:R-:W-:-:S02]  /*74a0*/  @P4 LEA R3, R2, UR5, 0x2 ;  /* 0x0000000502034c11 */ /* 0x000fc4000f8e10ff */
[----:B------:R2:W-:Y:S02]  /*74b0*/  @P1 STS [R6], R31 ;  /* 0x0000001f06001388 */ /* 0x0005e40000000800 */
[----:B------:R-:W-:Y:S02]  /*74c0*/  @P5 LEA R0, R0, UR5, 0x2 ;  /* 0x0000000500005c11 */ /* 0x000fe4000f8e10ff */
[----:B------:R2:W-:Y:S04]  /*74d0*/  @P2 STS [R5], R30 ;  /* 0x0000001e05002388 */ /* 0x0005e80000000800 */
[----:B------:R2:W-:Y:S04]  /*74e0*/  @P3 STS [R4], R29 ;  /* 0x0000001d04003388 */ /* 0x0005e80000000800 */
[----:B------:R2:W-:Y:S04]  /*74f0*/  @P4 STS [R3], R28 ;  /* 0x0000001c03004388 */ /* 0x0005e80000000800 */
[----:B------:R2:W-:Y:S01]  /*7500*/  @P5 STS [R0], R27 ;  /* 0x0000001b00005388 */ /* 0x0005e20000000800 */
[----:B------:R-:W-:Y:S06]  /*7510*/  BAR.SYNC.DEFER_BLOCKING 0x0 ;  /* 0x0000000000007b1d */ /* 0x000fec0000010000 */
[----:B0-----:R-:W-:Y:S05]  /*7520*/  @P0 BRA `(.L_x_158) ;  /* 0x0000000400780947 */ /* 0x001fea0003800000 */
[----:B------:R-:W-:Y:S01]  /*7530*/  IADD3 R21, PT, PT, R23, R21, R22 ;  /* 0x0000001517157210 */ /* 0x000fe20007ffe016 */
[----:B------:R-:W-:Y:S03]  /*7540*/  BSSY.RECONVERGENT B2, `(.L_x_160) ;  /* 0x0000023000027945 */ /* 0x000fe60003800200 */
[----:B------:R-:W-:-:S04]  /*7550*/  IADD3 R21, PT, PT, R17, R21, R16 ;  /* 0x0000001511157210 */ /* 0x000fc80007ffe010 */
[----:B------:R-:W-:-:S04]  /*7560*/  IADD3 R21, PT, PT, R19, R21, R18 ;  /* 0x0000001513157210 */ /* 0x000fc80007ffe012 */
[----:B------:R-:W-:-:S04]  /*7570*/  IADD3 R21, PT, PT, R9, R21, R8 ;  /* 0x0000001509157210 */ /* 0x000fc80007ffe008 */
[----:B------:R-:W-:-:S04]  /*7580*/  IADD3 R21, PT, PT, R11, R21, R10 ;  /* 0x000000150b157210 */ /* 0x000fc80007ffe00a */
[----:B------:R-:W-:-:S04]  /*7590*/  IADD3 R20, PT, PT, R21, UR10, R20 ;  /* 0x0000000a15147c10 */ /* 0x000fc8000fffe014 */
[----:B------:R-:W-:-:S05]  /*75a0*/  IADD3 R20, PT, PT, R20, -0x1681, -R49 ;  /* 0xffffe97f14147810 */ /* 0x000fca0007ffe831 */
[----:B--2---:R-:W-:-:S05]  /*75b0*/  IMAD.HI.U32 R0, R20, -0x55555555, RZ ;  /* 0xaaaaaaab14007827 */ /* 0x004fca00078e00ff */
[----:B------:R-:W-:-:S04]  /*75c0*/  SHF.R.U32.HI R0, RZ, 0x8, R0 ;  /* 0x00000008ff007819 */ /* 0x000fc80000011600 */
[----:B------:R-:W-:-:S04]  /*75d0*/  LOP3.LUT R2, R0, 0x3, RZ, 0xc0, !PT ;  /* 0x0000000300027812 */ /* 0x000fc800078ec0ff */
[----:B------:R-:W-:-:S13]  /*75e0*/  ISETP.NE.AND P0, PT, R2, 0x3, PT ;  /* 0x000000030200780c */ /* 0x000fda0003f05270 */
[----:B------:R-:W-:Y:S05]  /*75f0*/  @!P0 BRA `(.L_x_161) ;  /* 0x00000000005c8947 */ /* 0x000fea0003800000 */
[----:B------:R-:W-:Y:S01]  /*7600*/  VIADD R0, R0, 0x1 ;  /* 0x0000000100007836 */ /* 0x000fe20000000000 */
[----:B------:R-:W-:Y:S01]  /*7610*/  BSSY.RECONVERGENT B3, `(.L_x_161) ;  /* 0x0000015000037945 */ /* 0x000fe20003800200 */
[----:B------:R-:W-:Y:S01]  /*7620*/  LEA R6, R49, UR5, 0x2 ;  /* 0x0000000531067c11 */ /* 0x000fe2000f8e10ff */
[----:B------:R-:W-:Y:S02]  /*7630*/  IMAD.MOV.U32 R9, RZ, RZ, RZ ;  /* 0x000000ffff097224 */ /* 0x000fe400078e00ff */
[----:B------:R-:W-:-:S05]  /*7640*/  LOP3.LUT R0, R0, 0x3, RZ, 0xc0, !PT ;  /* 0x0000000300007812 */ /* 0x000fca00078ec0ff */
[----:B------:R-:W-:-:S07]  /*7650*/  IMAD.MOV R0, RZ, RZ, -R0 ;  /* 0x000000ffff007224 */ /* 0x000fce00078e0a00 */
.L_x_162:
        /* <DEDUP_REMOVED lines=17> */
.L_x_161:
[----:B------:R-:W-:Y:S05]  /*7770*/  BSYNC.RECONVERGENT B2 ;  /* 0x0000000000027941 */ /* 0x000fea0003800200 */
.L_x_160:
[----:B------:R-:W-:-:S13]  /*7780*/  ISETP.GE.U32.AND P0, PT, R20, 0x480, PT ;  /* 0x000004801400780c */ /* 0x000fda0003f06070 */
[----:B------:R-:W-:Y:S05]  /*7790*/  @!P0 BRA `(.L_x_158) ;  /* 0x0000000000dc8947 */ /* 0x000fea0003800000 */
[----:B------:R-:W1:Y:S01]  /*77a0*/  S2UR UR6, SR_CgaCtaId ;  /* 0x00000000000679c3 */ /* 0x000e620000008800 */
[----:B------:R-:W-:Y:S01]  /*77b0*/  UMOV UR4, 0x400 ;  /* 0x0000040000047882 */ /* 0x000fe20000000000 */
[----:B------:R-:W-:Y:S02]  /*77c0*/  UISETP.NE.AND UP0, UPT, UR11, URZ, UPT ;  /* 0x000000ff0b00728c */ /* 0x000fe4000bf05270 */
[----:B------:R-:W-:Y:S01]  /*77d0*/  ISETP.NE.AND P0, PT, RZ, UR11, PT ;  /* 0x0000000bff007c0c */ /* 0x000fe2000bf05270 */
[----:B------:R-:W-:Y:S02]  /*77e0*/  IMAD.MOV.U32 R15, RZ, RZ, RZ ;  /* 0x000000ffff0f7224 */ /* 0x000fe400078e00ff */
[----:B------:R-:W-:Y:S01]  /*77f0*/  IMAD.MOV.U32 R17, RZ, RZ, RZ ;  /* 0x000000ffff117224 */ /* 0x000fe200078e00ff */
[----:B0-----:R-:W0:Y:S01]  /*7800*/  LDC.64 R2, c[0x0][0x390] ;  /* 0x0000e400ff027b82 */ /* 0x001e220000000a00 */
[----:B------:R-:W-:Y:S01]  /*7810*/  PLOP3.LUT P1, PT, PT, PT, UP0, 0x80, 0x8 ;  /* 0x000000000008781c */ /* 0x000fe20003f2f008 */
[----:B-1----:R-:W-:-:S06]  /*7820*/  ULEA UR4, UR6, UR4, 0x18 ;  /* 0x0000000406047291 */ /* 0x002fcc000f8ec0ff */
[C---:B------:R-:W-:Y:S01]  /*7830*/  LEA R0, R49.reuse, UR4, 0x2 ;  /* 0x0000000431007c11 */ /* 0x040fe2000f8e10ff */
[----:B0-----:R-:W-:-:S04]  /*7840*/  IMAD.WIDE.U32 R2, R49, 0x4, R2 ;  /* 0x0000000431027825 */ /* 0x001fc800078e0002 */
[----:B------:R-:W-:-:S07]  /*7850*/  VIADD R0, R0, 0xc00 ;  /* 0x00000c0000007836 */ /* 0x000fce0000000000 */
.L_x_163:
[----:B------:R-:W0:Y:S01]  /*7860*/  @!P1 LDC.64 R8, c[0x0][0x3d0] ;  /* 0x0000f400ff089b82 */ /* 0x000e220000000a00 */
[----:B-1----:R-:W-:Y:S01]  /*7870*/  CS2R R4, SRZ ;  /* 0x0000000000047805 */ /* 0x002fe2000001ff00 */
[----:B------:R-:W1:Y:S04]  /*7880*/  LDS R19, [R0+-0xc00] ;  /* 0xfff4000000137984 */ /* 0x000e680000000800 */
[----:B------:R-:W2:Y:S04]  /*7890*/  LDS R21, [R0+-0x600] ;  /* 0xfffa000000157984 */ /* 0x000ea80000000800 */
[----:B0-----:R-:W3:Y:S01]  /*78a0*/  @!P1 LDG.E.64 R4, desc[UR8][R8.64] ;  /* 0x0000000808049981 */ /* 0x001ee2000c1e1b00 */
[----:B------:R-:W-:-:S13]  /*78b0*/  PLOP3.LUT P1, PT, P0, PT, PT, 0x80, 0x8 ;  /* 0x000000000008781c */ /* 0x000fda000072f070 */
        /* <DEDUP_REMOVED lines=37> */
.L_x_158:
[----:B------:R-:W-:Y:S05]  /*7b10*/  BSYNC.RECONVERGENT B0 ;  /* 0x0000000000007941 */ /* 0x000fea0003800200 */
.L_x_114:
[----:B------:R-:W-:Y:S05]  /*7b20*/  BRA `(.L_x_164) ;  /* 0x0000003400407947 */ /* 0x000fea0003800000 */
.L_x_113:
[----:B------:R-:W0:Y:S01]  /*7b30*/  S2R R35, SR_TID.X ;  /* 0x0000000000237919 */ /* 0x000e220000002100 */
[----:B------:R-:W1:Y:S01]  /*7b40*/  LDC.64 R2, c[0x0][0x3c8] ;  /* 0x0000f200ff027b82 */ /* 0x000e620000000a00 */
[----:B------:R-:W2:Y:S01]  /*7b50*/  LDCU.U8 UR5, c[0x0][0x3b8] ;  /* 0x00007700ff0577ac */ /* 0x000ea20008000000 */
[----:B------:R-:W3:Y:S01]  /*7b60*/  LDCU.64 UR12, c[0x0][0x380] ;  /* 0x00007000ff0c77ac */ /* 0x000ee20008000a00 */
[----:B--2---:R-:W-:Y:S01]  /*7b70*/  ISETP.NE.AND P1, PT, RZ, UR5, PT ;  /* 0x00000005ff007c0c */ /* 0x004fe2000bf25270 */
[----:B------:R-:W-:-:S03]  /*7b80*/  USHF.R.S32.HI UR5, URZ, 0x1f, UR7 ;  /* 0x0000001fff057899 */ /* 0x000fc60008011407 */
        /* <DEDUP_REMOVED lines=8> */
[C---:B------:R-:W-:Y:S01]  /*7c10*/  VIADD R21, R19.reuse, 0xa0 ;  /* 0x000000a013157836 */ /* 0x040fe20000000000 */
[----:B------:R-:W-:Y:S01]  /*7c20*/  ISETP.GE.AND P0, PT, R18, UR4, PT ;  /* 0x0000000412007c0c */ /* 0x000fe2000bf06270 */
[C---:B------:R-:W-:Y:S01]  /*7c30*/  VIADD R22, R19.reuse, 0xc0 ;  /* 0x000000c013167836 */ /* 0x040fe20000000000 */
[C---:B------:R-:W-:Y:S02]  /*7c40*/  IADD3 R18, P2, P3, R19.reuse, UR7, R2 ;  /* 0x0000000713127c10 */ /* 0x040fe4000fb5e002 */
[----:B------:R-:W-:Y:S01]  /*7c50*/  ISETP.GE.AND P4, PT, R20, UR4, PT ;  /* 0x0000000414007c0c */ /* 0x000fe2000bf86270 */
[----:B------:R-:W-:Y:S01]  /*7c60*/  VIADD R20, R19, 0x60 ;  /* 0x0000006013147836 */ /* 0x000fe20000000000 */
[----:B------:R-:W-:-:S02]  /*7c70*/  IADD3.X R3, PT, PT, RZ, UR5, R3, P2, P3 ;  /* 0x00000005ff037c10 */ /* 0x000fc400097e6403 */
[----:B---3--:R-:W-:Y:S02]  /*7c80*/  LEA R2, P2, R18, UR12, 0x2 ;  /* 0x0000000c12027c11 */ /* 0x008fe4000f8410ff */
[----:B------:R-:W-:Y:S01]  /*7c90*/  ISETP.GE.AND P6, PT, R20, UR4, PT ;  /* 0x0000000414007c0c */ /* 0x000fe2000bfc6270 */
[C---:B------:R-:W-:Y:S01]  /*7ca0*/  VIADD R20, R19.reuse, 0x80 ;  /* 0x0000008013147836 */ /* 0x040fe20000000000 */
[----:B------:R-:W-:Y:S01]  /*7cb0*/  LEA.HI.X R3, R18, UR13, R3, 0x2, P2 ;  /* 0x0000000d12037c11 */ /* 0x000fe200090f1403 */
[----:B------:R-:W-:Y:S01]  /*7cc0*/  VIADD R18, R19, 0xe0 ;  /* 0x000000e013127836 */ /* 0x000fe20000000000 */
[----:B------:R-:W-:Y:S02]  /*7cd0*/  ISETP.GE.AND P3, PT, R21, UR4, PT ;  /* 0x0000000415007c0c */ /* 0x000fe4000bf66270 */
[----:B------:R-:W-:Y:S01]  /*7ce0*/  ISETP.GE.AND P5, PT, R20, UR4, PT ;  /* 0x0000000414007c0c */ /* 0x000fe2000bfa6270 */
[----:B------:R-:W2:Y:S01]  /*7cf0*/  @!P1 LDG.E R0, desc[UR8][R2.64] ;  /* 0x0000000802009981 */ /* 0x000ea2000c1e1900 */
[----:B------:R-:W-:Y:S01]  /*7d00*/  ISETP.GE.AND P1, PT, R18, UR4, PT ;  /* 0x0000000412007c0c */ /* 0x000fe2000bf26270 */
[C---:B------:R-:W-:Y:S01]  /*7d10*/  VIADD R20, R19.reuse, 0x100 ;  /* 0x0000010013147836 */ /* 0x040fe20000000000 */
[----:B------:R-:W-:Y:S01]  /*7d20*/  ISETP.GE.AND P2, PT, R22, UR4, PT ;  /* 0x0000000416007c0c */ /* 0x000fe2000bf46270 */
[----:B------:R-:W-:Y:S01]  /*7d30*/  VIADD R18, R19, 0x120 ;  /* 0x0000012013127836 */ /* 0x000fe20000000000 */
[----:B------:R-:W3:Y:S02]  /*7d40*/  @!P0 LDG.E R4, desc[UR8][R2.64+0x80] ;  /* 0x0000800802048981 */ /* 0x000ee4000c1e1900 */
[----:B------:R-:W-:-:S02]  /*7d50*/  ISETP.GE.AND P0, PT, R20, UR4, PT ;  /* 0x0000000414007c0c */ /* 0x000fc4000bf06270 */
[----:B------:R-:W4:Y:S01]  /*7d60*/  @!P4 LDG.E R5, desc[UR8][R2.64+0x100] ;  /* 0x000100080205c981 */ /* 0x000f22000c1e1900 */
[----:B------:R-:W-:Y:S01]  /*7d70*/  ISETP.GE.AND P4, PT, R18, UR4, PT ;  /* 0x0000000412007c0c */ /* 0x000fe2000bf86270 */
[C---:B------:R-:W-:Y:S02]  /*7d80*/  VIADD R20, R19.reuse, 0x140 ;  /* 0x0000014013147836 */ /* 0x040fe40000000000 */
[C---:B------:R-:W-:Y:S01]  /*7d90*/  VIADD R18, R19.reuse, 0x160 ;  /* 0x0000016013127836 */ /* 0x040fe20000000000 */
[----:B------:R-:W5:Y:S02]  /*7da0*/  @!P6 LDG.E R6, desc[UR8][R2.64+0x180] ;  /* 0x000180080206e981 */ /* 0x000f64000c1e1900 */
[----:B------:R-:W-:Y:S02]  /*7db0*/  ISETP.GE.AND P6, PT, R20, UR4, PT ;  /* 0x0000000414007c0c */ /* 0x000fe4000bfc6270 */
[----:B------:R-:W5:Y:S01]  /*7dc0*/  @!P5 LDG.E R7, desc[UR8][R2.64+0x200] ;  /* 0x000200080207d981 */ /* 0x000f62000c1e1900 */
[----:B------:R-:W-:Y:S01]  /*7dd0*/  ISETP.GE.AND P5, PT, R18, UR4, PT ;  /* 0x0000000412007c0c */ /* 0x000fe2000bfa6270 */
[----:B------:R-:W-:-:S02]  /*7de0*/  VIADD R20, R19, 0x180 ;  /* 0x0000018013147836 */ /* 0x000fc40000000000 */
[C---:B------:R-:W-:Y:S01]  /*7df0*/  VIADD R18, R19.reuse, 0x1a0 ;  /* 0x000001a013127836 */ /* 0x040fe20000000000 */
[----:B------:R-:W5:Y:S01]  /*7e00*/  @!P3 LDG.E R8, desc[UR8][R2.64+0x280] ;  /* 0x000280080208b981 */ /* 0x000f62000c1e1900 */
[----:B------:R-:W-:Y:S01]  /*7e10*/  VIADD R19, R19, 0x1c0 ;  /* 0x000001c013137836 */ /* 0x000fe20000000000 */
[----:B------:R-:W-:Y:S02]  /*7e20*/  ISETP.GE.AND P3, PT, R20, UR4, PT ;  /* 0x0000000414007c0c */ /* 0x000fe4000bf66270 */
        /* <DEDUP_REMOVED lines=10> */
[----:B------:R-:W5:Y:S01]  /*7ed0*/  @!P1 LDG.E R17, desc[UR8][R2.64+0x700] ;  /* 0x0007000802119981 */ /* 0x000f62000c1e1900 */
[----:B------:R-:W0:Y:S01]  /*7ee0*/  S2R R37, SR_LANEID ;  /* 0x0000000000257919 */ /* 0x000e220000000000 */
[----:B------:R-:W1:Y:S01]  /*7ef0*/  S2UR UR6, SR_CgaCtaId ;  /* 0x00000000000679c3 */ /* 0x000e620000008800 */
[----:B------:R-:W-:Y:S01]  /*7f00*/  SHF.R.U32.HI R28, RZ, 0x5, R35 ;  /* 0x00000005ff1c7819 */ /* 0x000fe20000011623 */
[----:B------:R-:W-:-:S02]  /*7f10*/  UMOV UR5, 0x400 ;  /* 0x0000040000057882 */ /* 0x000fc40000000000 */
[----:B-1----:R-:W-:Y:S02]  /*7f20*/  ULEA UR5, UR6, UR5, 0x18 ;  /* 0x0000000506057291 */ /* 0x002fe4000f8ec0ff */
[----:B0-----:R-:W-:-:S05]  /*7f30*/  IMAD R18, R28, 0x1e0, R37 ;  /* 0x000001e01c127824 */ /* 0x001fca00078e0225 */
[----:B------:R-:W-:Y:S02]  /*7f40*/  LEA R18, R18, UR5, 0x2 ;  /* 0x0000000512127c11 */ /* 0x000fe4000f8e10ff */
[----:B------:R-:W-:Y:S01]  /*7f50*/  LOP3.LUT R36, R36, 0xfffffffd, RZ, 0xc0, !PT ;  /* 0xfffffffd24247812 */ /* 0x000fe200078ec0ff */
[----:B------:R-:W-:Y:S02]  /*7f60*/  IMAD.MOV.U32 R34, RZ, RZ, 0x2 ;  /* 0x00000002ff227424 */ /* 0x000fe400078e00ff */
[----:B--2---:R0:W-:Y:S04]  /*7f70*/  STS [R18], R0 ;  /* 0x0000000012007388 */ /* 0x0041e80000000800 */
[----:B---3--:R-:W-:Y:S01]  /*7f80*/  STS [R18+0x80], R4 ;  /* 0x0000800412007388 */ /* 0x008fe20000000800 */
        /* <DEDUP_REMOVED lines=8> */
[----:B------:R0:W-:Y:S04]  /*8010*/  STS [R18+0x480], R12 ;  /* 0x0004800c12007388 */ /* 0x0001e80000000800 */
[----:B------:R-:W-:Y:S04]  /*8020*/  STS [R18+0x500], R13 ;  /* 0x0005000d12007388 */ /* 0x000fe80000000800 */
[----:B------:R-:W-:Y:S04]  /*8030*/  STS [R18+0x580], R14 ;  /* 0x0005800e12007388 */ /* 0x000fe80000000800 */
[----:B------:R-:W-:Y:S04]  /*8040*/  STS [R18+0x600], R15 ;  /* 0x0006000f12007388 */ /* 0x000fe80000000800 */
[----:B------:R-:W-:Y:S04]  /*8050*/  STS [R18+0x680], R16 ;  /* 0x0006801012007388 */ /* 0x000fe80000000800 */
[----:B------:R-:W-:Y:S01]  /*8060*/  STS [R18+0x700], R17 ;  /* 0x0007001112007388 */ /* 0x000fe20000000800 */
[----:B------:R-:W-:-:S03]  /*8070*/  NOP ;  /* 0x0000000000007918 */ /* 0x000fc60000000000 */
[----:B------:R-:W1:Y:S04]  /*8080*/  LDS R27, [R0+0x4] ;  /* 0x00000400001b7984 */ /* 0x000e680000000800 */
[----:B------:R-:W2:Y:S04]  /*8090*/  LDS R30, [R0] ;  /* 0x00000000001e7984 */ /* 0x000ea80000000800 */
[----:B------:R-:W3:Y:S04]  /*80a0*/  LDS R26, [R0+0x8] ;  /* 0x00000800001a7984 */ /* 0x000ee80000000800 */
[----:B------:R-:W4:Y:S04]  /*80b0*/  LDS R25, [R0+0xc] ;  /* 0x00000c0000197984 */ /* 0x000f280000000800 */
[----:B------:R-:W5:Y:S01]  /*80c0*/  LDS R24, [R0+0x10] ;  /* 0x0000100000187984 */ /* 0x000f620000000800 */
[----:B0-----:R-:W-:-:S03]  /*80d0*/  IMAD R12, R35, 0xf, RZ ;  /* 0x0000000f230c7824 */ /* 0x001fc600078e02ff */
[----:B------:R-:W0:Y:S01]  /*80e0*/  LDS R23, [R0+0x14] ;  /* 0x0000140000177984 */ /* 0x000e220000000800 */
[----:B------:R-:W-:-:S03]  /*80f0*/  VIADD R2, R12, 0x1 ;  /* 0x000000010c027836 */ /* 0x000fc60000000000 */
[----:B------:R-:W0:Y:S04]  /*8100*/  LDS R22, [R0+0x18] ;  /* 0x0000180000167984 */ /* 0x000e280000000800 */
[----:B------:R-:W0:Y:S04]  /*8110*/  LDS R21, [R0+0x1c] ;  /* 0x00001c0000157984 */ /* 0x000e280000000800 */
[----:B------:R-:W0:Y:S04]  /*8120*/  LDS R20, [R0+0x20] ;  /* 0x0000200000147984 */ /* 0x000e280000000800 */
[----:B------:R-:W0:Y:S01]  /*8130*/  LDS R19, [R0+0x24] ;  /* 0x0000240000137984 */ /* 0x000e220000000800 */
[----:B-1----:R-:W-:-:S03]  /*8140*/  ISETP.GT.AND P1, PT, R27, RZ, PT ;  /* 0x000000ff1b00720c */ /* 0x002fc60003f24270 */
[----:B------:R-:W1:Y:S01]  /*8150*/  LDS R17, [R0+0x28] ;  /* 0x0000280000117984 */ /* 0x000e620000000800 */
[----:B--2---:R-:W-:-:S03]  /*8160*/  ISETP.GT.AND P0, PT, R30, RZ, PT ;  /* 0x000000ff1e00720c */ /* 0x004fc60003f04270 */
[----:B------:R-:W2:Y:S01]  /*8170*/  LDS R16, [R0+0x2c] ;  /* 0x00002c0000107984 */ /* 0x000ea20000000800 */
[----:B------:R-:W-:Y:S01]  /*8180*/  ISETP.GE.OR P6, PT, R2, UR4, P1 ;  /* 0x0000000402007c0c */ /* 0x000fe20008fc6670 */
[C---:B------:R-:W-:Y:S01]  /*8190*/  VIADD R2, R12.reuse, 0x2 ;  /* 0x000000020c027836 */ /* 0x040fe20000000000 */
[----:B------:R-:W-:Y:S01]  /*81a0*/  ISETP.GE.OR P0, PT, R12, UR4, P0 ;  /* 0x000000040c007c0c */ /* 0x000fe20008706670 */
[----:B------:R-:W2:Y:S01]  /*81b0*/  LDS R9, [R0+0x30] ;  /* 0x0000300000097984 */ /* 0x000ea20000000800 */
[----:B---3--:R-:W-:Y:S01]  /*81c0*/  ISETP.GT.AND P1, PT, R26, RZ, PT ;  /* 0x000000ff1a00720c */ /* 0x008fe20003f24270 */
[----:B------:R-:W-:Y:S02]  /*81d0*/  VIADD R3, R12, 0x3 ;  /* 0x000000030c037836 */ /* 0x000fe40000000000 */
[----:B------:R-:W3:Y:S01]  /*81e0*/  LDS R7, [R0+0x34] ;  /* 0x0000340000077984 */ /* 0x000ee20000000800 */
[----:B------:R-:W-:Y:S02]  /*81f0*/  ISETP.GE.OR P4, PT, R2, UR4, P1 ;  /* 0x0000000402007c0c */ /* 0x000fe40008f86670 */
[----:B----4-:R-:W-:Y:S01]  /*8200*/  ISETP.GT.AND P1, PT, R25, RZ, PT ;  /* 0x000000ff1900720c */ /* 0x010fe20003f24270 */
[----:B------:R4:W4:Y:S01]  /*8210*/  LDS R6, [R0+0x38] ;  /* 0x0000380000067984 */ /* 0x0009220000000800 */
[----:B------:R-:W-:-:S02]  /*8220*/  SEL R2, RZ, 0x1, !P0 ;  /* 0x00000001ff027807 */ /* 0x000fc40004000000 */
[----:B------:R-:W-:Y:S01]  /*8230*/  @P6 LOP3.LUT R36, R36, 0x2, RZ, 0xfc, !PT ;  /* 0x0000000224246812 */ /* 0x000fe200078efcff */
[----:B------:R-:W-:Y:S01]  /*8240*/  @!P0 IMAD.MOV R34, RZ, RZ, 0x1 ;  /* 0x00000001ff228424 */ /* 0x000fe200078e02ff */
[----:B------:R-:W-:Y:S01]  /*8250*/  BAR.SYNC.DEFER_BLOCKING 0x0 ;  /* 0x0000000000007b1d */ /* 0x000fe20000010000 */
[----:B------:R-:W-:Y:S01]  /*8260*/  ISETP.GE.OR P2, PT, R3, UR4, P1 ;  /* 0x0000000403007c0c */ /* 0x000fe20008f46670 */
[----:B------:R-:W-:Y:S01]  /*8270*/  @!P6 IMAD.MOV R34, RZ, RZ, R2 ;  /* 0x000000ffff22e224 */ /* 0x000fe200078e0202 */
[----:B------:R-:W-:Y:S01]  /*8280*/  LOP3.LUT R36, R36, 0xfffffffb, RZ, 0xc0, !PT ;  /* 0xfffffffb24247812 */ /* 0x000fe200078ec0ff */
[----:B------:R-:W-:Y:S01]  /*8290*/  VIADD R2, R12, 0x4 ;  /* 0x000000040c027836 */ /* 0x000fe20000000000 */
[----:B-----5:R-:W-:Y:S02]  /*82a0*/  ISETP.GT.AND P1, PT, R24, RZ, PT ;  /* 0x000000ff1800720c */ /* 0x020fe40003f24270 */
[----:B------:R-:W-:Y:S01]  /*82b0*/  @P4 LOP3.LUT R36, R36, 0x4, RZ, 0xfc, !PT ;  /* 0x0000000424244812 */ /* 0x000fe200078efcff */
[----:B------:R-:W-:Y:S01]  /*82c0*/  VIADD R33, R34, 0x1 ;  /* 0x0000000122217836 */ /* 0x000fe20000000000 */
[----:B------:R-:W-:Y:S01]  /*82d0*/  ISETP.GE.OR P3, PT, R2, UR4, P1 ;  /* 0x0000000402007c0c */ /* 0x000fe20008f66670 */
[----:B------:R-:W-:Y:S01]  /*82e0*/  @!P4 IMAD.MOV R33, RZ, RZ, R34 ;  /* 0x000000ffff21c224 */ /* 0x000fe200078e0222 */
[----:B------:R-:W-:Y:S01]  /*82f0*/  LOP3.LUT R36, R36, 0xfffffff7, RZ, 0xc0, !PT ;  /* 0xfffffff724247812 */ /* 0x000fe200078ec0ff */
[----:B------:R-:W-:Y:S01]  /*8300*/  VIADD R2, R12, 0x5 ;  /* 0x000000050c027836 */ /* 0x000fe20000000000 */
[----:B0-----:R-:W-:Y:S01]  /*8310*/  ISETP.GT.AND P1, PT, R23, RZ, PT ;  /* 0x000000ff1700720c */ /* 0x001fe20003f24270 */
        /* <DEDUP_REMOVED lines=36> */
[----:B-1----:R-:W-:Y:S01]  /*8560*/  ISETP.GT.AND P1, PT, R17, RZ, PT ;  /* 0x000000ff1100720c */ /* 0x002fe20003f24270 */
        /* <DEDUP_REMOVED lines=8> */
[----:B------:R-:W-:-:S04]  /*85f0*/  ISETP.GT.AND P3, PT, R9, RZ, PT ;  /* 0x000000ff0900720c */ /* 0x000fc80003f64270 */
[----:B------:R-:W-:Y:S01]  /*8600*/  ISETP.GE.OR P2, PT, R2, UR4, P2 ;  /* 0x0000000402007c0c */ /* 0x000fe20009746670 */
[C---:B------:R-:W-:Y:S01]  /*8610*/  VIADD R2, R12.reuse, 0xc ;  /* 0x0000000c0c027836 */ /* 0x040fe20000000000 */
[----:B---3--:R-:W-:Y:S01]  /*8620*/  ISETP.GT.AND P4, PT, R7, RZ, PT ;  /* 0x000000ff0700720c */ /* 0x008fe20003f84270 */
[----:B----4-:R-:W-:-:S03]  /*8630*/  VIADD R0, R12, 0xd ;  /* 0x0000000d0c007836 */ /* 0x010fc60000000000 */
        /* <DEDUP_REMOVED lines=28> */
[----:B------:R-:W-:Y:S06]  /*8800*/  BAR.SYNC.DEFER_BLOCKING 0x0 ;  /* 0x0000000000007b1d */ /* 0x000fec0000010000 */
[----:B------:R-:W0:Y:S01]  /*8810*/  LDS.128 R12, [UR5] ;  /* 0x00000005ff0c7984 */ /* 0x000e220008000c00 */
[----:B------:R-:W-:Y:S01]  /*8820*/  IMAD.IADD R40, R39, 0x1, -R40 ;  /* 0x0000000127287824 */ /* 0x000fe200078e0a28 */
[----:B------:R-:W-:-:S04]  /*8830*/  ISETP.NE.AND P6, PT, R37, RZ, PT ;  /* 0x000000ff2500720c */ /* 0x000fc80003fc5270 */
[----:B------:R-:W-:Y:S02]  /*8840*/  SEL R29, R40, RZ, P6 ;  /* 0x000000ff281d7207 */ /* 0x000fe40003000000 */
[----:B------:R-:W-:Y:S01]  /*8850*/  ISETP.NE.AND P6, PT, R28, 0x2, PT ;  /* 0x000000021c00780c */ /* 0x000fe20003fc5270 */
[----:B0-----:R-:W-:-:S04]  /*8860*/  IMAD.IADD R13, R12, 0x1, R13 ;  /* 0x000000010c0d7824 */ /* 0x001fc800078e020d */
[----:B------:R-:W-:Y:S01]  /*8870*/  IMAD.IADD R14, R14, 0x1, R13 ;  /* 0x000000010e0e7824 */ /* 0x000fe200078e020d */
[----:B------:R-:W-:Y:S02]  /*8880*/  SEL R12, R13, R12, !P6 ;  /* 0x0000000c0d0c7207 */ /* 0x000fe40007000000 */
[----:B------:R-:W-:Y:S01]  /*8890*/  ISETP.NE.AND P6, PT, R28, 0x3, PT ;  /* 0x000000031c00780c */ /* 0x000fe20003fc5270 */
[----:B------:R-:W-:-:S03]  /*88a0*/  IMAD.IADD R39, R15, 0x1, R14 ;  /* 0x000000010f277824 */ /* 0x000fc600078e020e */
[----:B------:R-:W-:Y:S02]  /*88b0*/  SEL R12, R14, R12, !P6 ;  /* 0x0000000c0e0c7207 */ /* 0x000fe40007000000 */
[----:B------:R-:W-:-:S04]  /*88c0*/  ISETP.NE.AND P6, PT, R28, 0x4, PT ;  /* 0x000000041c00780c */ /* 0x000fc80003fc5270 */
[C---:B------:R-:W-:Y:S02]  /*88d0*/  SEL R41, R39.reuse, R12, !P6 ;  /* 0x0000000c27297207 */ /* 0x040fe40007000000 */
[----:B------:R-:W0:Y:S01]  /*88e0*/  LDS.128 R12, [UR5+0x10] ;  /* 0x00001005ff0c7984 */ /* 0x000e220008000c00 */
[----:B------:R-:W-:Y:S01]  /*88f0*/  ISETP.NE.AND P6, PT, R28, 0x5, PT ;  /* 0x000000051c00780c */ /* 0x000fe20003fc5270 */
[----:B0-----:R-:W-:-:S04]  /*8900*/  IMAD.IADD R12, R39, 0x1, R12 ;  /* 0x00000001270c7824 */ /* 0x001fc800078e020c */
[----:B------:R-:W-:Y:S01]  /*8910*/  IMAD.IADD R13, R13, 0x1, R12 ;  /* 0x000000010d0d7824 */ /* 0x000fe200078e020c */
[----:B------:R-:W-:Y:S02]  /*8920*/  SEL R41, R12, R41, !P6 ;  /* 0x000000290c297207 */ /* 0x000fe40007000000 */
[----:B------:R-:W-:Y:S01]  /*8930*/  ISETP.NE.AND P6, PT, R28, 0x6, PT ;  /* 0x000000061c00780c */ /* 0x000fe20003fc5270 */
[----:B------:R-:W-:-:S03]  /*8940*/  IMAD.IADD R14, R14, 0x1, R13 ;  /* 0x000000010e0e7824 */ /* 0x000fc600078e020d */
[----:B------:R-:W-:Y:S02]  /*8950*/  SEL R41, R13, R41, !P6 ;  /* 0x000000290d297207 */ /* 0x000fe40007000000 */
[----:B------:R-:W-:Y:S01]  /*8960*/  ISETP.NE.AND P6, PT, R28, 0x7, PT ;  /* 0x000000071c00780c */ /* 0x000fe20003fc5270 */
[----:B------:R-:W-:-:S03]  /*8970*/  IMAD.IADD R39, R15, 0x1, R14 ;  /* 0x000000010f277824 */ /* 0x000fc600078e020e */
[----:B------:R-:W-:Y:S02]  /*8980*/  SEL R41, R14, R41, !P6 ;  /* 0x000000290e297207 */ /* 0x000fe40007000000 */
[----:B------:R-:W0:Y:S01]  /*8990*/  LDS.128 R12, [UR5+0x20] ;  /* 0x00002005ff0c7984 */ /* 0x000e220008000c00 */
[----:B------:R-:W-:-:S04]  /*89a0*/  ISETP.NE.AND P6, PT, R28, 0x8, PT ;  /* 0x000000081c00780c */ /* 0x000fc80003fc5270 */
[C---:B------:R-:W-:Y:S02]  /*89b0*/  SEL R41, R39.reuse, R41, !P6 ;  /* 0x0000002927297207 */ /* 0x040fe40007000000 */
        /* <DEDUP_REMOVED lines=8> */
[----:B------:R-:W-:Y:S02]  /*8a40*/  SEL R12, R14, R41, !P6 ;  /* 0x000000290e0c7207 */ /* 0x000fe40007000000 */
[----:B------:R-:W-:-:S03]  /*8a50*/  ISETP.GE.U32.AND P6, PT, R35, 0x20, PT ;  /* 0x000000202300780c */ /* 0x000fc60003fc6070 */
[----:B------:R-:W-:-:S05]  /*8a60*/  IMAD.IADD R29, R12, 0x1, R29 ;  /* 0x000000010c1d7824 */ /* 0x000fca00078e021d */
[----:B------:R-:W-:Y:S02]  /*8a70*/  SEL R40, R40, R29, !P6 ;  /* 0x0000001d28287207 */ /* 0x000fe40007000000 */
[----:B------:R-:W-:Y:S01]  /*8a80*/  ISETP.GT.U32.AND P6, PT, R35, 0x1f, PT ;  /* 0x0000001f2300780c */ /* 0x000fe20003fc4070 */
[----:B------:R-:W-:-:S12]  /*8a90*/  IMAD.IADD R15, R15, 0x1, R14 ;  /* 0x000000010f0f7824 */ /* 0x000fd800078e020e */
        /* <DEDUP_REMOVED lines=16> */
.L_x_261:
[----:B------:R-:W-:Y:S05]  /*8ba0*/  @!P6 BRA `(.L_x_167) ;  /* 0x00000000007ce947 */ /* 0x000fea0003800000 */
[----:B------:R-:W-:-:S07]  /*8bb0*/  IMAD.MOV.U32 R39, RZ, RZ, 0x2f2 ;  /* 0x000002f2ff277424 */ /* 0x000fce00078e00ff */
.L_x_169:
[----:B------:R-:W-:Y:S01]  /*8bc0*/  SHF.R.U32.HI R14, RZ, 0x1, R39 ;  /* 0x00000001ff0e7819 */ /* 0x000fe20000011627 */
[----:B------:R-:W-:-:S03]  /*8bd0*/  IMAD R38, R38, 0x41a7, RZ ;  /* 0x000041a726267824 */ /* 0x000fc600078e02ff */
[----:B------:R-:W-:Y:S02]  /*8be0*/  IADD3 R39, PT, PT, R39, 0x1, -R14 ;  /* 0x0000000127277810 */ /* 0x000fe40007ffe80e */
[----:B------:R-:W-:Y:S02]  /*8bf0*/  LOP3.LUT R38, R38, 0x7fffffff, RZ, 0xc0, !PT ;  /* 0x7fffffff26267812 */ /* 0x000fe400078ec0ff */
[----:B------:R-:W0:Y:S01]  /*8c00*/  I2F.U32.RP R42, R39 ;  /* 0x00000027002a7306 */ /* 0x000e220000209000 */
[----:B------:R-:W-:-:S07]  /*8c10*/  IMAD.MOV R43, RZ, RZ, -R39 ;  /* 0x000000ffff2b7224 */ /* 0x000fce00078e0a27 */
        /* <DEDUP_REMOVED lines=13> */
[----:B------:R-:W-:-:S13]  /*8cf0*/  ISETP.NE.U32.AND P6, PT, R39, RZ, PT ;  /* 0x000000ff2700720c */ /* 0x000fda0003fc5070 */
        /* <DEDUP_REMOVED lines=9> */
.L_x_264:
[----:B------:R-:W-:Y:S05]  /*8d90*/  @P6 BRA `(.L_x_169) ;  /* 0xfffffffc00886947 */ /* 0x000fea000383ffff */
.L_x_167:
[----:B------:R-:W-:Y:S01]  /*8da0*/  UMOV UR6, 0xffffffff ;  /* 0xffffffff00067882 */ /* 0x000fe20000000000 */
[----:B------:R-:W-:Y:S02]  /*8db0*/  ISETP.NE.AND P6, PT, R12, 0x65, PT ;  /* 0x000000650c00780c */ /* 0x000fe40003fc5270 */
[----:B------:R-:W-:Y:S11]  /*8dc0*/  BRA.DIV UR6, `(.L_x_170) ;  /* 0x0000002e06a47947 */ /* 0x000ff6000b800000 */
[----:B------:R-:W0:Y:S01]  /*8dd0*/  S2R R42, SR_GEMASK ;  /* 0x00000000002a7919 */ /* 0x000e220000003c00 */
[----:B------:R-:W-:Y:S01]  /*8de0*/  VOTE.ANY R14, PT, !P6 ;  /* 0x00000000000e7806 */ /* 0x000fe200070e0100 */
[C---:B------:R-:W-:Y:S02]  /*8df0*/  VIADD R45, R37.reuse, 0x2 ;  /* 0x00000002252d7836 */ /* 0x040fe40000000000 */
[C---:B------:R-:W-:Y:S02]  /*8e00*/  VIADD R43, R37.reuse, 0x4 ;  /* 0x00000004252b7836 */ /* 0x040fe40000000000 */
[----:B------:R-:W-:Y:S01]  /*8e10*/  VIADD R51, R37, 0x10 ;  /* 0x0000001025337836 */ /* 0x000fe20000000000 */
[----:B0-----:R-:W-:-:S05]  /*8e20*/  LOP3.LUT R14, R14, 0x80000000, R42, 0xec, !PT ;  /* 0x800000000e0e7812 */ /* 0x001fca00078eec2a */
[----:B------:R-:W-:-:S05]  /*8e30*/  VIADD R29, R14, 0xffffffff ;  /* 0xffffffff0e1d7836 */ /* 0x000fca0000000000 */
[----:B------:R-:W-:-:S04]  /*8e40*/  LOP3.LUT R29, R14, R29, RZ, 0xc, !PT ;  /* 0x0000001d0e1d7212 */ /* 0x000fc800078e0cff */
[----:B------:R0:W1:Y:S02]  /*8e50*/  POPC R47, R29 ;  /* 0x0000001d002f7309 */ /* 0x0000640000000000 */
[----:B0-----:R-:W0:Y:S01]  /*8e60*/  LDC.64 R28, c[0x0][0x3a0] ;  /* 0x0000e800ff1c7b82 */ /* 0x001e220000000a00 */
[----:B-1----:R-:W1:Y:S01]  /*8e70*/  SHFL.DOWN PT, R39, R13, 0x1, R47 ;  /* 0x082000000d277989 */ /* 0x002e6200000e002f */
[----:B------:R-:W-:-:S04]  /*8e80*/  ISETP.GE.AND P6, PT, R37, R47, PT ;  /* 0x0000002f2500720c */ /* 0x000fc80003fc6270 */
[----:B-1----:R-:W-:Y:S02]  /*8e90*/  SEL R14, R39, RZ, !P6 ;  /* 0x000000ff270e7207 */ /* 0x002fe40007000000 */
[----:B------:R-:W-:-:S03]  /*8ea0*/  ISETP.GT.AND P6, PT, R45, R47, PT ;  /* 0x0000002f2d00720c */ /* 0x000fc60003fc4270 */
[----:B------:R-:W-:-:S05]  /*8eb0*/  IMAD.IADD R44, R14, 0x1, R13 ;  /* 0x000000010e2c7824 */ /* 0x000fca00078e020d */
[----:B------:R-:W1:Y:S02]  /*8ec0*/  SHFL.DOWN PT, R39, R44, 0x2, R47 ;  /* 0x084000002c277989 */ /* 0x000e6400000e002f */
[----:B-1----:R-:W-:Y:S02]  /*8ed0*/  SEL R39, R39, RZ, !P6 ;  /* 0x000000ff27277207 */ /* 0x002fe40007000000 */
[----:B------:R-:W-:-:S03]  /*8ee0*/  ISETP.GT.AND P6, PT, R43, R47, PT ;  /* 0x0000002f2b00720c */ /* 0x000fc60003fc4270 */
[----:B------:R-:W-:Y:S02]  /*8ef0*/  IMAD.IADD R50, R44, 0x1, R39 ;  /* 0x000000012c327824 */ /* 0x000fe400078e0227 */
[----:B------:R-:W-:-:S03]  /*8f00*/  VIADD R44, R37, 0x8 ;  /* 0x00000008252c7836 */ /* 0x000fc60000000000 */
[----:B------:R-:W1:Y:S02]  /*8f10*/  SHFL.DOWN PT, R39, R50, 0x4, R47 ;  /* 0x0880000032277989 */ /* 0x000e6400000e002f */
[----:B-1----:R-:W-:Y:S02]  /*8f20*/  SEL R13, R39, RZ, !P6 ;  /* 0x000000ff270d7207 */ /* 0x002fe40007000000 */
[----:B------:R-:W-:-:S03]  /*8f30*/  ISETP.GT.AND P6, PT, R44, R47, PT ;  /* 0x0000002f2c00720c */ /* 0x000fc60003fc4270 */
[----:B------:R-:W-:-:S05]  /*8f40*/  IMAD.IADD R13, R50, 0x1, R13 ;  /* 0x00000001320d7824 */ /* 0x000fca00078e020d */
[----:B------:R-:W1:Y:S02]  /*8f50*/  SHFL.DOWN PT, R39, R13, 0x8, R47 ;  /* 0x090000000d277989 */ /* 0x000e6400000e002f */
[----:B-1----:R-:W-:Y:S02]  /*8f60*/  SEL R52, R39, RZ, !P6 ;  /* 0x000000ff27347207 */ /* 0x002fe40007000000 */
[----:B0-----:R-:W-:-:S03]  /*8f70*/  IADD3 R46, P6, PT, R28, 0x100, RZ ;  /* 0x000001001c2e7810 */ /* 0x001fc60007fde0ff */
[----:B------:R-:W-:Y:S02]  /*8f80*/  IMAD.IADD R52, R13, 0x1, R52 ;  /* 0x000000010d347824 */ /* 0x000fe400078e0234 */
[----:B------:R-:W-:Y:S01]  /*8f90*/  IMAD.X R50, RZ, RZ, R29, P6 ;  /* 0x000000ffff327224 */ /* 0x000fe200030e061d */
[----:B------:R-:W-:Y:S02]  /*8fa0*/  ISETP.GT.AND P6, PT, R51, R47, PT ;  /* 0x0000002f3300720c */ /* 0x000fe40003fc4270 */
[----:B------:R-:W0:Y:S02]  /*8fb0*/  SHFL.DOWN PT, R39, R52, 0x10, R47 ;  /* 0x0a00000034277989 */ /* 0x000e2400000e002f */
[----:B0-----:R-:W-:Y:S02]  /*8fc0*/  SEL R39, R39, RZ, !P6 ;  /* 0x000000ff27277207 */ /* 0x001fe40007000000 */
[----:B------:R-:W-:-:S03]  /*8fd0*/  ISETP.NE.AND P6, PT, R12, 0x65, PT ;  /* 0x000000650c00780c */ /* 0x000fc60003fc5270 */
[----:B------:R-:W-:-:S10]  /*8fe0*/  IMAD.IADD R47, R52, 0x1, R39 ;  /* 0x00000001342f7824 */ /* 0x000fd400078e0227 */
[----:B------:R-:W-:-:S13]  /*8ff0*/  VOTE.ALL P6, P6 ;  /* 0x0000000000ff7806 */ /* 0x000fda00030c0000 */
.L_x_273:
[----:B------:R-:W-:Y:S05]  /*9000*/  @!P6 BRA `(.L_x_171) ;  /* 0x00000004002ce947 */ /* 0x000fea0003800000 */
[----:B------:R-:W-:-:S07]  /*9010*/  IMAD.MOV.U32 R52, RZ, RZ, 0x2f2 ;  /* 0x000002f2ff347424 */ /* 0x000fce00078e00ff */
.L_x_177:
        /* <DEDUP_REMOVED lines=10> */
.L_x_276:
[----:B------:R-:W-:Y:S05]  /*90c0*/  @!P6 BRA `(.L_x_173) ;  /* 0x00000000007ce947 */ /* 0x000fea0003800000 */
[----:B------:R-:W-:-:S07]  /*90d0*/  IMAD.MOV.U32 R39, RZ, RZ, R52 ;  /* 0x000000ffff277224 */ /* 0x000fce00078e0034 */
.L_x_175:
        /* <DEDUP_REMOVED lines=29> */
.L_x_279:
[----:B------:R-:W-:Y:S05]  /*92b0*/  @P6 BRA `(.L_x_175) ;  /* 0xfffffffc00886947 */ /* 0x000fea000383ffff */
.L_x_173:
[----:B------:R-:W-:Y:S01]  /*92c0*/  UMOV UR6, 0xffffffff ;  /* 0xffffffff00067882 */ /* 0x000fe20000000000 */
[----:B------:R-:W-:Y:S02]  /*92d0*/  ISETP.NE.AND P6, PT, R12, 0x65, PT ;  /* 0x000000650c00780c */ /* 0x000fe40003fc5270 */
[----:B------:R-:W-:Y:S11]  /*92e0*/  BRA.DIV UR6, `(.L_x_176) ;  /* 0x0000002e06a07947 */ /* 0x000ff6000b800000 */
[----:B------:R-:W-:Y:S01]  /*92f0*/  VOTE.ANY R14, PT, !P6 ;  /* 0x00000000000e7806 */ /* 0x000fe200070e0100 */
[----:B------:R-:W-:-:S03]  /*9300*/  VIADD R41, R41, 0xffffffe0 ;  /* 0xffffffe029297836 */ /* 0x000fc60000000000 */
[----:B------:R-:W-:-:S05]  /*9310*/  LOP3.LUT R14, R14, 0x80000000, R42, 0xec, !PT ;  /* 0x800000000e0e7812 */ /* 0x000fca00078eec2a */
[----:B------:R-:W-:-:S05]  /*9320*/  VIADD R29, R14, 0xffffffff ;  /* 0xffffffff0e1d7836 */ /* 0x000fca0000000000 */
[----:B------:R-:W-:-:S06]  /*9330*/  LOP3.LUT R29, R14, R29, RZ, 0xc, !PT ;  /* 0x0000001d0e1d7212 */ /* 0x000fcc00078e0cff */
        /* <DEDUP_REMOVED lines=20> */
[----:B------:R-:W-:Y:S02]  /*9480*/  ISETP.NE.AND P6, PT, R12, 0x65, PT ;  /* 0x000000650c00780c */ /* 0x000fe40003fc5270 */
[----:B------:R-:W-:-:S11]  /*9490*/  IADD3 R47, PT, PT, R53, R14, R47 ;  /* 0x0000000e352f7210 */ /* 0x000fd60007ffe02f */
[----:B------:R-:W-:-:S13]  /*94a0*/  VOTE.ALL P6, P6 ;  /* 0x0000000000ff7806 */ /* 0x000fda00030c0000 */
.L_x_288:
[----:B------:R-:W-:Y:S05]  /*94b0*/  @P6 BRA `(.L_x_177) ;  /* 0xfffffff800d86947 */ /* 0x000fea000383ffff */
.L_x_171:
[----:B------:R-:W-:Y:S01]  /*94c0*/  ISETP.NE.AND P6, PT, R35, RZ, PT ;  /* 0x000000ff2300720c */ /* 0x000fe20003fc5270 */
[----:B------:R-:W-:-:S12]  /*94d0*/  IMAD.MOV.U32 R29, RZ, RZ, R40 ;  /* 0x000000ffff1d7224 */ /* 0x000fd800078e0028 */
[----:B------:R-:W0:Y:S01]  /*94e0*/  @!P6 S2R R13, SR_CgaCtaId ;  /* 0x00000000000de919 */ /* 0x000e220000008800 */
[----:B------:R-:W-:Y:S01]  /*94f0*/  @!P6 MOV R12, 0x400 ;  /* 0x00000400000ce802 */ /* 0x000fe20000000f00 */
[----:B------:R-:W-:Y:S02]  /*9500*/  @!P6 IMAD.IADD R15, R15, 0x1, R47 ;  /* 0x000000010f0fe824 */ /* 0x000fe400078e022f */
[----:B------:R-:W-:-:S05]  /*9510*/  @!P6 IMAD.MOV.U32 R14, RZ, RZ, 0x65 ;  /* 0x00000065ff0ee424 */ /* 0x000fca00078e00ff */
[----:B------:R1:W-:Y:S01]  /*9520*/  @!P6 ST.E.64.STRONG.GPU desc[UR8][R48.64+0x100], R14 ;  /* 0x0001000e3000e985 */ /* 0x0003e2000c10fb08 */
[----:B0-----:R-:W-:-:S05]  /*9530*/  @!P6 LEA R12, R13, R12, 0x18 ;  /* 0x0000000c0d0ce211 */ /* 0x001fca00078ec0ff */
[----:B------:R1:W-:Y:S04]  /*9540*/  @!P6 STS [R12+0x48], R15 ;  /* 0x0000480f0c00e388 */ /* 0x0003e80000000800 */
[----:B------:R1:W-:Y:S01]  /*9550*/  @!P6 STS [R12+0x44], R47 ;  /* 0x0000442f0c00e388 */ /* 0x0003e20000000800 */
[----:B------:R-:W-:-:S13]  /*9560*/  ISETP.NE.AND P6, PT, R37, RZ, PT ;  /* 0x000000ff2500720c */ /* 0x000fda0003fc5270 */
[----:B------:R-:W0:Y:S01]  /*9570*/  @!P6 S2R R28, SR_CgaCtaId ;  /* 0x00000000001ce919 */ /* 0x000e220000008800 */
[----:B------:R-:W-:Y:S01]  /*9580*/  @!P6 MOV R13, 0x400 ;  /* 0x00000400000de802 */ /* 0x000fe20000000f00 */
[----:B------:R-:W-:-:S03]  /*9590*/  @!P6 IMAD.MOV.U32 R29, RZ, RZ, R47 ;  /* 0x000000ffff1de224 */ /* 0x000fc600078e002f */
[----:B0-----:R-:W-:-:S05]  /*95a0*/  @!P6 LEA R28, R28, R13, 0x18 ;  /* 0x0000000d1c1ce211 */ /* 0x001fca00078ec0ff */
[----:B------:R1:W-:Y:S02]  /*95b0*/  @!P6 STS [R28+0x3c], R47 ;  /* 0x00003c2f1c00e388 */ /* 0x0003e40000000800 */
.L_x_165:
[----:B------:R-:W-:Y:S05]  /*95c0*/  WARPSYNC.ALL ;  /* 0x0000000000007948 */ /* 0x000fea0003800000 */
[----:B------:R-:W0:Y:S08]  /*95d0*/  S2UR UR6, SR_CgaCtaId ;  /* 0x00000000000679c3 */ /* 0x000e300000008800 */
[----:B------:R-:W-:Y:S01]  /*95e0*/  BAR.SYNC.DEFER_BLOCKING 0x0 ;  /* 0x0000000000007b1d */ /* 0x000fe20000010000 */
[----:B------:R-:W-:Y:S01]  /*95f0*/  ISETP.NE.AND P6, PT, R35, RZ, PT ;  /* 0x000000ff2300720c */ /* 0x000fe20003fc5270 */
[----:B------:R-:W-:-:S04]  /*9600*/  UIADD3 UR4, UPT, UPT, -UR4, 0x1680, URZ ;  /* 0x0000168004047890 */ /* 0x000fc8000fffe1ff */
[----:B------:R-:W-:Y:S02]  /*9610*/  UMOV UR5, 0x400 ;  /* 0x0000040000057882 */ /* 0x000fe40000000000 */
[----:B0-----:R-:W-:-:S09]  /*9620*/  ULEA UR5, UR6, UR5, 0x18 ;  /* 0x0000000506057291 */ /* 0x001fd2000f8ec0ff */
[----:B-1----:R-:W0:Y:S02]  /*9630*/  LDS R12, [UR5+0x3c] ;  /* 0x00003c05ff0c7984 */ /* 0x002e240008000800 */
[----:B0-----:R-:W-:Y:S02]  /*9640*/  SEL R28, R12, RZ, P6 ;  /* 0x000000ff0c1c7207 */ /* 0x001fe40003000000 */
[----:B------:R-:W0:Y:S03]  /*9650*/  LDS.128 R12, [UR5+0x40] ;  /* 0x00004005ff0c7984 */ /* 0x000e260008000c00 */
[----:B------:R-:W-:-:S04]  /*9660*/  IMAD.IADD R29, R28, 0x1, R29 ;  /* 0x000000011c1d7824 */ /* 0x000fc800078e021d */
[----:B------:R-:W-:Y:S02]  /*9670*/  VIADD R37, R29, 0x1 ;  /* 0x000000011d257836 */ /* 0x000fe40000000000 */
        /* <DEDUP_REMOVED lines=12> */
[--C-:B------:R-:W-:Y:S02]  /*9740*/  @!P0 IMAD.MOV R37, RZ, RZ, R29.reuse ;  /* 0x000000ffff258224 */ /* 0x100fe400078e021d */
[----:B0-----:R-:W-:Y:S02]  /*9750*/  VIADD R38, R15, -UR4 ;  /* 0x800000040f267c36 */ /* 0x001fe40008000000 */
[----:B------:R-:W-:Y:S02]  /*9760*/  VIADD R14, R14, -UR4 ;  /* 0x800000040e0e7c36 */ /* 0x000fe40008000000 */
[----:B------:R-:W-:Y:S01]  /*9770*/  IMAD.IADD R12, R3, 0x1, R29 ;  /* 0x00000001030c7824 */ /* 0x000fe200078e021d */
[----:B------:R-:W-:-:S13]  /*9780*/  ISETP.GT.AND P6, PT, R38, 0x180, PT ;  /* 0x000001802600780c */ /* 0x000fda0003fc4270 */
[----:B------:R-:W-:Y:S05]  /*9790*/  @P6 BRA `(.L_x_178) ;  /* 0x0000000c00a86947 */ /* 0x000fea0003800000 */
[----:B------:R-:W-:Y:S01]  /*97a0*/  ISETP.LT.AND P0, PT, R29, R14, P0 ;  /* 0x0000000e1d00720c */ /* 0x000fe20000701270 */
[----:B------:R-:W0:Y:S01]  /*97b0*/  LDCU.U8 UR4, c[0x0][0x3b8] ;  /* 0x00007700ff0477ac */ /* 0x000e220008000000 */
[----:B------:R-:W-:Y:S11]  /*97c0*/  BSSY.RECONVERGENT B0, `(.L_x_179) ;  /* 0x000000d000007945 */ /* 0x000ff60003800200 */
[----:B------:R-:W-:Y:S05]  /*97d0*/  @!P0 BRA `(.L_x_180) ;  /* 0x00000000002c8947 */ /* 0x000fea0003800000 */
[----:B0-----:R-:W-:Y:S01]  /*97e0*/  UISETP.NE.AND UP0, UPT, UR4, URZ, UPT ;  /* 0x000000ff0400728c */ /* 0x001fe2000bf05270 */
[----:B------:R-:W-:-:S08]  /*97f0*/  CS2R R2, SRZ ;  /* 0x0000000000027805 */ /* 0x000fd0000001ff00 */
[----:B------:R-:W-:Y:S05]  /*9800*/  BRA.U UP0, `(.L_x_181) ;  /* 0x0000000100087547 */ /* 0x000fea000b800000 */
[----:B------:R-:W0:Y:S02]  /*9810*/  LDC.64 R2, c[0x0][0x3d0] ;  /* 0x0000f400ff027b82 */ /* 0x000e240000000a00 */
[----:B0-----:R-:W5:Y:S02]  /*9820*/  LDG.E.64 R2, desc[UR8][R2.64] ;  /* 0x0000000802027981 */ /* 0x001f64000c1e1b00 */
.L_x_181:
[----:B------:R-:W0:Y:S01]  /*9830*/  LDCU.64 UR12, c[0x0][0x390] ;  /* 0x00007200ff0c77ac */ /* 0x000e220008000a00 */
[----:B-----5:R-:W-:-:S04]  /*9840*/  IADD3 R13, P0, PT, R29, R2, RZ ;  /* 0x000000021d0d7210 */ /* 0x020fc80007f1e0ff */
[----:B------:R-:W-:Y:S02]  /*9850*/  LEA.HI.X.SX32 R38, R29, R3, 0x1, P0 ;  /* 0x000000031d267211 */ /* 0x000fe400000f0eff */
[----:B0-----:R-:W-:-:S04]  /*9860*/  LEA R2, P0, R13, UR12, 0x2 ;  /* 0x0000000c0d027c11 */ /* 0x001fc8000f8010ff */
[----:B------:R-:W-:-:S05]  /*9870*/  LEA.HI.X R3, R13, UR13, R38, 0x2, P0 ;  /* 0x0000000d0d037c11 */ /* 0x000fca00080f1426 */
[----:B------:R1:W-:Y:S04]  /*9880*/  STG.E desc[UR8][R2.64], R30 ;  /* 0x0000001e02007986 */ /* 0x0003e8000c101908 */
.L_x_180:
[----:B0-----:R-:W-:Y:S05]  /*9890*/  BSYNC.RECONVERGENT B0 ;  /* 0x0000000000007941 */ /* 0x001fea0003800200 */
.L_x_179:
[----:B------:R-:W-:Y:S01]  /*98a0*/  LOP3.LUT P0, RZ, R36, 0x2, RZ, 0xc0, !PT ;  /* 0x0000000224ff7812 */ /* 0x000fe2000780c0ff */
[----:B------:R-:W-:Y:S03]  /*98b0*/  BSSY.RECONVERGENT B0, `(.L_x_182) ;  /* 0x000000e000007945 */ /* 0x000fe60003800200 */
[----:B------:R-:W-:-:S13]  /*98c0*/  ISETP.GE.OR P0, PT, R37, R14, !P0 ;  /* 0x0000000e2500720c */ /* 0x000fda0004706670 */
[----:B------:R-:W-:Y:S05]  /*98d0*/  @P0 BRA `(.L_x_183) ;  /* 0x00000000002c0947 */ /* 0x000fea0003800000 */
[----:B------:R-:W-:Y:S01]  /*98e0*/  UISETP.NE.AND UP0, UPT, UR4, URZ, UPT ;  /* 0x000000ff0400728c */ /* 0x000fe2000bf05270 */
[----:B-1----:R-:W-:-:S08]  /*98f0*/  CS2R R2, SRZ ;  /* 0x0000000000027805 */ /* 0x002fd0000001ff00 */
[----:B------:R-:W-:Y:S05]  /*9900*/  BRA.U UP0, `(.L_x_184) ;  /* 0x0000000100087547 */ /* 0x000fea000b800000 */
[----:B------:R-:W0:Y:S02]  /*9910*/  LDC.64 R2, c[0x0][0x3d0] ;  /* 0x0000f400ff027b82 */ /* 0x000e240000000a00 */
[----:B0-----:R-:W5:Y:S02]  /*9920*/  LDG.E.64 R2, desc[UR8][R2.64] ;  /* 0x0000000802027981 */ /* 0x001f64000c1e1b00 */
.L_x_184:
[----:B------:R-:W0:Y:S01]  /*9930*/  LDCU.64 UR12, c[0x0][0x390] ;  /* 0x00007200ff0c77ac */ /* 0x000e220008000a00 */
[----:B-----5:R-:W-:-:S04]  /*9940*/  IADD3 R13, P0, PT, R37, R2, RZ ;  /* 0x00000002250d7210 */ /* 0x020fc80007f1e0ff */
[----:B------:R-:W-:Y:S02]  /*9950*/  LEA.HI.X.SX32 R30, R37, R3, 0x1, P0 ;  /* 0x00000003251e7211 */ /* 0x000fe400000f0eff */
[----:B0-----:R-:W-:-:S04]  /*9960*/  LEA R2, P0, R13, UR12, 0x2 ;  /* 0x0000000c0d027c11 */ /* 0x001fc8000f8010ff */
[----:B------:R-:W-:-:S05]  /*9970*/  LEA.HI.X R3, R13, UR13, R30, 0x2, P0 ;  /* 0x0000000d0d037c11 */ /* 0x000fca00080f141e */
[----:B------:R0:W-:Y:S04]  /*9980*/  STG.E desc[UR8][R2.64], R27 ;  /* 0x0000001b02007986 */ /* 0x0001e8000c101908 */
.L_x_183:
[----:B------:R-:W-:Y:S05]  /*9990*/  BSYNC.RECONVERGENT B0 ;  /* 0x0000000000007941 */ /* 0x000fea0003800200 */
.L_x_182:
        /* <DEDUP_REMOVED lines=9> */
.L_x_187:
[----:B------:R-:W0:Y:S01]  /*9a30*/  LDCU.64 UR12, c[0x0][0x390] ;  /* 0x00007200ff0c77ac */ /* 0x000e220008000a00 */
[----:B-----5:R-:W-:-:S04]  /*9a40*/  IADD3 R13, P0, PT, R34, R2, RZ ;  /* 0x00000002220d7210 */ /* 0x020fc80007f1e0ff */
[----:B------:R-:W-:Y:S02]  /*9a50*/  LEA.HI.X.SX32 R34, R34, R3, 0x1, P0 ;  /* 0x0000000322227211 */ /* 0x000fe400000f0eff */
[----:B0-----:R-:W-:-:S04]  /*9a60*/  LEA R2, P0, R13, UR12, 0x2 ;  /* 0x0000000c0d027c11 */ /* 0x001fc8000f8010ff */
[----:B------:R-:W-:-:S05]  /*9a70*/  LEA.HI.X R3, R13, UR13, R34, 0x2, P0 ;  /* 0x0000000d0d037c11 */ /* 0x000fca00080f1422 */
[----:B------:R2:W-:Y:S04]  /*9a80*/  STG.E desc[UR8][R2.64], R26 ;  /* 0x0000001a02007986 */ /* 0x0005e8000c101908 */
.L_x_186:
[----:B------:R-:W-:Y:S05]  /*9a90*/  BSYNC.RECONVERGENT B0 ;  /* 0x0000000000007941 */ /* 0x000fea0003800200 */
.L_x_185:
        /* <DEDUP_REMOVED lines=9> */
.L_x_190:
[----:B------:R-:W0:Y:S01]  /*9b30*/  LDCU.64 UR12, c[0x0][0x390] ;  /* 0x00007200ff0c77ac */ /* 0x000e220008000a00 */
[----:B-----5:R-:W-:-:S04]  /*9b40*/  IADD3 R13, P0, PT, R33, R2, RZ ;  /* 0x00000002210d7210 */ /* 0x020fc80007f1e0ff */
[----:B------:R-:W-:Y:S02]  /*9b50*/  LEA.HI.X.SX32 R26, R33, R3, 0x1, P0 ;  /* 0x00000003211a7211 */ /* 0x000fe400000f0eff */
[----:B0-----:R-:W-:-:S04]  /*9b60*/  LEA R2, P0, R13, UR12, 0x2 ;  /* 0x0000000c0d027c11 */ /* 0x001fc8000f8010ff */
[----:B------:R-:W-:-:S05]  /*9b70*/  LEA.HI.X R3, R13, UR13, R26, 0x2, P0 ;  /* 0x0000000d0d037c11 */ /* 0x000fca00080f141a */
[----:B------:R3:W-:Y:S04]  /*9b80*/  STG.E desc[UR8][R2.64], R25 ;  /* 0x0000001902007986 */ /* 0x0007e8000c101908 */
.L_x_189:
[----:B------:R-:W-:Y:S05]  /*9b90*/  BSYNC.RECONVERGENT B0 ;  /* 0x0000000000007941 */ /* 0x000fea0003800200 */
.L_x_188:
        /* <DEDUP_REMOVED lines=9> */
.L_x_193:
[----:B------:R-:W0:Y:S01]  /*9c30*/  LDCU.64 UR12, c[0x0][0x390] ;  /* 0x00007200ff0c77ac */ /* 0x000e220008000a00 */
[----:B-----5:R-:W-:-:S04]  /*9c40*/  IADD3 R13, P0, PT, R32, R2, RZ ;  /* 0x00000002200d7210 */ /* 0x020fc80007f1e0ff */
[----:B------:R-:W-:Y:S02]  /*9c50*/  LEA.HI.X.SX32 R32, R32, R3, 0x1, P0 ;  /* 0x0000000320207211 */ /* 0x000fe400000f0eff */
[----:B0-----:R-:W-:-:S04]  /*9c60*/  LEA R2, P0, R13, UR12, 0x2 ;  /* 0x0000000c0d027c11 */ /* 0x001fc8000f8010ff */
[----:B------:R-:W-:-:S05]  /*9c70*/  LEA.HI.X R3, R13, UR13, R32, 0x2, P0 ;  /* 0x0000000d0d037c11 */ /* 0x000fca00080f1420 */
[----:B------:R4:W-:Y:S04]  /*9c80*/  STG.E desc[UR8][R2.64], R24 ;  /* 0x0000001802007986 */ /* 0x0009e8000c101908 */
.L_x_192:
[----:B------:R-:W-:Y:S05]  /*9c90*/  BSYNC.RECONVERGENT B0 ;  /* 0x0000000000007941 */ /* 0x000fea0003800200 */
.L_x_191:
        /* <DEDUP_REMOVED lines=9> */
.L_x_196:
[----:B------:R-:W0:Y:S01]  /*9d30*/  LDCU.64 UR12, c[0x0][0x390] ;  /* 0x00007200ff0c77ac */ /* 0x000e220008000a00 */
[----:B-----5:R-:W-:-:S04]  /*9d40*/  IADD3 R13, P0, PT, R31, R2, RZ ;  /* 0x000000021f0d7210 */ /* 0x020fc80007f1e0ff */
[----:B------:R-:W-:Y:S02]  /*9d50*/  LEA.HI.X.SX32 R24, R31, R3, 0x1, P0 ;  /* 0x000000031f187211 */ /* 0x000fe400000f0eff */
[----:B0-----:R-:W-:-:S04]  /*9d60*/  LEA R2, P0, R13, UR12, 0x2 ;  /* 0x0000000c0d027c11 */ /* 0x001fc8000f8010ff */
[----:B------:R-:W-:-:S05]  /*9d70*/  LEA.HI.X R3, R13, UR13, R24, 0x2, P0 ;  /* 0x0000000d0d037c11 */ /* 0x000fca00080f1418 */
[----:B------:R0:W-:Y:S04]  /*9d80*/  STG.E desc[UR8][R2.64], R23 ;  /* 0x0000001702007986 */ /* 0x0001e8000c101908 */
.L_x_195:
[----:B------:R-:W-:Y:S05]  /*9d90*/  BSYNC.RECONVERGENT B0 ;  /* 0x0000000000007941 */ /* 0x000fea0003800200 */
.L_x_194:
        /* <DEDUP_REMOVED lines=9> */
.L_x_199:
[----:B------:R-:W0:Y:S01]  /*9e30*/  LDCU.64 UR12, c[0x0][0x390] ;  /* 0x00007200ff0c77ac */ /* 0x000e220008000a00 */
[----:B-----5:R-:W-:-:S04]  /*9e40*/  IADD3 R13, P0, PT, R18, R2, RZ ;  /* 0x00000002120d7210 */ /* 0x020fc80007f1e0ff */
[----:B------:R-:W-:Y:S02]  /*9e50*/  LEA.HI.X.SX32 R18, R18, R3, 0x1, P0 ;  /* 0x0000000312127211 */ /* 0x000fe400000f0eff */
[----:B0-----:R-:W-:-:S04]  /*9e60*/  LEA R2, P0, R13, UR12, 0x2 ;  /* 0x0000000c0d027c11 */ /* 0x001fc8000f8010ff */
[----:B------:R-:W-:-:S05]  /*9e70*/  LEA.HI.X R3, R13, UR13, R18, 0x2, P0 ;  /* 0x0000000d0d037c11 */ /* 0x000fca00080f1412 */
[----:B------:R0:W-:Y:S04]  /*9e80*/  STG.E desc[UR8][R2.64], R22 ;  /* 0x0000001602007986 */ /* 0x0001e8000c101908 */
.L_x_198:
[----:B------:R-:W-:Y:S05]  /*9e90*/  BSYNC.RECONVERGENT B0 ;  /* 0x0000000000007941 */ /* 0x000fea0003800200 */
.L_x_197:
        /* <DEDUP_REMOVED lines=9> */
.L_x_202:
[----:B------:R-:W0:Y:S01]  /*9f30*/  LDCU.64 UR12, c[0x0][0x390] ;  /* 0x00007200ff0c77ac */ /* 0x000e220008000a00 */
[----:B-----5:R-:W-:-:S04]  /*9f40*/  IADD3 R13, P0, PT, R11, R2, RZ ;  /* 0x000000020b0d7210 */ /* 0x020fc80007f1e0ff */
[----:B------:R-:W-:Y:S02]  /*9f50*/  LEA.HI.X.SX32 R18, R11, R3, 0x1, P0 ;  /* 0x000000030b127211 */ /* 0x000fe400000f0eff */
[----:B0-----:R-:W-:-:S04]  /*9f60*/  LEA R2, P0, R13, UR12, 0x2 ;  /* 0x0000000c0d027c11 */ /* 0x001fc8000f8010ff */
[----:B------:R-:W-:-:S05]  /*9f70*/  LEA.HI.X R3, R13, UR13, R18, 0x2, P0 ;  /* 0x0000000d0d037c11 */ /* 0x000fca00080f1412 */
[----:B------:R0:W-:Y:S04]  /*9f80*/  STG.E desc[UR8][R2.64], R21 ;  /* 0x0000001502007986 */ /* 0x0001e8000c101908 */
.L_x_201:
[----:B------:R-:W-:Y:S05]  /*9f90*/  BSYNC.RECONVERGENT B0 ;  /* 0x0000000000007941 */ /* 0x000fea0003800200 */
.L_x_200:
        /* <DEDUP_REMOVED lines=10> */
.L_x_205:
[----:B-----5:R-:W-:-:S04]  /*a040*/  IADD3 R11, P0, PT, R10, R2, RZ ;  /* 0x000000020a0b7210 */ /* 0x020fc80007f1e0ff */
[----:B------:R-:W-:Y:S02]  /*a050*/  LEA.HI.X.SX32 R10, R10, R3, 0x1, P0 ;  /* 0x000000030a0a7211 */ /* 0x000fe400000f0eff */
[----:B0-----:R-:W-:-:S04]  /*a060*/  LEA R2, P0, R11, UR12, 0x2 ;  /* 0x0000000c0b027c11 */ /* 0x001fc8000f8010ff */
[----:B------:R-:W-:-:S05]  /*a070*/  LEA.HI.X R3, R11, UR13, R10, 0x2, P0 ;  /* 0x0000000d0b037c11 */ /* 0x000fca00080f140a */
[----:B------:R0:W-:Y:S04]  /*a080*/  STG.E desc[UR8][R2.64], R20 ;  /* 0x0000001402007986 */ /* 0x0001e8000c101908 */
.L_x_204:
[----:B------:R-:W-:Y:S05]  /*a090*/  BSYNC.RECONVERGENT B0 ;  /* 0x0000000000007941 */ /* 0x000fea0003800200 */
.L_x_203:
        /* <DEDUP_REMOVED lines=10> */
.L_x_208:
[----:B-----5:R-:W-:-:S04]  /*a140*/  IADD3 R10, P0, PT, R8, R2, RZ ;  /* 0x00000002080a7210 */ /* 0x020fc80007f1e0ff */
[----:B------:R-:W-:Y:S02]  /*a150*/  LEA.HI.X.SX32 R3, R8, R3, 0x1, P0 ;  /* 0x0000000308037211 */ /* 0x000fe400000f0eff */
[----:B0-----:R-:W-:-:S04]  /*a160*/  LEA R2, P0, R10, UR12, 0x2 ;  /* 0x0000000c0a027c11 */ /* 0x001fc8000f8010ff */
[----:B------:R-:W-:-:S05]  /*a170*/  LEA.HI.X R3, R10, UR13, R3, 0x2, P0 ;  /* 0x0000000d0a037c11 */ /* 0x000fca00080f1403 */
[----:B------:R0:W-:Y:S04]  /*a180*/  STG.E desc[UR8][R2.64], R19 ;  /* 0x0000001302007986 */ /* 0x0001e8000c101908 */
.L_x_207:
[----:B------:R-:W-:Y:S05]  /*a190*/  BSYNC.RECONVERGENT B0 ;  /* 0x0000000000007941 */ /* 0x000fea0003800200 */
.L_x_206:
[----:B------:R-:W-:Y:S01]  /*a1a0*/  ISETP.GE.OR P1, PT, R5, R14, !P1 ;  /* 0x0000000e0500720c */ /* 0x000fe20004f26670 */
[----:B------:R-:W-:-:S12]  /*a1b0*/  BSSY.RECONVERGENT B0, `(.L_x_209) ;  /* 0x000000d000007945 */ /* 0x000fd80003800200 */
[----:B------:R-:W-:Y:S05]  /*a1c0*/  @P1 BRA `(.L_x_210) ;  /* 0x00000000002c1947 */ /* 0x000fea0003800000 */
[----:B------:R-:W-:Y:S01]  /*a1d0*/  UISETP.NE.AND UP0, UPT, UR4, URZ, UPT ;  /* 0x000000ff0400728c */ /* 0x000fe2000bf05270 */
[----:B01234-:R-:W-:Y:S01]  /*a1e0*/  CS2R R2, SRZ ;  /* 0x0000000000027805 */ /* 0x01ffe2000001ff00 */
[----:B------:R-:W0:Y:S07]  /*a1f0*/  LDCU.64 UR12, c[0x0][0x390] ;  /* 0x00007200ff0c77ac */ /* 0x000e2e0008000a00 */
[----:B------:R-:W-:Y:S05]  /*a200*/  BRA.U UP0, `(.L_x_211) ;  /* 0x0000000100087547 */ /* 0x000fea000b800000 */
[----:B------:R-:W1:Y:S02]  /*a210*/  LDC.64 R2, c[0x0][0x3d0] ;  /* 0x0000f400ff027b82 */ /* 0x000e640000000a00 */
[----:B-1----:R-:W5:Y:S02]  /*a220*/  LDG.E.64 R2, desc[UR8][R2.64] ;  /* 0x0000000802027981 */ /* 0x002f64000c1e1b00 */
.L_x_211:
[----:B-----5:R-:W-:-:S04]  /*a230*/  IADD3 R8, P0, PT, R5, R2, RZ ;  /* 0x0000000205087210 */ /* 0x020fc80007f1e0ff */
[----:B------:R-:W-:Y:S02]  /*a240*/  LEA.HI.X.SX32 R3, R5, R3, 0x1, P0 ;  /* 0x0000000305037211 */ /* 0x000fe400000f0eff */
[----:B0-----:R-:W-:-:S04]  /*a250*/  LEA R2, P0, R8, UR12, 0x2 ;  /* 0x0000000c08027c11 */ /* 0x001fc8000f8010ff */
[----:B------:R-:W-:-:S05]  /*a260*/  LEA.HI.X R3, R8, UR13, R3, 0x2, P0 ;  /* 0x0000000d08037c11 */ /* 0x000fca00080f1403 */
[----:B------:R0:W-:Y:S04]  /*a270*/  STG.E desc[UR8][R2.64], R17 ;  /* 0x0000001102007986 */ /* 0x0001e8000c101908 */
.L_x_210:
[----:B------:R-:W-:Y:S05]  /*a280*/  BSYNC.RECONVERGENT B0 ;  /* 0x0000000000007941 */ /* 0x000fea0003800200 */
.L_x_209:
        /* <DEDUP_REMOVED lines=9> */
.L_x_214:
[----:B-----5:R-:W-:-:S04]  /*a320*/  IADD3 R5, P0, PT, R4, R2, RZ ;  /* 0x0000000204057210 */ /* 0x020fc80007f1e0ff */
[----:B------:R-:W-:Y:S02]  /*a330*/  LEA.HI.X.SX32 R4, R4, R3, 0x1, P0 ;  /* 0x0000000304047211 */ /* 0x000fe400000f0eff */
[----:B0-----:R-:W-:-:S04]  /*a340*/  LEA R2, P0, R5, UR12, 0x2 ;  /* 0x0000000c05027c11 */ /* 0x001fc8000f8010ff */
[----:B------:R-:W-:-:S05]  /*a350*/  LEA.HI.X R3, R5, UR13, R4, 0x2, P0 ;  /* 0x0000000d05037c11 */ /* 0x000fca00080f1404 */
[----:B------:R0:W-:Y:S04]  /*a360*/  STG.E desc[UR8][R2.64], R16 ;  /* 0x0000001002007986 */ /* 0x0001e8000c101908 */
.L_x_213:
[----:B------:R-:W-:Y:S05]  /*a370*/  BSYNC.RECONVERGENT B0 ;  /* 0x0000000000007941 */ /* 0x000fea0003800200 */
.L_x_212:
        /* <DEDUP_REMOVED lines=9> */
.L_x_217:
[----:B-----5:R-:W-:-:S04]  /*a410*/  IADD3 R4, P0, PT, R12, R2, RZ ;  /* 0x000000020c047210 */ /* 0x020fc80007f1e0ff */
[----:B------:R-:W-:Y:S02]  /*a420*/  LEA.HI.X.SX32 R3, R12, R3, 0x1, P0 ;  /* 0x000000030c037211 */ /* 0x000fe400000f0eff */
[----:B0-----:R-:W-:-:S04]  /*a430*/  LEA R2, P0, R4, UR12, 0x2 ;  /* 0x0000000c04027c11 */ /* 0x001fc8000f8010ff */
[----:B------:R-:W-:-:S05]  /*a440*/  LEA.HI.X R3, R4, UR13, R3, 0x2, P0 ;  /* 0x0000000d04037c11 */ /* 0x000fca00080f1403 */
[----:B------:R0:W-:Y:S04]  /*a450*/  STG.E desc[UR8][R2.64], R9 ;  /* 0x0000000902007986 */ /* 0x0001e8000c101908 */
.L_x_216:
[----:B------:R-:W-:Y:S05]  /*a460*/  BSYNC.RECONVERGENT B0 ;  /* 0x0000000000007941 */ /* 0x000fea0003800200 */
.L_x_215:
        /* <DEDUP_REMOVED lines=9> */
.L_x_220:
[----:B-----5:R-:W-:-:S04]  /*a500*/  IADD3 R4, P0, PT, R28, R2, RZ ;  /* 0x000000021c047210 */ /* 0x020fc80007f1e0ff */
[----:B------:R-:W-:Y:S02]  /*a510*/  LEA.HI.X.SX32 R3, R28, R3, 0x1, P0 ;  /* 0x000000031c037211 */ /* 0x000fe400000f0eff */
[----:B0-----:R-:W-:-:S04]  /*a520*/  LEA R2, P0, R4, UR12, 0x2 ;  /* 0x0000000c04027c11 */ /* 0x001fc8000f8010ff */
[----:B------:R-:W-:-:S05]  /*a530*/  LEA.HI.X R3, R4, UR13, R3, 0x2, P0 ;  /* 0x0000000d04037c11 */ /* 0x000fca00080f1403 */
[----:B------:R0:W-:Y:S04]  /*a540*/  STG.E desc[UR8][R2.64], R7 ;  /* 0x0000000702007986 */ /* 0x0001e8000c101908 */
.L_x_219:
[----:B------:R-:W-:Y:S05]  /*a550*/  BSYNC.RECONVERGENT B0 ;  /* 0x0000000000007941 */ /* 0x000fea0003800200 */
.L_x_218:
        /* <DEDUP_REMOVED lines=8> */
.L_x_221:
[----:B-----5:R-:W-:-:S04]  /*a5e0*/  IADD3 R4, P0, PT, R0, R2, RZ ;  /* 0x0000000200047210 */ /* 0x020fc80007f1e0ff */
[----:B------:R-:W-:Y:S02]  /*a5f0*/  LEA.HI.X.SX32 R3, R0, R3, 0x1, P0 ;  /* 0x0000000300037211 */ /* 0x000fe400000f0eff */
[----:B0-----:R-:W-:-:S04]  /*a600*/  LEA R2, P0, R4, UR12, 0x2 ;  /* 0x0000000c04027c11 */ /* 0x001fc8000f8010ff */
[----:B------:R-:W-:-:S05]  /*a610*/  LEA.HI.X R3, R4, UR13, R3, 0x2, P0 ;  /* 0x0000000d04037c11 */ /* 0x000fca00080f1403 */
[----:B------:R0:W-:Y:S01]  /*a620*/  STG.E desc[UR8][R2.64], R6 ;  /* 0x0000000602007986 */ /* 0x0001e2000c101908 */
[----:B------:R-:W-:Y:S05]  /*a630*/  BRA `(.L_x_164) ;  /* 0x00000008007c7947 */ /* 0x000fea0003800000 */
.L_x_178:
[----:B------:R-:W-:Y:S01]  /*a640*/  P2R R43, PR, RZ, 0x2 ;  /* 0x00000002ff2b7803 */ /* 0x000fe20000000000 */
[----:B------:R-:W-:Y:S01]  /*a650*/  BAR.SYNC.DEFER_BLOCKING 0x0 ;  /* 0x0000000000007b1d */ /* 0x000fe20000010000 */
[C---:B------:R-:W-:Y:S01]  /*a660*/  LOP3.LUT P1, RZ, R36.reuse, 0x8, RZ, 0xc0, !PT ;  /* 0x0000000824ff7812 */ /* 0x040fe2000782c0ff */
[----:B------:R-:W-:Y:S01]  /*a670*/  @P0 IMAD.IADD R29, R29, 0x1, -R13 ;  /* 0x000000011d1d0824 */ /* 0x000fe200078e0a0d */
[----:B------:R-:W-:Y:S02]  /*a680*/  P2R R44, PR, RZ, 0x4 ;  /* 0x00000004ff2c7803 */ /* 0x000fe40000000000 */
[----:B------:R-:W-:Y:S01]  /*a690*/  P2R R42, PR, RZ, 0x2 ;  /* 0x00000002ff2a7803 */ /* 0x000fe20000000000 */
[----:B------:R-:W0:Y:S01]  /*a6a0*/  LDCU.64 UR14, c[0x0][0x390] ;  /* 0x00007200ff0e77ac */ /* 0x000e220008000a00 */
[----:B------:R-:W-:Y:S02]  /*a6b0*/  LOP3.LUT P1, RZ, R36, 0x4, RZ, 0xc0, !PT ;  /* 0x0000000424ff7812 */ /* 0x000fe4000782c0ff */
[----:B------:R-:W-:Y:S01]  /*a6c0*/  @P0 LEA R29, R29, UR5, 0x2 ;  /* 0x000000051d1d0c11 */ /* 0x000fe2000f8e10ff */
[----:B------:R-:W1:Y:S01]  /*a6d0*/  LDCU.64 UR12, c[0x0][0x390] ;  /* 0x00007200ff0c77ac */ /* 0x000e620008000a00 */
[----:B------:R-:W-:-:S02]  /*a6e0*/  P2R R3, PR, RZ, 0x2 ;  /* 0x00000002ff037803 */ /* 0x000fc40000000000 */
[C---:B------:R-:W-:Y:S02]  /*a6f0*/  LOP3.LUT P1, RZ, R36.reuse, 0x2, RZ, 0xc0, !PT ;  /* 0x0000000224ff7812 */ /* 0x040fe4000782c0ff */
[C---:B------:R-:W-:Y:S02]  /*a700*/  LOP3.LUT P2, RZ, R36.reuse, 0x10, RZ, 0xc0, !PT ;  /* 0x0000001024ff7812 */ /* 0x040fe4000784c0ff */
[----:B------:R-:W-:Y:S02]  /*a710*/  P2R R41, PR, RZ, 0x8 ;  /* 0x00000008ff297803 */ /* 0x000fe40000000000 */
[C---:B------:R-:W-:Y:S02]  /*a720*/  LOP3.LUT P3, RZ, R36.reuse, 0x20, RZ, 0xc0, !PT ;  /* 0x0000002024ff7812 */ /* 0x040fe4000786c0ff */
[----:B------:R-:W-:Y:S02]  /*a730*/  P2R R40, PR, RZ, 0x10 ;  /* 0x00000010ff287803 */ /* 0x000fe40000000000 */
[C---:B------:R-:W-:Y:S01]  /*a740*/  LOP3.LUT P4, RZ, R36.reuse, 0x40, RZ, 0xc0, !PT ;  /* 0x0000004024ff7812 */ /* 0x040fe2000788c0ff */
[----:B------:R2:W-:Y:S01]  /*a750*/  @P0 STS [R29], R30 ;  /* 0x0000001e1d000388 */ /* 0x0005e20000000800 */
[----:B------:R-:W-:Y:S01]  /*a760*/  P2R R39, PR, RZ, 0x20 ;  /* 0x00000020ff277803 */ /* 0x000fe20000000000 */
[--C-:B------:R-:W-:Y:S01]  /*a770*/  @P1 IMAD.IADD R37, R37, 0x1, -R13.reuse ;  /* 0x0000000125251824 */ /* 0x100fe200078e0a0d */
[----:B------:R-:W-:Y:S01]  /*a780*/  LOP3.LUT P5, RZ, R36, 0x80, RZ, 0xc0, !PT ;  /* 0x0000008024ff7812 */ /* 0x000fe200078ac0ff */
[----:B------:R-:W-:Y:S01]  /*a790*/  @P2 IMAD.IADD R32, R32, 0x1, -R13 ;  /* 0x0000000120202824 */ /* 0x000fe200078e0a0d */
[----:B------:R-:W-:-:S02]  /*a7a0*/  LOP3.LUT P0, RZ, R36, 0x100, RZ, 0xc0, !PT ;  /* 0x0000010024ff7812 */ /* 0x000fc4000780c0ff */
[----:B------:R-:W-:Y:S01]  /*a7b0*/  @P1 LEA R2, R37, UR5, 0x2 ;  /* 0x0000000525021c11 */ /* 0x000fe2000f8e10ff */
[--C-:B------:R-:W-:Y:S01]  /*a7c0*/  @P3 IMAD.IADD R31, R31, 0x1, -R13.reuse ;  /* 0x000000011f1f3824 */ /* 0x100fe200078e0a0d */
[----:B------:R-:W-:Y:S02]  /*a7d0*/  LOP3.LUT P6, RZ, R36, 0x1, RZ, 0xc0, !PT ;  /* 0x0000000124ff7812 */ /* 0x000fe400078cc0ff */
[----:B--2---:R-:W-:Y:S01]  /*a7e0*/  @P2 LEA R29, R32, UR5, 0x2 ;  /* 0x00000005201d2c11 */ /* 0x004fe2000f8e10ff */
[----:B------:R2:W-:Y:S01]  /*a7f0*/  @P1 STS [R2], R27 ;  /* 0x0000001b02001388 */ /* 0x0005e20000000800 */
[----:B------:R-:W-:Y:S01]  /*a800*/  ISETP.NE.AND P1, PT, R3, RZ, PT ;  /* 0x000000ff0300720c */ /* 0x000fe20003f25270 */
[--C-:B------:R-:W-:Y:S02]  /*a810*/  @P4 IMAD.IADD R18, R18, 0x1, -R13.reuse ;  /* 0x0000000112124824 */ /* 0x100fe400078e0a0d */
[--C-:B------:R-:W-:Y:S02]  /*a820*/  @P5 IMAD.IADD R11, R11, 0x1, -R13.reuse ;  /* 0x000000010b0b5824 */ /* 0x100fe400078e0a0d */
[----:B------:R-:W-:Y:S01]  /*a830*/  @P0 IMAD.IADD R10, R10, 0x1, -R13 ;  /* 0x000000010a0a0824 */ /* 0x000fe200078e0a0d */
[----:B--2---:R-:W-:-:S03]  /*a840*/  @P3 LEA R2, R31, UR5, 0x2 ;  /* 0x000000051f023c11 */ /* 0x004fc6000f8e10ff */
[----:B------:R-:W-:-:S04]  /*a850*/  @P6 IMAD.IADD R8, R8, 0x1, -R13 ;  /* 0x0000000108086824 */ /* 0x000fc800078e0a0d */
[----:B------:R-:W-:Y:S01]  /*a860*/  @P1 IMAD.IADD R34, R34, 0x1, -R13 ;  /* 0x0000000122221824 */ /* 0x000fe200078e0a0d */
[----:B------:R-:W-:-:S04]  /*a870*/  @P6 LEA R8, R8, UR5, 0x2 ;  /* 0x0000000508086c11 */ /* 0x000fc8000f8e10ff */
[----:B------:R-:W-:-:S05]  /*a880*/  @P1 LEA R3, R34, UR5, 0x2 ;  /* 0x0000000522031c11 */ /* 0x000fca000f8e10ff */
[----:B------:R2:W-:Y:S01]  /*a890*/  @P1 STS [R3], R26 ;  /* 0x0000001a03001388 */ /* 0x0005e20000000800 */
[----:B------:R-:W-:Y:S02]  /*a8a0*/  ISETP.NE.AND P1, PT, R42, RZ, PT ;  /* 0x000000ff2a00720c */ /* 0x000fe40003f25270 */
[----:B--2---:R-:W-:Y:S02]  /*a8b0*/  @P4 LEA R3, R18, UR5, 0x2 ;  /* 0x0000000512034c11 */ /* 0x004fe4000f8e10ff */
[----:B------:R-:W-:-:S09]  /*a8c0*/  @P5 LEA R18, R11, UR5, 0x2 ;  /* 0x000000050b125c11 */ /* 0x000fd2000f8e10ff */
[----:B------:R-:W-:Y:S01]  /*a8d0*/  @P1 IMAD.IADD R33, R33, 0x1, -R13 ;  /* 0x0000000121211824 */ /* 0x000fe200078e0a0d */
[----:B------:R-:W-:-:S04]  /*a8e0*/  @P0 LEA R11, R10, UR5, 0x2 ;  /* 0x000000050a0b0c11 */ /* 0x000fc8000f8e10ff */
[----:B------:R-:W-:-:S05]  /*a8f0*/  @P1 LEA R34, R33, UR5, 0x2 ;  /* 0x0000000521221c11 */ /* 0x000fca000f8e10ff */
[----:B------:R-:W-:Y:S01]  /*a900*/  @P1 STS [R34], R25 ;  /* 0x0000001922001388 */ /* 0x000fe20000000800 */
[----:B------:R-:W-:-:S03]  /*a910*/  ISETP.NE.AND P1, PT, R43, RZ, PT ;  /* 0x000000ff2b00720c */ /* 0x000fc60003f25270 */
[----:B------:R-:W-:Y:S01]  /*a920*/  @P2 STS [R29], R24 ;  /* 0x000000181d002388 */ /* 0x000fe20000000800 */
[----:B------:R-:W-:-:S03]  /*a930*/  ISETP.NE.AND P2, PT, R44, RZ, PT ;  /* 0x000000ff2c00720c */ /* 0x000fc60003f45270 */
[----:B------:R-:W-:Y:S01]  /*a940*/  @P3 STS [R2], R23 ;  /* 0x0000001702003388 */ /* 0x000fe20000000800 */
[----:B------:R-:W-:-:S03]  /*a950*/  ISETP.NE.AND P3, PT, R41, RZ, PT ;  /* 0x000000ff2900720c */ /* 0x000fc60003f65270 */
[----:B------:R2:W-:Y:S01]  /*a960*/  @P4 STS [R3], R22 ;  /* 0x0000001603004388 */ /* 0x0005e20000000800 */
[----:B------:R-:W-:Y:S01]  /*a970*/  ISETP.NE.AND P4, PT, R40, RZ, PT ;  /* 0x000000ff2800720c */ /* 0x000fe20003f85270 */
[--C-:B------:R-:W-:Y:S02]  /*a980*/  @P1 IMAD.IADD R5, R5, 0x1, -R13.reuse ;  /* 0x0000000105051824 */ /* 0x100fe400078e0a0d */
[----:B------:R3:W-:Y:S01]  /*a990*/  @P5 STS [R18], R21 ;  /* 0x0000001512005388 */ /* 0x0007e20000000800 */
[----:B------:R-:W-:Y:S01]  /*a9a0*/  ISETP.NE.AND P5, PT, R39, RZ, PT ;  /* 0x000000ff2700720c */ /* 0x000fe20003fa5270 */
[--C-:B------:R-:W-:Y:S02]  /*a9b0*/  @P2 IMAD.IADD R4, R4, 0x1, -R13.reuse ;  /* 0x0000000104042824 */ /* 0x100fe400078e0a0d */
[----:B------:R3:W-:Y:S01]  /*a9c0*/  @P0 STS [R11], R20 ;  /* 0x000000140b000388 */ /* 0x0007e20000000800 */
[----:B------:R-:W-:Y:S01]  /*a9d0*/  ISETP.GE.AND P0, PT, R35, R38, PT ;  /* 0x000000262300720c */ /* 0x000fe20003f06270 */
[--C-:B------:R-:W-:Y:S01]  /*a9e0*/  @P3 IMAD.IADD R12, R12, 0x1, -R13.reuse ;  /* 0x000000010c0c3824 */ /* 0x100fe200078e0a0d */
[----:B--2---:R-:W-:Y:S01]  /*a9f0*/  @P2 LEA R3, R4, UR5, 0x2 ;  /* 0x0000000504032c11 */ /* 0x004fe2000f8e10ff */
[----:B------:R3:W-:Y:S02]  /*aa00*/  @P6 STS [R8], R19 ;  /* 0x0000001308006388 */ /* 0x0007e40000000800 */
[----:B------:R-:W-:Y:S01]  /*aa10*/  @P4 IMAD.IADD R28, R28, 0x1, -R13 ;  /* 0x000000011c1c4824 */ /* 0x000fe200078e0a0d */
[----:B------:R-:W-:-:S03]  /*aa20*/  @P3 LEA R12, R12, UR5, 0x2 ;  /* 0x000000050c0c3c11 */ /* 0x000fc6000f8e10ff */
[----:B------:R-:W-:Y:S01]  /*aa30*/  @P5 IMAD.IADD R2, R0, 0x1, -R13 ;  /* 0x0000000100025824 */ /* 0x000fe200078e0a0d */
[----:B------:R-:W-:Y:S02]  /*aa40*/  @P1 LEA R0, R5, UR5, 0x2 ;  /* 0x0000000505001c11 */ /* 0x000fe4000f8e10ff */
[----:B------:R-:W-:Y:S02]  /*aa50*/  @P4 LEA R28, R28, UR5, 0x2 ;  /* 0x000000051c1c4c11 */ /* 0x000fe4000f8e10ff */
[----:B------:R-:W-:Y:S01]  /*aa60*/  @P5 LEA R5, R2, UR5, 0x2 ;  /* 0x0000000502055c11 */ /* 0x000fe2000f8e10ff */
[----:B------:R3:W-:Y:S04]  /*aa70*/  @P1 STS [R0], R17 ;  /* 0x0000001100001388 */ /* 0x0007e80000000800 */
[----:B------:R3:W-:Y:S04]  /*aa80*/  @P2 STS [R3], R16 ;  /* 0x0000001003002388 */ /* 0x0007e80000000800 */
[----:B------:R3:W-:Y:S04]  /*aa90*/  @P3 STS [R12], R9 ;  /* 0x000000090c003388 */ /* 0x0007e80000000800 */
[----:B------:R3:W-:Y:S04]  /*aaa0*/  @P4 STS [R28], R7 ;  /* 0x000000071c004388 */ /* 0x0007e80000000800 */
[----:B------:R3:W-:Y:S01]  /*aab0*/  @P5 STS [R5], R6 ;  /* 0x0000000605005388 */ /* 0x0007e20000000800 */
[----:B------:R-:W-:Y:S06]  /*aac0*/  BAR.SYNC.DEFER_BLOCKING 0x0 ;  /* 0x0000000000007b1d */ /* 0x000fec0000010000 */
[----:B01----:R-:W-:Y:S05]  /*aad0*/  @P0 BRA `(.L_x_164) ;  /* 0x0000000400540947 */ /* 0x003fea0003800000 */
[----:B------:R-:W0:Y:S01]  /*aae0*/  LDCU UR4, c[0x0][0x3ac] ;  /* 0x00007580ff0477ac */ /* 0x000e220008000800 */
[----:B---3--:R-:W-:Y:S01]  /*aaf0*/  VIADD R0, R35, UR7 ;  /* 0x0000000723007c36 */ /* 0x008fe20008000000 */
[----:B------:R-:W1:Y:S01]  /*ab00*/  LDC.U8 R12, c[0x0][0x3b8] ;  /* 0x0000ee00ff0c7b82 */ /* 0x000e620000000000 */
[----:B------:R-:W-:Y:S03]  /*ab10*/  BSSY.RECONVERGENT B0, `(.L_x_222) ;  /* 0x000001e000007945 */ /* 0x000fe60003800200 */
[----:B0-----:R-:W-:-:S05]  /*ab20*/  IADD3 R0, PT, PT, -R0, UR4, R15 ;  /* 0x0000000400007c10 */ /* 0x001fca000fffe10f */
[----:B------:R-:W-:-:S04]  /*ab30*/  VIADD R2, R0, 0xffffe97f ;  /* 0xffffe97f00027836 */ /* 0x000fc80000000000 */
[C---:B------:R-:W-:Y:S01]  /*ab40*/  IMAD.HI.U32 R0, R2.reuse, -0x55555555, RZ ;  /* 0xaaaaaaab02007827 */ /* 0x040fe200078e00ff */
[----:B------:R-:W-:-:S04]  /*ab50*/  ISETP.GE.U32.AND P1, PT, R2, 0x480, PT ;  /* 0x000004800200780c */ /* 0x000fc80003f26070 */
[----:B------:R-:W-:-:S04]  /*ab60*/  SHF.R.U32.HI R0, RZ, 0x8, R0 ;  /* 0x00000008ff007819 */ /* 0x000fc80000011600 */
[----:B------:R-:W-:-:S04]  /*ab70*/  LOP3.LUT R3, R0, 0x3, RZ, 0xc0, !PT ;  /* 0x0000000300037812 */ /* 0x000fc800078ec0ff */
[----:B------:R-:W-:-:S13]  /*ab80*/  ISETP.NE.AND P0, PT, R3, 0x3, PT ;  /* 0x000000030300780c */ /* 0x000fda0003f05270 */
[----:B-1----:R-:W-:Y:S05]  /*ab90*/  @!P0 BRA `(.L_x_223) ;  /* 0x0000000000548947 */ /* 0x002fea0003800000 */
[----:B------:R-:W-:Y:S01]  /*aba0*/  VIADD R0, R0, 0x1 ;  /* 0x0000000100007836 */ /* 0x000fe20000000000 */
[C---:B------:R-:W-:Y:S01]  /*abb0*/  LEA R6, R35.reuse, UR5, 0x2 ;  /* 0x0000000523067c11 */ /* 0x040fe2000f8e10ff */
[----:B------:R-:W-:Y:S01]  /*abc0*/  IMAD.IADD R7, R35, 0x1, R13 ;  /* 0x0000000123077824 */ /* 0x000fe200078e020d */
[----:B------:R-:W-:Y:S02]  /*abd0*/  ISETP.NE.AND P2, PT, R12, RZ, PT ;  /* 0x000000ff0c00720c */ /* 0x000fe40003f45270 */
[----:B------:R-:W-:-:S05]  /*abe0*/  LOP3.LUT R0, R0, 0x3, RZ, 0xc0, !PT ;  /* 0x0000000300007812 */ /* 0x000fca00078ec0ff */
[----:B------:R-:W-:Y:S02]  /*abf0*/  IMAD R35, R0, 0x180, R35 ;  /* 0x0000018000237824 */ /* 0x000fe400078e0223 */
[----:B------:R-:W-:-:S07]  /*ac00*/  IMAD.MOV R0, RZ, RZ, -R0 ;  /* 0x000000ffff007224 */ /* 0x000fce00078e0a00 */
.L_x_224:
        /* <DEDUP_REMOVED lines=14> */
.L_x_223:
[----:B------:R-:W-:Y:S05]  /*acf0*/  BSYNC.RECONVERGENT B0 ;  /* 0x0000000000007941 */ /* 0x000fea0003800200 */
.L_x_222:
[----:B------:R-:W-:Y:S05]  /*ad00*/  @!P1 BRA `(.L_x_164) ;  /* 0x0000000000c89947 */ /* 0x000fea0003800000 */
[----:B------:R-:W1:Y:S01]  /*ad10*/  S2UR UR6, SR_CgaCtaId ;  /* 0x00000000000679c3 */ /* 0x000e620000008800 */
[----:B------:R-:W-:Y:S01]  /*ad20*/  UMOV UR4, 0x400 ;  /* 0x0000040000047882 */ /* 0x000fe20000000000 */
[----:B------:R-:W-:Y:S01]  /*ad30*/  ISETP.NE.AND P0, PT, R12, RZ, PT ;  /* 0x000000ff0c00720c */ /* 0x000fe20003f05270 */
[----:B------:R-:W-:Y:S01]  /*ad40*/  IMAD.IADD R13, R35, 0x1, R13 ;  /* 0x00000001230d7824 */ /* 0x000fe200078e020d */
[----:B-1----:R-:W-:-:S06]  /*ad50*/  ULEA UR4, UR6, UR4, 0x18 ;  /* 0x0000000406047291 */ /* 0x002fcc000f8ec0ff */
[----:B------:R-:W-:-:S05]  /*ad60*/  LEA R0, R35, UR4, 0x2 ;  /* 0x0000000423007c11 */ /* 0x000fca000f8e10ff */
[----:B------:R-:W-:-:S07]  /*ad70*/  VIADD R0, R0, 0xc00 ;  /* 0x00000c0000007836 */ /* 0x000fce0000000000 */
.L_x_225:
[----:B0-----:R-:W1:Y:S01]  /*ad80*/  @!P0 LDC.64 R6, c[0x0][0x3d0] ;  /* 0x0000f400ff068b82 */ /* 0x001e620000000a00 */
[----:B0-----:R-:W-:Y:S01]  /*ad90*/  CS2R R2, SRZ ;  /* 0x0000000000027805 */ /* 0x001fe2000001ff00 */
[----:B------:R-:W0:Y:S01]  /*ada0*/  LDS R17, [R0+-0xc00] ;  /* 0xfff4000000117984 */ /* 0x000e220000000800 */
[----:B------:R-:W-:-:S03]  /*adb0*/  SHF.R.S32.HI R15, RZ, 0x1f, R13 ;  /* 0x0000001fff0f7819 */ /* 0x000fc6000001140d */
[----:B------:R-:W2:Y:S04]  /*adc0*/  LDS R19, [R0+-0x600] ;  /* 0xfffa000000137984 */ /* 0x000ea80000000800 */
[----:B-1----:R-:W3:Y:S01]  /*add0*/  @!P0 LDG.E.64 R2, desc[UR8][R6.64] ;  /* 0x0000000806028981 */ /* 0x002ee2000c1e1b00 */
[----:B------:R-:W-:-:S13]  /*ade0*/  ISETP.NE.AND P0, PT, R12, RZ, PT ;  /* 0x000000ff0c00720c */ /* 0x000fda0003f05270 */
        /* <DEDUP_REMOVED lines=25> */
[----:B-1----:R-:W2:Y:S01]  /*af80*/  @!P0 LDG.E.64 R2, desc[UR8][R8.64] ;  /* 0x0000000808028981 */ /* 0x002ea2000c1e1b00 */
[----:B------:R-:W-:Y:S02]  /*af90*/  VIADD R35, R35, 0x600 ;  /* 0x0000060023237836 */ /* 0x000fe40000000000 */
[----:B---3--:R-:W-:Y:S01]  /*afa0*/  VIADD R0, R0, 0x1800 ;  /* 0x0000180000007836 */ /* 0x008fe20000000000 */
[C---:B--2---:R-:W-:Y:S01]  /*afb0*/  IADD3 R6, P1, PT, R13.reuse, R2, RZ ;  /* 0x000000020d067210 */ /* 0x044fe20007f3e0ff */
[----:B------:R-:W-:-:S04]  /*afc0*/  VIADD R13, R13, 0x600 ;  /* 0x000006000d0d7836 */ /* 0x000fc80000000000 */
[----:B------:R-:W-:Y:S01]  /*afd0*/  IMAD.X R3, R15, 0x1, R3, P1 ;  /* 0x000000010f037824 */ /* 0x000fe200008e0603 */
[----:B------:R-:W-:-:S04]  /*afe0*/  LEA R2, P1, R6, UR14, 0x2 ;  /* 0x0000000e06027c11 */ /* 0x000fc8000f8210ff */
[----:B------:R-:W-:Y:S02]  /*aff0*/  LEA.HI.X R3, R6, UR15, R3, 0x2, P1 ;  /* 0x0000000f06037c11 */ /* 0x000fe400088f1403 */
[----:B------:R-:W-:-:S03]  /*b000*/  ISETP.GE.AND P1, PT, R35, R38, PT ;  /* 0x000000262300720c */ /* 0x000fc60003f26270 */
[----:B-----5:R0:W-:Y:S10]  /*b010*/  STG.E desc[UR8][R2.64+0x1200], R7 ;  /* 0x0012000702007986 */ /* 0x0201f4000c101908 */
[----:B------:R-:W-:Y:S05]  /*b020*/  @!P1 BRA `(.L_x_225) ;  /* 0xfffffffc00549947 */ /* 0x000fea000383ffff */
.L_x_164:
[----:B------:R-:W-:Y:S05]  /*b030*/  BSYNC.RECONVERGENT B1 ;  /* 0x0000000000017941 */ /* 0x000fea0003800200 */
.L_x_112:
[----:B--23--:R-:W2:Y:S02]  /*b040*/  S2R R0, SR_TID.X ;  /* 0x0000000000007919 */ /* 0x00cea40000002100 */
[----:B--2---:R-:W-:-:S13]  /*b050*/  ISETP.NE.AND P0, PT, R0, RZ, PT ;  /* 0x000000ff0000720c */ /* 0x004fda0003f05270 */
[----:B------:R-:W-:Y:S05]  /*b060*/  @P0 EXIT ;  /* 0x000000000000094d */ /* 0x000fea0003800000 */
[----:B------:R-:W2:Y:S02]  /*b070*/  LDCU.U8 UR4, c[0x0][0x3b9] ;  /* 0x00007720ff0477ac */ /* 0x000ea40008000000 */
[----:B--2---:R-:W-:-:S09]  /*b080*/  UISETP.NE.AND UP0, UPT, UR4, URZ, UPT ;  /* 0x000000ff0400728c */ /* 0x004fd2000bf05270 */
[----:B------:R-:W-:Y:S05]  /*b090*/  BRA.U !UP0, `(.L_x_226) ;  /* 0x0000000108287547 */ /* 0x000fea000b800000 */
[----:B------:R-:W2:Y:S01]  /*b0a0*/  LDCU.U8 UR4, c[0x0][0x3b8] ;  /* 0x00007700ff0477ac */ /* 0x000ea20008000000 */
[----:B01--4-:R-:W0:Y:S01]  /*b0b0*/  LDC.64 R2, c[0x0][0x398] ;  /* 0x0000e600ff027b82 */ /* 0x013e220000000a00 */
[----:B------:R-:W-:Y:S01]  /*b0c0*/  IMAD.MOV.U32 R5, RZ, RZ, RZ ;  /* 0x000000ffff057224 */ /* 0x000fe200078e00ff */
[----:B--2---:R-:W-:-:S09]  /*b0d0*/  UISETP.NE.AND UP0, UPT, UR4, URZ, UPT ;  /* 0x000000ff0400728c */ /* 0x004fd2000bf05270 */
[----:B------:R-:W-:Y:S05]  /*b0e0*/  BRA.U UP0, `(.L_x_227) ;  /* 0x0000000100087547 */ /* 0x000fea000b800000 */
[----:B------:R-:W1:Y:S02]  /*b0f0*/  LDC.64 R4, c[0x0][0x3d0] ;  /* 0x0000f400ff047b82 */ /* 0x000e640000000a00 */
[----:B-1----:R1:W5:Y:S02]  /*b100*/  LDG.E R5, desc[UR8][R4.64] ;  /* 0x0000000804057981 */ /* 0x002364000c1e1900 */
.L_x_227:
[----:B-----5:R-:W-:-:S05]  /*b110*/  IMAD.IADD R5, R5, 0x1, R14 ;  /* 0x0000000105057824 */ /* 0x020fca00078e020e */
[----:B0-----:R-:W-:Y:S01]  /*b120*/  STG.E desc[UR8][R2.64], R5 ;  /* 0x0000000502007986 */ /* 0x001fe2000c101908 */
[----:B------:R-:W-:Y:S05]  /*b130*/  EXIT ;  /* 0x000000000000794d */ /* 0x000fea0003800000 */
.L_x_226:
[----:B------:R-:W2:Y:S01]  /*b140*/  LDCU.U8 UR4, c[0x0][0x3b8] ;  /* 0x00007700ff0477ac */ /* 0x000ea20008000000 */
[----:B01----:R-:W0:Y:S01]  /*b150*/  LDC.64 R4, c[0x0][0x3d8] ;  /* 0x0000f600ff047b82 */ /* 0x003e220000000a00 */
[----:B----4-:R-:W-:Y:S01]  /*b160*/  CS2R R2, SRZ ;  /* 0x0000000000027805 */ /* 0x010fe2000001ff00 */
[----:B--2---:R-:W-:-:S09]  /*b170*/  UISETP.NE.AND UP0, UPT, UR4, URZ, UPT ;  /* 0x000000ff0400728c */ /* 0x004fd2000bf05270 */
[----:B------:R-:W-:Y:S05]  /*b180*/  BRA.U UP0, `(.L_x_228) ;  /* 0x0000000100087547 */ /* 0x000fea000b800000 */
[----:B------:R-:W1:Y:S02]  /*b190*/  LDC.64 R2, c[0x0][0x3d0] ;  /* 0x0000f400ff027b82 */ /* 0x000e640000000a00 */
[----:B-1----:R-:W5:Y:S02]  /*b1a0*/  LDG.E.64 R2, desc[UR8][R2.64] ;  /* 0x0000000802027981 */ /* 0x002f64000c1e1b00 */
.L_x_228:
[----:B-----5:R-:W-:-:S04]  /*b1b0*/  IADD3 R2, P0, PT, R14, R2, RZ ;  /* 0x000000020e027210 */ /* 0x020fc80007f1e0ff */
[----:B------:R-:W-:-:S05]  /*b1c0*/  LEA.HI.X.SX32 R3, R14, R3, 0x1, P0 ;  /* 0x000000030e037211 */ /* 0x000fca00000f0eff */
[----:B0-----:R-:W-:Y:S01]  /*b1d0*/  STG.E.64 desc[UR8][R4.64], R2 ;  /* 0x0000000204007986 */ /* 0x001fe2000c101b08 */
[----:B------:R-:W-:Y:S05]  /*b1e0*/  EXIT ;  /* 0x000000000000794d */ /* 0x000fea0003800000 */
.L_x_52:
[----:B------:R-:W-:Y:S01]  /*b1f0*/  BSSY B0, `(.L_x_229) ;  /* 0x0000006000007945 */ /* 0x000fe20003800000 */
[----:B------:R-:W-:Y:S01]  /*b200*/  PLOP3.LUT P6, PT, P6, PT, PT, 0x8, 0x80 ;  /* 0x000000000080781c */ /* 0x000fe200037ce170 */
[----:B------:R-:W-:-:S12]  /*b210*/  IMAD.MOV.U32 R14, RZ, RZ, -0x1 ;  /* 0xffffffffff0e7424 */ /* 0x000fd800078e00ff */
[----:B------:R-:W-:Y:S05]  /*b220*/  WARPSYNC.COLLECTIVE R14, `(.L_x_230) ;  /* 0x000000000e087348 */ /* 0x000fea0003c00000 */
[----:B------:R-:W-:Y:S01]  /*b230*/  VOTE.ANY P6, P6 ;  /* 0x0000000000ff7806 */ /* 0x000fe200030c0100 */
[----:B------:R-:W-:-:S12]  /*b240*/  ENDCOLLECTIVE ;  /* 0x000000000000791b */ /* 0x000fd80003800000 */
.L_x_230:
[----:B------:R-:W-:Y:S05]  /*b250*/  BSYNC B0 ;  /* 0x0000000000007941 */ /* 0x000fea0003800000 */
.L_x_229:
[----:B------:R-:W-:Y:S05]  /*b260*/  BRA `(.L_x_231) ;  /* 0xffffff7c00207947 */ /* 0x000fea000383ffff */
.L_x_54:
[----:B------:R-:W-:Y:S01]  /*b270*/  BSSY B0, `(.L_x_232) ;  /* 0x0000006000007945 */ /* 0x000fe20003800000 */
[----:B------:R-:W-:Y:S01]  /*b280*/  PLOP3.LUT P6, PT, P6, PT, PT, 0x8, 0x80 ;  /* 0x000000000080781c */ /* 0x000fe200037ce170 */
[----:B------:R-:W-:-:S12]  /*b290*/  IMAD.MOV.U32 R14, RZ, RZ, -0x1 ;  /* 0xffffffffff0e7424 */ /* 0x000fd800078e00ff */
[----:B------:R-:W-:Y:S05]  /*b2a0*/  WARPSYNC.COLLECTIVE R14, `(.L_x_233) ;  /* 0x000000000e087348 */ /* 0x000fea0003c00000 */
[----:B------:R-:W-:Y:S01]  /*b2b0*/  VOTE.ANY P6, P6 ;  /* 0x0000000000ff7806 */ /* 0x000fe200030c0100 */
[----:B------:R-:W-:-:S12]  /*b2c0*/  ENDCOLLECTIVE ;  /* 0x000000000000791b */ /* 0x000fd80003800000 */
.L_x_233:
[----:B------:R-:W-:Y:S05]  /*b2d0*/  BSYNC B0 ;  /* 0x0000000000007941 */ /* 0x000fea0003800000 */
.L_x_232:
[----:B------:R-:W-:Y:S05]  /*b2e0*/  BRA `(.L_x_234) ;  /* 0xffffff7c007c7947 */ /* 0x000fea000383ffff */
.L_x_56:
[----:B------:R-:W0:Y:S01]  /*b2f0*/  S2R R20, SR_GEMASK ;  /* 0x0000000000147919 */ /* 0x000e220000003c00 */
[----:B------:R-:W-:Y:S01]  /*b300*/  BSSY B0, `(.L_x_235) ;  /* 0x0000006000007945 */ /* 0x000fe20003800000 */
[----:B------:R-:W-:Y:S01]  /*b310*/  PLOP3.LUT P6, PT, P6, PT, PT, 0x8, 0x80 ;  /* 0x000000000080781c */ /* 0x000fe200037ce170 */
[----:B------:R-:W-:-:S12]  /*b320*/  IMAD.MOV.U32 R14, RZ, RZ, -0x1 ;  /* 0xffffffffff0e7424 */ /* 0x000fd800078e00ff */
[----:B0-----:R-:W-:Y:S05]  /*b330*/  WARPSYNC.COLLECTIVE R14, `(.L_x_236) ;  /* 0x000000000e087348 */ /* 0x001fea0003c00000 */
[----:B------:R-:W-:Y:S01]  /*b340*/  VOTE.ANY R14, PT, P6 ;  /* 0x00000000000e7806 */ /* 0x000fe200030e0100 */
[----:B0-----:R-:W-:Y:S06]  /*b350*/  ENDCOLLECTIVE ;  /* 0x000000000000791b */ /* 0x001fec0003800000 */
.L_x_236:
[----:B------:R-:W-:Y:S05]  /*b360*/  BSYNC B0 ;  /* 0x0000000000007941 */ /* 0x000fea0003800000 */
.L_x_235:
[----:B------:R-:W-:Y:S01]  /*b370*/  LOP3.LUT R14, R14, 0x80000000, R20, 0xec, !PT ;  /* 0x800000000e0e7812 */ /* 0x000fe200078eec14 */
[----:B------:R-:W-:Y:S02]  /*b380*/  IMAD.MOV.U32 R28, RZ, RZ, 0x1 ;  /* 0x00000001ff1c7424 */ /* 0x000fe400078e00ff */
[C---:B------:R-:W-:Y:S02]  /*b390*/  VIADD R48, R47.reuse, 0x2 ;  /* 0x000000022f307836 */ /* 0x040fe40000000000 */
[C---:B------:R-:W-:Y:S02]  /*b3a0*/  VIADD R15, R14.reuse, 0xffffffff ;  /* 0xffffffff0e0f7836 */ /* 0x040fe40000000000 */
[C---:B------:R-:W-:Y:S02]  /*b3b0*/  VIADD R21, R47.reuse, 0x4 ;  /* 0x000000042f157836 */ /* 0x040fe40000000000 */
[----:B------:R-:W-:Y:S01]  /*b3c0*/  VIADD R22, R47, 0x8 ;  /* 0x000000082f167836 */ /* 0x000fe20000000000 */
[----:B------:R-:W-:Y:S01]  /*b3d0*/  LOP3.LUT R15, R14, R15, RZ, 0xc, !PT ;  /* 0x0000000f0e0f7212 */ /* 0x000fe200078e0cff */
[----:B------:R-:W-:-:S02]  /*b3e0*/  IMAD.MOV.U32 R14, RZ, RZ, -0x1 ;  /* 0xffffffffff0e7424 */ /* 0x000fc400078e00ff */
[----:B------:R-:W-:Y:S01]  /*b3f0*/  VIADD R49, R47, 0x10 ;  /* 0x000000102f317836 */ /* 0x000fe20000000000 */
[----:B------:R0:W1:Y:S06]  /*b400*/  POPC R29, R15 ;  /* 0x0000000f001d7309 */ /* 0x00006c0000000000 */
[----:B01----:R-:W-:Y:S05]  /*b410*/  WARPSYNC.COLLECTIVE R14, `(.L_x_237) ;  /* 0x000000000e087348 */ /* 0x003fea0003c00000 */
[----:B-1----:R1:W2:Y:S02]  /*b420*/  SHFL.DOWN P6, R39, R13, R28, R29 ;  /* 0x0800001c0d277389 */ /* 0x0022a400000c001d */
[----:B012---:R-:W-:Y:S05]  /*b430*/  ENDCOLLECTIVE ;  /* 0x000000000000791b */ /* 0x007fea0003800000 */
.L_x_237:
[----:B------:R-:W-:Y:S01]  /*b440*/  ISETP.GE.AND P0, PT, R47, R29, PT ;  /* 0x0000001d2f00720c */ /* 0x000fe20003f06270 */
[----:B------:R-:W-:-:S03]  /*b450*/  IMAD.MOV.U32 R28, RZ, RZ, 0x2 ;  /* 0x00000002ff1c7424 */ /* 0x000fc600078e00ff */
[----:B------:R-:W-:Y:S02]  /*b460*/  SEL R16, R39, RZ, !P0 ;  /* 0x000000ff27107207 */ /* 0x000fe40004000000 */
[----:B------:R-:W-:-:S03]  /*b470*/  ISETP.GT.AND P0, PT, R48, R29, PT ;  /* 0x0000001d3000720c */ /* 0x000fc60003f04270 */
[----:B------:R-:W-:-:S04]  /*b480*/  IMAD.IADD R16, R16, 0x1, R13 ;  /* 0x0000000110107824 */ /* 0x000fc800078e020d */
[----:B------:R-:W-:-:S07]  /*b490*/  IMAD.MOV.U32 R13, RZ, RZ, R16 ;  /* 0x000000ffff0d7224 */ /* 0x000fce00078e0010 */
[----:B------:R-:W-:Y:S05]  /*b4a0*/  WARPSYNC.COLLECTIVE R14, `(.L_x_238) ;  /* 0x000000000e087348 */ /* 0x000fea0003c00000 */
[----:B------:R0:W1:Y:S02]  /*b4b0*/  SHFL.DOWN P6, R39, R13, R28, R29 ;  /* 0x0800001c0d277389 */ /* 0x00006400000c001d */
[----:B01----:R-:W-:Y:S05]  /*b4c0*/  ENDCOLLECTIVE ;  /* 0x000000000000791b */ /* 0x003fea0003800000 */
.L_x_238:
[----:B------:R-:W-:Y:S01]  /*b4d0*/  IMAD.MOV.U32 R28, RZ, RZ, 0x4 ;  /* 0x00000004ff1c7424 */ /* 0x000fe200078e00ff */
[----:B------:R-:W-:Y:S02]  /*b4e0*/  SEL R39, R39, RZ, !P0 ;  /* 0x000000ff27277207 */ /* 0x000fe40004000000 */
[----:B------:R-:W-:-:S03]  /*b4f0*/  ISETP.GT.AND P0, PT, R21, R29, PT ;  /* 0x0000001d1500720c */ /* 0x000fc60003f04270 */
[----:B------:R-:W-:-:S04]  /*b500*/  IMAD.IADD R52, R16, 0x1, R39 ;  /* 0x0000000110347824 */ /* 0x000fc800078e0227 */
[----:B------:R-:W-:-:S07]  /*b510*/  IMAD.MOV.U32 R13, RZ, RZ, R52 ;  /* 0x000000ffff0d7224 */ /* 0x000fce00078e0034 */
[----:B------:R-:W-:Y:S05]  /*b520*/  WARPSYNC.COLLECTIVE R14, `(.L_x_239) ;  /* 0x000000000e087348 */ /* 0x000fea0003c00000 */
[----:B------:R0:W1:Y:S02]  /*b530*/  SHFL.DOWN P6, R39, R13, R28, R29 ;  /* 0x0800001c0d277389 */ /* 0x00006400000c001d */
[----:B01----:R-:W-:Y:S05]  /*b540*/  ENDCOLLECTIVE ;  /* 0x000000000000791b */ /* 0x003fea0003800000 */
.L_x_239:
        /* <DEDUP_REMOVED lines=8> */
.L_x_240:
[----:B------:R-:W-:Y:S01]  /*b5d0*/  IMAD.MOV.U32 R28, RZ, RZ, 0x10 ;  /* 0x00000010ff1c7424 */ /* 0x000fe200078e00ff */
[----:B------:R-:W-:Y:S02]  /*b5e0*/  SEL R16, R39, RZ, !P0 ;  /* 0x000000ff27107207 */ /* 0x000fe40004000000 */
[----:B------:R-:W-:-:S03]  /*b5f0*/  ISETP.GT.AND P0, PT, R49, R29, PT ;  /* 0x0000001d3100720c */ /* 0x000fc60003f04270 */
[----:B------:R-:W-:Y:S02]  /*b600*/  IMAD.IADD R13, R17, 0x1, R16 ;  /* 0x00000001110d7824 */ /* 0x000fe400078e0210 */
[----:B------:R-:W0:Y:S08]  /*b610*/  LDC.64 R16, c[0x0][0x3a0] ;  /* 0x0000e800ff107b82 */ /* 0x000e300000000a00 */
[----:B0-----:R-:W-:Y:S05]  /*b620*/  WARPSYNC.COLLECTIVE R14, `(.L_x_241) ;  /* 0x000000000e087348 */ /* 0x001fea0003c00000 */
[----:B------:R1:W2:Y:S02]  /*b630*/  SHFL.DOWN P6, R39, R13, R28, R29 ;  /* 0x0800001c0d277389 */ /* 0x0002a400000c001d */
[----:B012---:R-:W-:Y:S05]  /*b640*/  ENDCOLLECTIVE ;  /* 0x000000000000791b */ /* 0x007fea0003800000 */
.L_x_241:
[----:B------:R-:W-:Y:S02]  /*b650*/  IADD3 R16, P1, PT, R16, 0x100, RZ ;  /* 0x0000010010107810 */ /* 0x000fe40007f3e0ff */
[----:B------:R-:W-:Y:S02]  /*b660*/  ISETP.NE.AND P6, PT, R12, 0x65, PT ;  /* 0x000000650c00780c */ /* 0x000fe40003fc5270 */
[----:B------:R-:W-:Y:S01]  /*b670*/  SEL R12, R39, RZ, !P0 ;  /* 0x000000ff270c7207 */ /* 0x000fe20004000000 */
[----:B------:R-:W-:-:S04]  /*b680*/  IMAD.X R17, RZ, RZ, R17, P1 ;  /* 0x000000ffff117224 */ /* 0x000fc800008e0611 */
[----:B------:R-:W-:-:S07]  /*b690*/  IMAD.IADD R15, R13, 0x1, R12 ;  /* 0x000000010d0f7824 */ /* 0x000fce00078e020c */
[----:B------:R-:W-:Y:S05]  /*b6a0*/  WARPSYNC.COLLECTIVE R14, `(.L_x_242) ;  /* 0x000000000e087348 */ /* 0x000fea0003c00000 */
[----:B------:R-:W-:Y:S01]  /*b6b0*/  VOTE.ALL P6, P6 ;  /* 0x0000000000ff7806 */ /* 0x000fe200030c0000 */
[----:B------:R-:W-:-:S12]  /*b6c0*/  ENDCOLLECTIVE ;  /* 0x000000000000791b */ /* 0x000fd80003800000 */
.L_x_242:
[----:B------:R-:W-:Y:S05]  /*b6d0*/  BRA `(.L_x_243) ;  /* 0xffffff7c001c7947 */ /* 0x000fea000383ffff */
.L_x_58:
[----:B------:R-:W-:Y:S01]  /*b6e0*/  BSSY B0, `(.L_x_244) ;  /* 0x0000006000007945 */ /* 0x000fe20003800000 */
[----:B------:R-:W-:Y:S01]  /*b6f0*/  PLOP3.LUT P6, PT, P6, PT, PT, 0x8, 0x80 ;  /* 0x000000000080781c */ /* 0x000fe200037ce170 */
[----:B------:R-:W-:-:S12]  /*b700*/  IMAD.MOV.U32 R14, RZ, RZ, -0x1 ;  /* 0xffffffffff0e7424 */ /* 0x000fd800078e00ff */
[----:B------:R-:W-:Y:S05]  /*b710*/  WARPSYNC.COLLECTIVE R14, `(.L_x_245) ;  /* 0x000000000e087348 */ /* 0x000fea0003c00000 */
[----:B------:R-:W-:Y:S01]  /*b720*/  VOTE.ANY P6, P6 ;  /* 0x0000000000ff7806 */ /* 0x000fe200030c0100 */
[----:B------:R-:W-:-:S12]  /*b730*/  ENDCOLLECTIVE ;  /* 0x000000000000791b */ /* 0x000fd80003800000 */
.L_x_245:
[----:B------:R-:W-:Y:S05]  /*b740*/  BSYNC B0 ;  /* 0x0000000000007941 */ /* 0x000fea0003800000 */
.L_x_244:
[----:B------:R-:W-:Y:S05]  /*b750*/  BRA `(.L_x_246) ;  /* 0xffffff7c002c7947 */ /* 0x000fea000383ffff */
.L_x_60:
[----:B------:R-:W-:Y:S01]  /*b760*/  BSSY B0, `(.L_x_247) ;  /* 0x0000006000007945 */ /* 0x000fe20003800000 */
[----:B------:R-:W-:Y:S01]  /*b770*/  PLOP3.LUT P6, PT, P6, PT, PT, 0x8, 0x80 ;  /* 0x000000000080781c */ /* 0x000fe200037ce170 */
[----:B------:R-:W-:-:S12]  /*b780*/  IMAD.MOV.U32 R14, RZ, RZ, -0x1 ;  /* 0xffffffffff0e7424 */ /* 0x000fd800078e00ff */
[----:B------:R-:W-:Y:S05]  /*b790*/  WARPSYNC.COLLECTIVE R14, `(.L_x_248) ;  /* 0x000000000e087348 */ /* 0x000fea0003c00000 */
[----:B------:R-:W-:Y:S01]  /*b7a0*/  VOTE.ANY P6, P6 ;  /* 0x0000000000ff7806 */ /* 0x000fe200030c0100 */
[----:B------:R-:W-:-:S12]  /*b7b0*/  ENDCOLLECTIVE ;  /* 0x000000000000791b */ /* 0x000fd80003800000 */
.L_x_248:
[----:B------:R-:W-:Y:S05]  /*b7c0*/  BSYNC B0 ;  /* 0x0000000000007941 */ /* 0x000fea0003800000 */
.L_x_247:
[----:B------:R-:W-:Y:S05]  /*b7d0*/  BRA `(.L_x_249) ;  /* 0xffffff7c00887947 */ /* 0x000fea000383ffff */
.L_x_62:
[----:B------:R-:W-:Y:S01]  /*b7e0*/  BSSY B0, `(.L_x_250) ;  /* 0x0000006000007945 */ /* 0x000fe20003800000 */
[----:B------:R-:W-:Y:S01]  /*b7f0*/  PLOP3.LUT P6, PT, P6, PT, PT, 0x8, 0x80 ;  /* 0x000000000080781c */ /* 0x000fe200037ce170 */
[----:B------:R-:W-:-:S12]  /*b800*/  IMAD.MOV.U32 R14, RZ, RZ, -0x1 ;  /* 0xffffffffff0e7424 */ /* 0x000fd800078e00ff */
[----:B------:R-:W-:Y:S05]  /*b810*/  WARPSYNC.COLLECTIVE R14, `(.L_x_251) ;  /* 0x000000000e087348 */ /* 0x000fea0003c00000 */
[----:B------:R-:W-:Y:S01]  /*b820*/  VOTE.ANY R14, PT, P6 ;  /* 0x00000000000e7806 */ /* 0x000fe200030e0100 */
[----:B------:R-:W-:Y:S06]  /*b830*/  ENDCOLLECTIVE ;  /* 0x000000000000791b */ /* 0x000fec0003800000 */
.L_x_251:
[----:B------:R-:W-:Y:S05]  /*b840*/  BSYNC B0 ;  /* 0x0000000000007941 */ /* 0x000fea0003800000 */
.L_x_250:
[----:B------:R-:W-:Y:S01]  /*b850*/  LOP3.LUT R14, R14, 0x80000000, R20, 0xec, !PT ;  /* 0x800000000e0e7812 */ /* 0x000fe200078eec14 */
[----:B------:R-:W-:Y:S02]  /*b860*/  IMAD.MOV.U32 R28, RZ, RZ, 0x1 ;  /* 0x00000001ff1c7424 */ /* 0x000fe400078e00ff */
[----:B------:R-:W-:Y:S02]  /*b870*/  VIADD R19, R19, 0xffffffe0 ;  /* 0xffffffe013137836 */ /* 0x000fe40000000000 */
[----:B------:R-:W-:-:S05]  /*b880*/  VIADD R29, R14, 0xffffffff ;  /* 0xffffffff0e1d7836 */ /* 0x000fca0000000000 */
[----:B------:R-:W-:Y:S01]  /*b890*/  LOP3.LUT R29, R14, R29, RZ, 0xc, !PT ;  /* 0x0000001d0e1d7212 */ /* 0x000fe200078e0cff */
[----:B------:R-:W-:-:S05]  /*b8a0*/  IMAD.MOV.U32 R14, RZ, RZ, -0x1 ;  /* 0xffffffffff0e7424 */ /* 0x000fca00078e00ff */
[----:B------:R-:W0:Y:S02]  /*b8b0*/  POPC R29, R29 ;  /* 0x0000001d001d7309 */ /* 0x000e240000000000 */
[----:B0-----:R-:W-:Y:S05]  /*b8c0*/  WARPSYNC.COLLECTIVE R14, `(.L_x_252) ;  /* 0x000000000e087348 */ /* 0x001fea0003c00000 */
[----:B0-----:R0:W1:Y:S02]  /*b8d0*/  SHFL.DOWN P6, R39, R13, R28, R29 ;  /* 0x0800001c0d277389 */ /* 0x00106400000c001d */
[----:B01----:R-:W-:Y:S05]  /*b8e0*/  ENDCOLLECTIVE ;  /* 0x000000000000791b */ /* 0x003fea0003800000 */
.L_x_252:
        /* <DEDUP_REMOVED lines=9> */
.L_x_253:
        /* <DEDUP_REMOVED lines=8> */
.L_x_254:
[----:B------:R-:W-:Y:S01]  /*ba00*/  IMAD.MOV.U32 R28, RZ, RZ, 0x8 ;  /* 0x00000008ff1c7424 */ /* 0x000fe200078e00ff */
[----:B------:R-:W-:Y:S02]  /*ba10*/  SEL R39, R39, RZ, !P0 ;  /* 0x000000ff27277207 */ /* 0x000fe40004000000 */
[----:B------:R-:W-:-:S03]  /*ba20*/  ISETP.GT.AND P0, PT, R22, R29, PT ;  /* 0x0000001d1600720c */ /* 0x000fc60003f04270 */
[----:B------:R-:W-:-:S10]  /*ba30*/  IMAD.IADD R13, R53, 0x1, R39 ;  /* 0x00000001350d7824 */ /* 0x000fd400078e0227 */
[----:B------:R-:W-:Y:S05]  /*ba40*/  WARPSYNC.COLLECTIVE R14, `(.L_x_255) ;  /* 0x000000000e087348 */ /* 0x000fea0003c00000 */
[----:B------:R0:W1:Y:S02]  /*ba50*/  SHFL.DOWN P6, R39, R13, R28, R29 ;  /* 0x0800001c0d277389 */ /* 0x00006400000c001d */
[----:B01----:R-:W-:Y:S05]  /*ba60*/  ENDCOLLECTIVE ;  /* 0x000000000000791b */ /* 0x003fea0003800000 */
.L_x_255:
        /* <DEDUP_REMOVED lines=8> */
.L_x_256:
[----:B------:R-:W-:Y:S02]  /*baf0*/  ISETP.NE.AND P6, PT, R12, 0x65, PT ;  /* 0x000000650c00780c */ /* 0x000fe40003fc5270 */
[----:B------:R-:W-:-:S04]  /*bb00*/  SEL R39, R39, RZ, !P0 ;  /* 0x000000ff27277207 */ /* 0x000fc80004000000 */
[----:B------:R-:W-:-:S07]  /*bb10*/  IADD3 R15, PT, PT, R53, R39, R15 ;  /* 0x00000027350f7210 */ /* 0x000fce0007ffe00f */
[----:B------:R-:W-:Y:S05]  /*bb20*/  WARPSYNC.COLLECTIVE R14, `(.L_x_257) ;  /* 0x000000000e087348 */ /* 0x000fea0003c00000 */
[----:B------:R-:W-:Y:S01]  /*bb30*/  VOTE.ALL P6, P6 ;  /* 0x0000000000ff7806 */ /* 0x000fe200030c0000 */
[----:B------:R-:W-:-:S12]  /*bb40*/  ENDCOLLECTIVE ;  /* 0x000000000000791b */ /* 0x000fd80003800000 */
.L_x_257:
[----:B------:R-:W-:Y:S05]  /*bb50*/  BRA `(.L_x_258) ;  /* 0xffffff7c00287947 */ /* 0x000fea000383ffff */
.L_x_166:
[----:B------:R-:W-:Y:S01]  /*bb60*/  BSSY B0, `(.L_x_259) ;  /* 0x0000006000007945 */ /* 0x000fe20003800000 */
[----:B------:R-:W-:Y:S01]  /*bb70*/  PLOP3.LUT P6, PT, P6, PT, PT, 0x8, 0x80 ;  /* 0x000000000080781c */ /* 0x000fe200037ce170 */
[----:B------:R-:W-:-:S12]  /*bb80*/  IMAD.MOV.U32 R14, RZ, RZ, -0x1 ;  /* 0xffffffffff0e7424 */ /* 0x000fd800078e00ff */
[----:B------:R-:W-:Y:S05]  /*bb90*/  WARPSYNC.COLLECTIVE R14, `(.L_x_260) ;  /* 0x000000000e087348 */ /* 0x000fea0003c00000 */
[----:B------:R-:W-:Y:S01]  /*bba0*/  VOTE.ANY P6, P6 ;  /* 0x0000000000ff7806 */ /* 0x000fe200030c0100 */
[----:B------:R-:W-:-:S12]  /*bbb0*/  ENDCOLLECTIVE ;  /* 0x000000000000791b */ /* 0x000fd80003800000 */
.L_x_260:
[----:B------:R-:W-:Y:S05]  /*bbc0*/  BSYNC B0 ;  /* 0x0000000000007941 */ /* 0x000fea0003800000 */
.L_x_259:
[----:B------:R-:W-:Y:S05]  /*bbd0*/  BRA `(.L_x_261) ;  /* 0xffffffcc00f07947 */ /* 0x000fea000383ffff */
.L_x_168:
[----:B------:R-:W-:Y:S01]  /*bbe0*/  BSSY B0, `(.L_x_262) ;  /* 0x0000006000007945 */ /* 0x000fe20003800000 */
[----:B------:R-:W-:Y:S01]  /*bbf0*/  PLOP3.LUT P6, PT, P6, PT, PT, 0x8, 0x80 ;  /* 0x000000000080781c */ /* 0x000fe200037ce170 */
[----:B------:R-:W-:-:S12]  /*bc00*/  IMAD.MOV.U32 R14, RZ, RZ, -0x1 ;  /* 0xffffffffff0e7424 */ /* 0x000fd800078e00ff */
[----:B------:R-:W-:Y:S05]  /*bc10*/  WARPSYNC.COLLECTIVE R14, `(.L_x_263) ;  /* 0x000000000e087348 */ /* 0x000fea0003c00000 */
[----:B------:R-:W-:Y:S01]  /*bc20*/  VOTE.ANY P6, P6 ;  /* 0x0000000000ff7806 */ /* 0x000fe200030c0100 */
[----:B------:R-:W-:-:S12]  /*bc30*/  ENDCOLLECTIVE ;  /* 0x000000000000791b */ /* 0x000fd80003800000 */
.L_x_263:
[----:B------:R-:W-:Y:S05]  /*bc40*/  BSYNC B0 ;  /* 0x0000000000007941 */ /* 0x000fea0003800000 */
.L_x_262:
[----:B------:R-:W-:Y:S05]  /*bc50*/  BRA `(.L_x_264) ;  /* 0xffffffd0004c7947 */ /* 0x000fea000383ffff */
.L_x_170:
[----:B------:R-:W-:Y:S01]  /*bc60*/  BSSY B0, `(.L_x_265) ;  /* 0x0000006000007945 */ /* 0x000fe20003800000 */
[----:B------:R-:W-:Y:S01]  /*bc70*/  PLOP3.LUT P6, PT, P6, PT, PT, 0x8, 0x80 ;  /* 0x000000000080781c */ /* 0x000fe200037ce170 */
[----:B------:R-:W-:-:S12]  /*bc80*/  IMAD.MOV.U32 R14, RZ, RZ, -0x1 ;  /* 0xffffffffff0e7424 */ /* 0x000fd800078e00ff */
[----:B------:R-:W-:Y:S05]  /*bc90*/  WARPSYNC.COLLECTIVE R14, `(.L_x_266) ;  /* 0x000000000e087348 */ /* 0x000fea0003c00000 */
[----:B------:R-:W-:Y:S01]  /*bca0*/  VOTE.ANY R14, PT, P6 ;  /* 0x00000000000e7806 */ /* 0x000fe200030e0100 */
[----:B------:R-:W-:Y:S06]  /*bcb0*/  ENDCOLLECTIVE ;  /* 0x000000000000791b */ /* 0x000fec0003800000 */
.L_x_266:
[----:B------:R-:W-:Y:S05]  /*bcc0*/  BSYNC B0 ;  /* 0x0000000000007941 */ /* 0x000fea0003800000 */
.L_x_265:
[----:B------:R-:W0:Y:S01]  /*bcd0*/  S2R R42, SR_GEMASK ;  /* 0x00000000002a7919 */ /* 0x000e220000003c00 */
[----:B------:R-:W-:Y:S02]  /*bce0*/  IMAD.MOV.U32 R28, RZ, RZ, 0x1 ;  /* 0x00000001ff1c7424 */ /* 0x000fe400078e00ff */
[C---:B------:R-:W-:Y:S02]  /*bcf0*/  VIADD R45, R37.reuse, 0x2 ;  /* 0x00000002252d7836 */ /* 0x040fe40000000000 */
[C---:B------:R-:W-:Y:S02]  /*bd00*/  VIADD R43, R37.reuse, 0x4 ;  /* 0x00000004252b7836 */ /* 0x040fe40000000000 */
[----:B------:R-:W-:Y:S01]  /*bd10*/  VIADD R51, R37, 0x10 ;  /* 0x0000001025337836 */ /* 0x000fe20000000000 */
[----:B0-----:R-:W-:-:S05]  /*bd20*/  LOP3.LUT R14, R14, 0x80000000, R42, 0xec, !PT ;  /* 0x800000000e0e7812 */ /* 0x001fca00078eec2a */
[----:B------:R-:W-:-:S05]  /*bd30*/  VIADD R29, R14, 0xffffffff ;  /* 0xffffffff0e1d7836 */ /* 0x000fca0000000000 */
[----:B------:R-:W-:Y:S01]  /*bd40*/  LOP3.LUT R47, R14, R29, RZ, 0xc, !PT ;  /* 0x0000001d0e2f7212 */ /* 0x000fe200078e0cff */
[----:B------:R-:W-:-:S05]  /*bd50*/  IMAD.MOV.U32 R14, RZ, RZ, -0x1 ;  /* 0xffffffffff0e7424 */ /* 0x000fca00078e00ff */
[----:B------:R-:W0:Y:S02]  /*bd60*/  POPC R47, R47 ;  /* 0x0000002f002f7309 */ /* 0x000e240000000000 */
[----:B0-----:R-:W-:-:S07]  /*bd70*/  IMAD.MOV.U32 R29, RZ, RZ, R47 ;  /* 0x000000ffff1d7224 */ /* 0x001fce00078e002f */
[----:B------:R-:W-:Y:S05]  /*bd80*/  WARPSYNC.COLLECTIVE R14, `(.L_x_267) ;  /* 0x000000000e087348 */ /* 0x000fea0003c00000 */
[----:B------:R0:W1:Y:S02]  /*bd90*/  SHFL.DOWN P6, R39, R13, R28, R29 ;  /* 0x0800001c0d277389 */ /* 0x00006400000c001d */
[----:B01----:R-:W-:Y:S05]  /*bda0*/  ENDCOLLECTIVE ;  /* 0x000000000000791b */ /* 0x003fea0003800000 */
.L_x_267:
[----:B------:R-:W-:Y:S01]  /*bdb0*/  IMAD.MOV.U32 R28, RZ, RZ, 0x2 ;  /* 0x00000002ff1c7424 */ /* 0x000fe200078e00ff */
[----:B------:R-:W-:-:S04]  /*bdc0*/  ISETP.GE.AND P6, PT, R37, R47, PT ;  /* 0x0000002f2500720c */ /* 0x000fc80003fc6270 */
[----:B------:R-:W-:-:S05]  /*bdd0*/  SEL R44, R39, RZ, !P6 ;  /* 0x000000ff272c7207 */ /* 0x000fca0007000000 */
[----:B------:R-:W-:-:S04]  /*bde0*/  IMAD.IADD R44, R44, 0x1, R13 ;  /* 0x000000012c2c7824 */ /* 0x000fc800078e020d */
[----:B------:R-:W-:-:S07]  /*bdf0*/  IMAD.MOV.U32 R13, RZ, RZ, R44 ;  /* 0x000000ffff0d7224 */ /* 0x000fce00078e002c */
[----:B------:R-:W-:Y:S05]  /*be00*/  WARPSYNC.COLLECTIVE R14, `(.L_x_268) ;  /* 0x000000000e087348 */ /* 0x000fea0003c00000 */
[----:B------:R0:W1:Y:S02]  /*be10*/  SHFL.DOWN P6, R39, R13, R28, R29 ;  /* 0x0800001c0d277389 */ /* 0x00006400000c001d */
[----:B01----:R-:W-:Y:S05]  /*be20*/  ENDCOLLECTIVE ;  /* 0x000000000000791b */ /* 0x003fea0003800000 */
.L_x_268:
[----:B------:R-:W-:Y:S01]  /*be30*/  IMAD.MOV.U32 R28, RZ, RZ, 0x4 ;  /* 0x00000004ff1c7424 */ /* 0x000fe200078e00ff */
[----:B------:R-:W-:-:S04]  /*be40*/  ISETP.GT.AND P6, PT, R45, R47, PT ;  /* 0x0000002f2d00720c */ /* 0x000fc80003fc4270 */
[----:B------:R-:W-:-:S05]  /*be50*/  SEL R39, R39, RZ, !P6 ;  /* 0x000000ff27277207 */ /* 0x000fca0007000000 */
[----:B------:R-:W-:Y:S02]  /*be60*/  IMAD.IADD R50, R44, 0x1, R39 ;  /* 0x000000012c327824 */ /* 0x000fe400078e0227 */
[----:B------:R-:W-:Y:S02]  /*be70*/  VIADD R44, R37, 0x8 ;  /* 0x00000008252c7836 */ /* 0x000fe40000000000 */
[----:B------:R-:W-:-:S07]  /*be80*/  IMAD.MOV.U32 R13, RZ, RZ, R50 ;  /* 0x000000ffff0d7224 */ /* 0x000fce00078e0032 */
[----:B------:R-:W-:Y:S05]  /*be90*/  WARPSYNC.COLLECTIVE R14, `(.L_x_269) ;  /* 0x000000000e087348 */ /* 0x000fea0003c00000 */
[----:B------:R0:W1:Y:S02]  /*bea0*/  SHFL.DOWN P6, R39, R13, R28, R29 ;  /* 0x0800001c0d277389 */ /* 0x00006400000c001d */
[----:B01----:R-:W-:Y:S05]  /*beb0*/  ENDCOLLECTIVE ;  /* 0x000000000000791b */ /* 0x003fea0003800000 */
.L_x_269:
[----:B------:R-:W-:Y:S01]  /*bec0*/  IMAD.MOV.U32 R28, RZ, RZ, 0x8 ;  /* 0x00000008ff1c7424 */ /* 0x000fe200078e00ff */
[----:B------:R-:W-:-:S04]  /*bed0*/  ISETP.GT.AND P6, PT, R43, R47, PT ;  /* 0x0000002f2b00720c */ /* 0x000fc80003fc4270 */
[----:B------:R-:W-:-:S05]  /*bee0*/  SEL R39, R39, RZ, !P6 ;  /* 0x000000ff27277207 */ /* 0x000fca0007000000 */
[----:B------:R-:W-:-:S07]  /*bef0*/  IMAD.IADD R13, R50, 0x1, R39 ;  /* 0x00000001320d7824 */ /* 0x000fce00078e0227 */
[----:B------:R-:W-:Y:S05]  /*bf00*/  WARPSYNC.COLLECTIVE R14, `(.L_x_270) ;  /* 0x000000000e087348 */ /* 0x000fea0003c00000 */
[----:B------:R0:W1:Y:S02]  /*bf10*/  SHFL.DOWN P6, R39, R13, R28, R29 ;  /* 0x0800001c0d277389 */ /* 0x00006400000c001d */
[----:B01----:R-:W-:Y:S05]  /*bf20*/  ENDCOLLECTIVE ;  /* 0x000000000000791b */ /* 0x003fea0003800000 */
.L_x_270:
[----:B------:R-:W0:Y:S01]  /*bf30*/  LDC.64 R28, c[0x0][0x3a0] ;  /* 0x0000e800ff1c7b82 */ /* 0x000e220000000a00 */
[----:B------:R-:W-:-:S04]  /*bf40*/  ISETP.GT.AND P6, PT, R44, R47, PT ;  /* 0x0000002f2c00720c */ /* 0x000fc80003fc4270 */
[----:B------:R-:W-:-:S05]  /*bf50*/  SEL R52, R39, RZ, !P6 ;  /* 0x000000ff27347207 */ /* 0x000fca0007000000 */
[----:B------:R-:W-:-:S04]  /*bf60*/  IMAD.IADD R52, R13, 0x1, R52 ;  /* 0x000000010d347824 */ /* 0x000fc800078e0234 */
[----:B------:R-:W-:Y:S01]  /*bf70*/  IMAD.MOV.U32 R13, RZ, RZ, R52 ;  /* 0x000000ffff0d7224 */ /* 0x000fe200078e0034 */
[----:B0-----:R-:W-:Y:S01]  /*bf80*/  IADD3 R46, P6, PT, R28, 0x100, RZ ;  /* 0x000001001c2e7810 */ /* 0x001fe20007fde0ff */
[----:B------:R-:W-:-:S04]  /*bf90*/  IMAD.MOV.U32 R28, RZ, RZ, 0x10 ;  /* 0x00000010ff1c7424 */ /* 0x000fc800078e00ff */
[----:B------:R-:W-:Y:S02]  /*bfa0*/  IMAD.X R50, RZ, RZ, R29, P6 ;  /* 0x000000ffff327224 */ /* 0x000fe400030e061d */
[----:B------:R-:W-:-:S07]  /*bfb0*/  IMAD.MOV.U32 R29, RZ, RZ, R47 ;  /* 0x000000ffff1d7224 */ /* 0x000fce00078e002f */
[----:B------:R-:W-:Y:S05]  /*bfc0*/  WARPSYNC.COLLECTIVE R14, `(.L_x_271) ;  /* 0x000000000e087348 */ /* 0x000fea0003c00000 */
[----:B------:R0:W1:Y:S02]  /*bfd0*/  SHFL.DOWN P6, R39, R13, R28, R29 ;  /* 0x0800001c0d277389 */ /* 0x00006400000c001d */
[----:B01----:R-:W-:Y:S05]  /*bfe0*/  ENDCOLLECTIVE ;  /* 0x000000000000791b */ /* 0x003fea0003800000 */
.L_x_271:
[----:B------:R-:W-:-:S04]  /*bff0*/  ISETP.GT.AND P6, PT, R51, R47, PT ;  /* 0x0000002f3300720c */ /* 0x000fc80003fc4270 */
[----:B------:R-:W-:Y:S02]  /*c000*/  SEL R39, R39, RZ, !P6 ;  /* 0x000000ff27277207 */ /* 0x000fe40007000000 */
[----:B------:R-:W-:-:S03]  /*c010*/  ISETP.NE.AND P6, PT, R12, 0x65, PT ;  /* 0x000000650c00780c */ /* 0x000fc60003fc5270 */
[----:B------:R-:W-:-:S10]  /*c020*/  IMAD.IADD R47, R52, 0x1, R39 ;  /* 0x00000001342f7824 */ /* 0x000fd400078e0227 */
[----:B------:R-:W-:Y:S05]  /*c030*/  WARPSYNC.COLLECTIVE R14, `(.L_x_272) ;  /* 0x000000000e087348 */ /* 0x000fea0003c00000 */
[----:B------:R-:W-:Y:S01]  /*c040*/  VOTE.ALL P6, P6 ;  /* 0x0000000000ff7806 */ /* 0x000fe200030c0000 */
[----:B------:R-:W-:-:S12]  /*c050*/  ENDCOLLECTIVE ;  /* 0x000000000000791b */ /* 0x000fd80003800000 */
.L_x_272:
[----:B------:R-:W-:Y:S05]  /*c060*/  BRA `(.L_x_273) ;  /* 0xffffffcc00e47947 */ /* 0x000fea000383ffff */
.L_x_172:
[----:B------:R-:W-:Y:S01]  /*c070*/  BSSY B0, `(.L_x_274) ;  /* 0x0000006000007945 */ /* 0x000fe20003800000 */
[----:B------:R-:W-:Y:S01]  /*c080*/  PLOP3.LUT P6, PT, P6, PT, PT, 0x8, 0x80 ;  /* 0x000000000080781c */ /* 0x000fe200037ce170 */
[----:B------:R-:W-:-:S12]  /*c090*/  IMAD.MOV.U32 R14, RZ, RZ, -0x1 ;  /* 0xffffffffff0e7424 */ /* 0x000fd800078e00ff */
[----:B------:R-:W-:Y:S05]  /*c0a0*/  WARPSYNC.COLLECTIVE R14, `(.L_x_275) ;  /* 0x000000000e087348 */ /* 0x000fea0003c00000 */
[----:B------:R-:W-:Y:S01]  /*c0b0*/  VOTE.ANY P6, P6 ;  /* 0x0000000000ff7806 */ /* 0x000fe200030c0100 */
[----:B------:R-:W-:-:S12]  /*c0c0*/  ENDCOLLECTIVE ;  /* 0x000000000000791b */ /* 0x000fd80003800000 */
.L_x_275:
[----:B------:R-:W-:Y:S05]  /*c0d0*/  BSYNC B0 ;  /* 0x0000000000007941 */ /* 0x000fea0003800000 */
.L_x_274:
[----:B------:R-:W-:Y:S05]  /*c0e0*/  BRA `(.L_x_276) ;  /* 0xffffffcc00f47947 */ /* 0x000fea000383ffff */
.L_x_174:
[----:B------:R-:W-:Y:S01]  /*c0f0*/  BSSY B0, `(.L_x_277) ;  /* 0x0000006000007945 */ /* 0x000fe20003800000 */
[----:B------:R-:W-:Y:S01]  /*c100*/  PLOP3.LUT P6, PT, P6, PT, PT, 0x8, 0x80 ;  /* 0x000000000080781c */ /* 0x000fe200037ce170 */
[----:B------:R-:W-:-:S12]  /*c110*/  IMAD.MOV.U32 R14, RZ, RZ, -0x1 ;  /* 0xffffffffff0e7424 */ /* 0x000fd800078e00ff */
[----:B------:R-:W-:Y:S05]  /*c120*/  WARPSYNC.COLLECTIVE R14, `(.L_x_278) ;  /* 0x000000000e087348 */ /* 0x000fea0003c00000 */
[----:B------:R-:W-:Y:S01]  /*c130*/  VOTE.ANY P6, P6 ;  /* 0x0000000000ff7806 */ /* 0x000fe200030c0100 */
[----:B------:R-:W-:-:S12]  /*c140*/  ENDCOLLECTIVE ;  /* 0x000000000000791b */ /* 0x000fd80003800000 */
.L_x_278:
[----:B------:R-:W-:Y:S05]  /*c150*/  BSYNC B0 ;  /* 0x0000000000007941 */ /* 0x000fea0003800000 */
.L_x_277:
[----:B------:R-:W-:Y:S05]  /*c160*/  BRA `(.L_x_279) ;  /* 0xffffffd000507947 */ /* 0x000fea000383ffff */
.L_x_176:
[----:B------:R-:W-:Y:S01]  /*c170*/  BSSY B0, `(.L_x_280) ;  /* 0x0000006000007945 */ /* 0x000fe20003800000 */
[----:B------:R-:W-:Y:S01]  /*c180*/  PLOP3.LUT P6, PT, P6, PT, PT, 0x8, 0x80 ;  /* 0x000000000080781c */ /* 0x000fe200037ce170 */
[----:B------:R-:W-:-:S12]  /*c190*/  IMAD.MOV.U32 R14, RZ, RZ, -0x1 ;  /* 0xffffffffff0e7424 */ /* 0x000fd800078e00ff */
[----:B------:R-:W-:Y:S05]  /*c1a0*/  WARPSYNC.COLLECTIVE R14, `(.L_x_281) ;  /* 0x000000000e087348 */ /* 0x000fea0003c00000 */
[----:B------:R-:W-:Y:S01]  /*c1b0*/  VOTE.ANY R14, PT, P6 ;  /* 0x00000000000e7806 */ /* 0x000fe200030e0100 */
[----:B------:R-:W-:Y:S06]  /*c1c0*/  ENDCOLLECTIVE ;  /* 0x000000000000791b */ /* 0x000fec0003800000 */
.L_x_281:
[----:B------:R-:W-:Y:S05]  /*c1d0*/  BSYNC B0 ;  /* 0x0000000000007941 */ /* 0x000fea0003800000 */
.L_x_280:
        /* <DEDUP_REMOVED lines=10> */
.L_x_282:
        /* <DEDUP_REMOVED lines=8> */
.L_x_283:
[----:B------:R-:W-:Y:S01]  /*c300*/  IMAD.MOV.U32 R28, RZ, RZ, 0x4 ;  /* 0x00000004ff1c7424 */ /* 0x000fe200078e00ff */
[----:B------:R-:W-:-:S04]  /*c310*/  ISETP.GT.AND P6, PT, R45, R29, PT ;  /* 0x0000001d2d00720c */ /* 0x000fc80003fc4270 */
[----:B------:R-:W-:-:S05]  /*c320*/  SEL R39, R39, RZ, !P6 ;  /* 0x000000ff27277207 */ /* 0x000fca0007000000 */
[----:B------:R-:W-:-:S04]  /*c330*/  IMAD.IADD R53, R53, 0x1, R39 ;  /* 0x0000000135357824 */ /* 0x000fc800078e0227 */
[----:B------:R-:W-:-:S07]  /*c340*/  IMAD.MOV.U32 R13, RZ, RZ, R53 ;  /* 0x000000ffff0d7224 */ /* 0x000fce00078e0035 */
[----:B------:R-:W-:Y:S05]  /*c350*/  WARPSYNC.COLLECTIVE R14, `(.L_x_284) ;  /* 0x000000000e087348 */ /* 0x000fea0003c00000 */
[----:B------:R0:W1:Y:S02]  /*c360*/  SHFL.DOWN P6, R39, R13, R28, R29 ;  /* 0x0800001c0d277389 */ /* 0x00006400000c001d */
[----:B01----:R-:W-:Y:S05]  /*c370*/  ENDCOLLECTIVE ;  /* 0x000000000000791b */ /* 0x003fea0003800000 */
.L_x_284:
[----:B------:R-:W-:Y:S01]  /*c380*/  IMAD.MOV.U32 R28, RZ, RZ, 0x8 ;  /* 0x00000008ff1c7424 */ /* 0x000fe200078e00ff */
[----:B------:R-:W-:-:S04]  /*c390*/  ISETP.GT.AND P6, PT, R43, R29, PT ;  /* 0x0000001d2b00720c */ /* 0x000fc80003fc4270 */
[----:B------:R-:W-:-:S05]  /*c3a0*/  SEL R39, R39, RZ, !P6 ;  /* 0x000000ff27277207 */ /* 0x000fca0007000000 */
[----:B------:R-:W-:-:S07]  /*c3b0*/  IMAD.IADD R13, R53, 0x1, R39 ;  /* 0x00000001350d7824 */ /* 0x000fce00078e0227 */
[----:B------:R-:W-:Y:S05]  /*c3c0*/  WARPSYNC.COLLECTIVE R14, `(.L_x_285) ;  /* 0x000000000e087348 */ /* 0x000fea0003c00000 */
[----:B------:R0:W1:Y:S02]  /*c3d0*/  SHFL.DOWN P6, R39, R13, R28, R29 ;  /* 0x0800001c0d277389 */ /* 0x00006400000c001d */
[----:B01----:R-:W-:Y:S05]  /*c3e0*/  ENDCOLLECTIVE ;  /* 0x000000000000791b */ /* 0x003fea0003800000 */
.L_x_285:
        /* <DEDUP_REMOVED lines=8> */
.L_x_286:
[----:B------:R-:W-:-:S04]  /*c470*/  ISETP.GT.AND P6, PT, R51, R29, PT ;  /* 0x0000001d3300720c */ /* 0x000fc80003fc4270 */
[----:B------:R-:W-:Y:S02]  /*c480*/  SEL R39, R39, RZ, !P6 ;  /* 0x000000ff27277207 */ /* 0x000fe40007000000 */
[----:B------:R-:W-:Y:S02]  /*c490*/  ISETP.NE.AND P6, PT, R12, 0x65, PT ;  /* 0x000000650c00780c */ /* 0x000fe40003fc5270 */
[----:B------:R-:W-:-:S11]  /*c4a0*/  IADD3 R47, PT, PT, R53, R39, R47 ;  /* 0x00000027352f7210 */ /* 0x000fd60007ffe02f */
[----:B------:R-:W-:Y:S05]  /*c4b0*/  WARPSYNC.COLLECTIVE R14, `(.L_x_287) ;  /* 0x000000000e087348 */ /* 0x000fea0003c00000 */
[----:B------:R-:W-:Y:S01]  /*c4c0*/  VOTE.ALL P6, P6 ;  /* 0x0000000000ff7806 */ /* 0x000fe200030c0000 */
[----:B------:R-:W-:-:S12]  /*c4d0*/  ENDCOLLECTIVE ;  /* 0x000000000000791b */ /* 0x000fd80003800000 */
.L_x_287:
[----:B------:R-:W-:Y:S05]  /*c4e0*/  BRA `(.L_x_288) ;  /* 0xffffffcc00f07947 */ /* 0x000fea000383ffff */
.L_x_289:
        /* <DEDUP_REMOVED lines=9> */
.L_x_292:


//--------------------- .text._ZN3cub18CUB_300001_SM_10006detail11EmptyKernelIvEEvv --------------------------
	.section	.text._ZN3cub18CUB_300001_SM_10006detail11EmptyKernelIvEEvv,"ax",@progbits
	.align	128
        .global         _ZN3cub18CUB_300001_SM_10006detail11EmptyKernelIvEEvv
        .type           _ZN3cub18CUB_300001_SM_10006detail11EmptyKernelIvEEvv,@function
        .size           _ZN3cub18CUB_300001_SM_10006detail11EmptyKernelIvEEvv,(.L_x_293 - _ZN3cub18CUB_300001_SM_10006detail11EmptyKernelIvEEvv)
        .other          _ZN3cub18CUB_300001_SM_10006detail11EmptyKernelIvEEvv,@"STO_CUDA_ENTRY STV_DEFAULT"
_ZN3cub18CUB_300001_SM_10006detail11EmptyKernelIvEEvv:
.text._ZN3cub18CUB_300001_SM_10006detail11EmptyKernelIvEEvv:
[----:B------:R-:W-:Y:S01]  /*0000*/  LDC R1, c[0x0][0x37c] ;  /* 0x0000df00ff017b82 */ /* 0x000fe20000000800 */
[----:B------:R-:W-:Y:S05]  /*0010*/  EXIT ;  /* 0x000000000000794d */ /* 0x000fea0003800000 */
.L_x_290:
        /* <DEDUP_REMOVED lines=14> */
.L_x_293:


//--------------------- .nv.shared.reserved.0     --------------------------
	.section	.nv.shared.reserved.0,"aw",@nobits
	.weak		__nv_reservedSMEM_offset_0_alias
	.size		__nv_reservedSMEM_offset_0_alias, 0, 64
	.other		__nv_reservedSMEM_offset_0_alias,@"STO_CUDA_RESERVED_SHARED STV_DEFAULT"
__nv_reservedSMEM_offset_0_alias:
	.zero		0
	.zero		64


//--------------------- .nv.global                --------------------------
	.section	.nv.global,"aw",@nobits
.nv.global:
	.type		_ZN30_INTERNAL_98e0df00_4_k_cu_main6thrust24THRUST_300001_SM_1000_NS12placeholders2_5E,@object
	.size		_ZN30_INTERNAL_98e0df00_4_k_cu_main6thrust24THRUST_300001_SM_1000_NS12placeholders2_5E,(_ZN30_INTERNAL_98e0df00_4_k_cu_main4cuda3std3__45__cpo6cbeginE - _ZN30_INTERNAL_98e0df00_4_k_cu_main6thrust24THRUST_300001_SM_1000_NS12placeholders2_5E)
_ZN30_INTERNAL_98e0df00_4_k_cu_main6thrust24THRUST_300001_SM_1000_NS12placeholders2_5E:
	.zero		1
	.type		_ZN30_INTERNAL_98e0df00_4_k_cu_main4cuda3std3__45__cpo6cbeginE,@object
	.size		_ZN30_INTERNAL_98e0df00_4_k_cu_main4cuda3std3__45__cpo6cbeginE,(_ZN30_INTERNAL_98e0df00_4_k_cu_main4cuda3std6ranges3__45__cpo6cbeginE - _ZN30_INTERNAL_98e0df00_4_k_cu_main4cuda3std3__45__cpo6cbeginE)
_ZN30_INTERNAL_98e0df00_4_k_cu_main4cuda3std3__45__cpo6cbeginE:
	.zero		1
	.type		_ZN30_INTERNAL_98e0df00_4_k_cu_main4cuda3std6ranges3__45__cpo6cbeginE,@object
	.size		_ZN30_INTERNAL_98e0df00_4_k_cu_main4cuda3std6ranges3__45__cpo6cbeginE,(_ZN30_INTERNAL_98e0df00_4_k_cu_main4cuda3std3__48in_placeE - _ZN30_INTERNAL_98e0df00_4_k_cu_main4cuda3std6ranges3__45__cpo6cbeginE)
_ZN30_INTERNAL_98e0df00_4_k_cu_main4cuda3std6ranges3__45__cpo6cbeginE:
	.zero		1
	.type		_ZN30_INTERNAL_98e0df00_4_k_cu_main4cuda3std3__48in_placeE,@object
	.size		_ZN30_INTERNAL_98e0df00_4_k_cu_main4cuda3std3__48in_placeE,(_ZN30_INTERNAL_98e0df00_4_k_cu_main4cuda3std6ranges3__45__cpo4sizeE - _ZN30_INTERNAL_98e0df00_4_k_cu_main4cuda3std3__48in_placeE)
_ZN30_INTERNAL_98e0df00_4_k_cu_main4cuda3std3__48in_placeE:
	.zero		1
	.type		_ZN30_INTERNAL_98e0df00_4_k_cu_main4cuda3std6ranges3__45__cpo4sizeE,@object
	.size		_ZN30_INTERNAL_98e0df00_4_k_cu_main4cuda3std6ranges3__45__cpo4sizeE,(_ZN30_INTERNAL_98e0df00_4_k_cu_main6thrust24THRUST_300001_SM_1000_NS12placeholders2_9E - _ZN30_INTERNAL_98e0df00_4_k_cu_main4cuda3std6ranges3__45__cpo4sizeE)
_ZN30_INTERNAL_98e0df00_4_k_cu_main4cuda3std6ranges3__45__cpo4sizeE:
	.zero		1
	.type		_ZN30_INTERNAL_98e0df00_4_k_cu_main6thrust24THRUST_300001_SM_1000_NS12placeholders2_9E,@object
	.size		_ZN30_INTERNAL_98e0df00_4_k_cu_main6thrust24THRUST_300001_SM_1000_NS12placeholders2_9E,(_ZN30_INTERNAL_98e0df00_4_k_cu_main4cuda3std3__45__cpo7crbeginE - _ZN30_INTERNAL_98e0df00_4_k_cu_main6thrust24THRUST_300001_SM_1000_NS12placeholders2_9E)
_ZN30_INTERNAL_98e0df00_4_k_cu_main6thrust24THRUST_300001_SM_1000_NS12placeholders2_9E:
	.zero		1
	.type		_ZN30_INTERNAL_98e0df00_4_k_cu_main4cuda3std3__45__cpo7crbeginE,@object
	.size		_ZN30_INTERNAL_98e0df00_4_k_cu_main4cuda3std3__45__cpo7crbeginE,(_ZN30_INTERNAL_98e0df00_4_k_cu_main4cuda3std6ranges3__45__cpo4nextE - _ZN30_INTERNAL_98e0df00_4_k_cu_main4cuda3std3__45__cpo7crbeginE)
_ZN30_INTERNAL_98e0df00_4_k_cu_main4cuda3std3__45__cpo7crbeginE:
	.zero		1
	.type		_ZN30_INTERNAL_98e0df00_4_k_cu_main4cuda3std6ranges3__45__cpo4nextE,@object
	.size		_ZN30_INTERNAL_98e0df00_4_k_cu_main4cuda3std6ranges3__45__cpo4nextE,(_ZN30_INTERNAL_98e0df00_4_k_cu_main4cuda3std6ranges3__45__cpo4swapE - _ZN30_INTERNAL_98e0df00_4_k_cu_main4cuda3std6ranges3__45__cpo4nextE)
_ZN30_INTERNAL_98e0df00_4_k_cu_main4cuda3std6ranges3__45__cpo4nextE:
	.zero		1
	.type		_ZN30_INTERNAL_98e0df00_4_k_cu_main4cuda3std6ranges3__45__cpo4swapE,@object
	.size		_ZN30_INTERNAL_98e0df00_4_k_cu_main4cuda3std6ranges3__45__cpo4swapE,(_ZN30_INTERNAL_98e0df00_4_k_cu_main6thrust24THRUST_300001_SM_1000_NS12placeholders2_1E - _ZN30_INTERNAL_98e0df00_4_k_cu_main4cuda3std6ranges3__45__cpo4swapE)
_ZN30_INTERNAL_98e0df00_4_k_cu_main4cuda3std6ranges3__45__cpo4swapE:
	.zero		1
	.type		_ZN30_INTERNAL_98e0df00_4_k_cu_main6thrust24THRUST_300001_SM_1000_NS12placeholders2_1E,@object
	.size		_ZN30_INTERNAL_98e0df00_4_k_cu_main6thrust24THRUST_300001_SM_1000_NS12placeholders2_1E,(_ZN30_INTERNAL_98e0df00_4_k_cu_main6thrust24THRUST_300001_SM_1000_NS12placeholders2_3E - _ZN30_INTERNAL_98e0df00_4_k_cu_main6thrust24THRUST_300001_SM_1000_NS12placeholders2_1E)
_ZN30_INTERNAL_98e0df00_4_k_cu_main6thrust24THRUST_300001_SM_1000_NS12placeholders2_1E:
	.zero		1
	.type		_ZN30_INTERNAL_98e0df00_4_k_cu_main6thrust24THRUST_300001_SM_1000_NS12placeholders2_3E,@object
	.size		_ZN30_INTERNAL_98e0df00_4_k_cu_main6thrust24THRUST_300001_SM_1000_NS12placeholders2_3E,(_ZN30_INTERNAL_98e0df00_4_k_cu_main4cuda3std3__45__cpo5beginE - _ZN30_INTERNAL_98e0df00_4_k_cu_main6thrust24THRUST_300001_SM_1000_NS12placeholders2_3E)
_ZN30_INTERNAL_98e0df00_4_k_cu_main6thrust24THRUST_300001_SM_1000_NS12placeholders2_3E:
	.zero		1
	.type		_ZN30_INTERNAL_98e0df00_4_k_cu_main4cuda3std3__45__cpo5beginE,@object
	.size		_ZN30_INTERNAL_98e0df00_4_k_cu_main4cuda3std3__45__cpo5beginE,(_ZN30_INTERNAL_98e0df00_4_k_cu_main4cuda3std6ranges3__45__cpo5beginE - _ZN30_INTERNAL_98e0df00_4_k_cu_main4cuda3std3__45__cpo5beginE)
_ZN30_INTERNAL_98e0df00_4_k_cu_main4cuda3std3__45__cpo5beginE:
	.zero		1
	.type		_ZN30_INTERNAL_98e0df00_4_k_cu_main4cuda3std6ranges3__45__cpo5beginE,@object
	.size		_ZN30_INTERNAL_98e0df00_4_k_cu_main4cuda3std6ranges3__45__cpo5beginE,(_ZN30_INTERNAL_98e0df00_4_k_cu_main4cuda3std3__432_GLOBAL__N__98e0df00_4_k_cu_main6ignoreE - _ZN30_INTERNAL_98e0df00_4_k_cu_main4cuda3std6ranges3__45__cpo5beginE)
_ZN30_INTERNAL_98e0df00_4_k_cu_main4cuda3std6ranges3__45__cpo5beginE:
	.zero		1
	.type		_ZN30_INTERNAL_98e0df00_4_k_cu_main4cuda3std3__432_GLOBAL__N__98e0df00_4_k_cu_main6ignoreE,@object
	.size		_ZN30_INTERNAL_98e0df00_4_k_cu_main4cuda3std3__432_GLOBAL__N__98e0df00_4_k_cu_main6ignoreE,(_ZN30_INTERNAL_98e0df00_4_k_cu_main4cuda3std6ranges3__45__cpo4dataE - _ZN30_INTERNAL_98e0df00_4_k_cu_main4cuda3std3__432_GLOBAL__N__98e0df00_4_k_cu_main6ignoreE)
_ZN30_INTERNAL_98e0df00_4_k_cu_main4cuda3std3__432_GLOBAL__N__98e0df00_4_k_cu_main6ignoreE:
	.zero		1
	.type		_ZN30_INTERNAL_98e0df00_4_k_cu_main4cuda3std6ranges3__45__cpo4dataE,@object
	.size		_ZN30_INTERNAL_98e0df00_4_k_cu_main4cuda3std6ranges3__45__cpo4dataE,(_ZN30_INTERNAL_98e0df00_4_k_cu_main6thrust24THRUST_300001_SM_1000_NS12placeholders2_7E - _ZN30_INTERNAL_98e0df00_4_k_cu_main4cuda3std6ranges3__45__cpo4dataE)
_ZN30_INTERNAL_98e0df00_4_k_cu_main4cuda3std6ranges3__45__cpo4dataE:
	.zero		1
	.type		_ZN30_INTERNAL_98e0df00_4_k_cu_main6thrust24THRUST_300001_SM_1000_NS12placeholders2_7E,@object
	.size		_ZN30_INTERNAL_98e0df00_4_k_cu_main6thrust24THRUST_300001_SM_1000_NS12placeholders2_7E,(_ZN30_INTERNAL_98e0df00_4_k_cu_main4cuda3std3__45__cpo6rbeginE - _ZN30_INTERNAL_98e0df00_4_k_cu_main6thrust24THRUST_300001_SM_1000_NS12placeholders2_7E)
_ZN30_INTERNAL_98e0df00_4_k_cu_main6thrust24THRUST_300001_SM_1000_NS12placeholders2_7E:
	.zero		1
	.type		_ZN30_INTERNAL_98e0df00_4_k_cu_main4cuda3std3__45__cpo6rbeginE,@object
	.size		_ZN30_INTERNAL_98e0df00_4_k_cu_main4cuda3std3__45__cpo6rbeginE,(_ZN30_INTERNAL_98e0df00_4_k_cu_main4cuda3std6ranges3__45__cpo7advanceE - _ZN30_INTERNAL_98e0df00_4_k_cu_main4cuda3std3__45__cpo6rbeginE)
_ZN30_INTERNAL_98e0df00_4_k_cu_main4cuda3std3__45__cpo6rbeginE:
	.zero		1
	.type		_ZN30_INTERNAL_98e0df00_4_k_cu_main4cuda3std6ranges3__45__cpo7advanceE,@object
	.size		_ZN30_INTERNAL_98e0df00_4_k_cu_main4cuda3std6ranges3__45__cpo7advanceE,(_ZN30_INTERNAL_98e0df00_4_k_cu_main4cuda3std3__47nulloptE - _ZN30_INTERNAL_98e0df00_4_k_cu_main4cuda3std6ranges3__45__cpo7advanceE)
_ZN30_INTERNAL_98e0df00_4_k_cu_main4cuda3std6ranges3__45__cpo7advanceE:
	.zero		1
	.type		_ZN30_INTERNAL_98e0df00_4_k_cu_main4cuda3std3__47nulloptE,@object
	.size		_ZN30_INTERNAL_98e0df00_4_k_cu_main4cuda3std3__47nulloptE,(_ZN30_INTERNAL_98e0df00_4_k_cu_main4cuda3std6ranges3__45__cpo8distanceE - _ZN30_INTERNAL_98e0df00_4_k_cu_main4cuda3std3__47nulloptE)
_ZN30_INTERNAL_98e0df00_4_k_cu_main4cuda3std3__47nulloptE:
	.zero		1
	.type		_ZN30_INTERNAL_98e0df00_4_k_cu_main4cuda3std6ranges3__45__cpo8distanceE,@object
	.size		_ZN30_INTERNAL_98e0df00_4_k_cu_main4cuda3std6ranges3__45__cpo8distanceE,(_ZN30_INTERNAL_98e0df00_4_k_cu_main6thrust24THRUST_300001_SM_1000_NS12placeholders2_6E - _ZN30_INTERNAL_98e0df00_4_k_cu_main4cuda3std6ranges3__45__cpo8distanceE)
_ZN30_INTERNAL_98e0df00_4_k_cu_main4cuda3std6ranges3__45__cpo8distanceE:
	.zero		1
	.type		_ZN30_INTERNAL_98e0df00_4_k_cu_main6thrust24THRUST_300001_SM_1000_NS12placeholders2_6E,@object
	.size		_ZN30_INTERNAL_98e0df00_4_k_cu_main6thrust24THRUST_300001_SM_1000_NS12placeholders2_6E,(_ZN30_INTERNAL_98e0df00_4_k_cu_main4cuda3std3__45__cpo4cendE - _ZN30_INTERNAL_98e0df00_4_k_cu_main6thrust24THRUST_300001_SM_1000_NS12placeholders2_6E)
_ZN30_INTERNAL_98e0df00_4_k_cu_main6thrust24THRUST_300001_SM_1000_NS12placeholders2_6E:
	.zero		1
	.type		_ZN30_INTERNAL_98e0df00_4_k_cu_main4cuda3std3__45__cpo4cendE,@object
	.size		_ZN30_INTERNAL_98e0df00_4_k_cu_main4cuda3std3__45__cpo4cendE,(_ZN30_INTERNAL_98e0df00_4_k_cu_main4cuda3std6ranges3__45__cpo4cendE - _ZN30_INTERNAL_98e0df00_4_k_cu_main4cuda3std3__45__cpo4cendE)
_ZN30_INTERNAL_98e0df00_4_k_cu_main4cuda3std3__45__cpo4cendE:
	.zero		1
	.type		_ZN30_INTERNAL_98e0df00_4_k_cu_main4cuda3std6ranges3__45__cpo4cendE,@object
	.size		_ZN30_INTERNAL_98e0df00_4_k_cu_main4cuda3std6ranges3__45__cpo4cendE,(_ZN30_INTERNAL_98e0df00_4_k_cu_main4cuda3std3__420unreachable_sentinelE - _ZN30_INTERNAL_98e0df00_4_k_cu_main4cuda3std6ranges3__45__cpo4cendE)
_ZN30_INTERNAL_98e0df00_4_k_cu_main4cuda3std6ranges3__45__cpo4cendE:
	.zero		1
	.type		_ZN30_INTERNAL_98e0df00_4_k_cu_main4cuda3std3__420unreachable_sentinelE,@object
	.size		_ZN30_INTERNAL_98e0df00_4_k_cu_main4cuda3std3__420unreachable_sentinelE,(_ZN30_INTERNAL_98e0df00_4_k_cu_main4cuda3std6ranges3__45__cpo5ssizeE - _ZN30_INTERNAL_98e0df00_4_k_cu_main4cuda3std3__420unreachable_sentinelE)
_ZN30_INTERNAL_98e0df00_4_k_cu_main4cuda3std3__420unreachable_sentinelE:
	.zero		1
	.type		_ZN30_INTERNAL_98e0df00_4_k_cu_main4cuda3std6ranges3__45__cpo5ssizeE,@object
	.size		_ZN30_INTERNAL_98e0df00_4_k_cu_main4cuda3std6ranges3__45__cpo5ssizeE,(_ZN30_INTERNAL_98e0df00_4_k_cu_main6thrust24THRUST_300001_SM_1000_NS12placeholders3_10E - _ZN30_INTERNAL_98e0df00_4_k_cu_main4cuda3std6ranges3__45__cpo5ssizeE)
_ZN30_INTERNAL_98e0df00_4_k_cu_main4cuda3std6ranges3__45__cpo5ssizeE:
	.zero		1
	.type		_ZN30_INTERNAL_98e0df00_4_k_cu_main6thrust24THRUST_300001_SM_1000_NS12placeholders3_10E,@object
	.size		_ZN30_INTERNAL_98e0df00_4_k_cu_main6thrust24THRUST_300001_SM_1000_NS12placeholders3_10E,(_ZN30_INTERNAL_98e0df00_4_k_cu_main4cuda3std3__45__cpo5crendE - _ZN30_INTERNAL_98e0df00_4_k_cu_main6thrust24THRUST_300001_SM_1000_NS12placeholders3_10E)
_ZN30_INTERNAL_98e0df00_4_k_cu_main6thrust24THRUST_300001_SM_1000_NS12placeholders3_10E:
	.zero		1
	.type		_ZN30_INTERNAL_98e0df00_4_k_cu_main4cuda3std3__45__cpo5crendE,@object
	.size		_ZN30_INTERNAL_98e0df00_4_k_cu_main4cuda3std3__45__cpo5crendE,(_ZN30_INTERNAL_98e0df00_4_k_cu_main4cuda3std6ranges3__45__cpo4prevE - _ZN30_INTERNAL_98e0df00_4_k_cu_main4cuda3std3__45__cpo5crendE)
_ZN30_INTERNAL_98e0df00_4_k_cu_main4cuda3std3__45__cpo5crendE:
	.zero		1
	.type		_ZN30_INTERNAL_98e0df00_4_k_cu_main4cuda3std6ranges3__45__cpo4prevE,@object
	.size		_ZN30_INTERNAL_98e0df00_4_k_cu_main4cuda3std6ranges3__45__cpo4prevE,(_ZN30_INTERNAL_98e0df00_4_k_cu_main4cuda3std6ranges3__45__cpo9iter_moveE - _ZN30_INTERNAL_98e0df00_4_k_cu_main4cuda3std6ranges3__45__cpo4prevE)
_ZN30_INTERNAL_98e0df00_4_k_cu_main4cuda3std6ranges3__45__cpo4prevE:
	.zero		1
	.type		_ZN30_INTERNAL_98e0df00_4_k_cu_main4cuda3std6ranges3__45__cpo9iter_moveE,@object
	.size		_ZN30_INTERNAL_98e0df00_4_k_cu_main4cuda3std6ranges3__45__cpo9iter_moveE,(_ZN30_INTERNAL_98e0df00_4_k_cu_main6thrust24THRUST_300001_SM_1000_NS12placeholders2_2E - _ZN30_INTERNAL_98e0df00_4_k_cu_main4cuda3std6ranges3__45__cpo9iter_moveE)
_ZN30_INTERNAL_98e0df00_4_k_cu_main4cuda3std6ranges3__45__cpo9iter_moveE:
	.zero		1
	.type		_ZN30_INTERNAL_98e0df00_4_k_cu_main6thrust24THRUST_300001_SM_1000_NS12placeholders2_2E,@object
	.size		_ZN30_INTERNAL_98e0df00_4_k_cu_main6thrust24THRUST_300001_SM_1000_NS12placeholders2_2E,(_ZN30_INTERNAL_98e0df00_4_k_cu_main6thrust24THRUST_300001_SM_1000_NS12placeholders2_4E - _ZN30_INTERNAL_98e0df00_4_k_cu_main6thrust24THRUST_300001_SM_1000_NS12placeholders2_2E)
_ZN30_INTERNAL_98e0df00_4_k_cu_main6thrust24THRUST_300001_SM_1000_NS12placeholders2_2E:
	.zero		1
	.type		_ZN30_INTERNAL_98e0df00_4_k_cu_main6thrust24THRUST_300001_SM_1000_NS12placeholders2_4E,@object
	.size		_ZN30_INTERNAL_98e0df00_4_k_cu_main6thrust24THRUST_300001_SM_1000_NS12placeholders2_4E,(_ZN30_INTERNAL_98e0df00_4_k_cu_main4cuda3std3__45__cpo3endE - _ZN30_INTERNAL_98e0df00_4_k_cu_main6thrust24THRUST_300001_SM_1000_NS12placeholders2_4E)
_ZN30_INTERNAL_98e0df00_4_k_cu_main6thrust24THRUST_300001_SM_1000_NS12placeholders2_4E:
	.zero		1
	.type		_ZN30_INTERNAL_98e0df00_4_k_cu_main4cuda3std3__45__cpo3endE,@object
	.size		_ZN30_INTERNAL_98e0df00_4_k_cu_main4cuda3std3__45__cpo3endE,(_ZN30_INTERNAL_98e0df00_4_k_cu_main4cuda3std6ranges3__45__cpo3endE - _ZN30_INTERNAL_98e0df00_4_k_cu_main4cuda3std3__45__cpo3endE)
_ZN30_INTERNAL_98e0df00_4_k_cu_main4cuda3std3__45__cpo3endE:
	.zero		1
	.type		_ZN30_INTERNAL_98e0df00_4_k_cu_main4cuda3std6ranges3__45__cpo3endE,@object
	.size		_ZN30_INTERNAL_98e0df00_4_k_cu_main4cuda3std6ranges3__45__cpo3endE,(_ZN30_INTERNAL_98e0df00_4_k_cu_main4cuda3std3__419piecewise_constructE - _ZN30_INTERNAL_98e0df00_4_k_cu_main4cuda3std6ranges3__45__cpo3endE)
_ZN30_INTERNAL_98e0df00_4_k_cu_main4cuda3std6ranges3__45__cpo3endE:
	.zero		1
	.type		_ZN30_INTERNAL_98e0df00_4_k_cu_main4cuda3std3__419piecewise_constructE,@object
	.size		_ZN30_INTERNAL_98e0df00_4_k_cu_main4cuda3std3__419piecewise_constructE,(_ZN30_INTERNAL_98e0df00_4_k_cu_main4cuda3std6ranges3__45__cpo5cdataE - _ZN30_INTERNAL_98e0df00_4_k_cu_main4cuda3std3__419piecewise_constructE)
_ZN30_INTERNAL_98e0df00_4_k_cu_main4cuda3std3__419piecewise_constructE:
	.zero		1
	.type		_ZN30_INTERNAL_98e0df00_4_k_cu_main4cuda3std6ranges3__45__cpo5cdataE,@object
	.size		_ZN30_INTERNAL_98e0df00_4_k_cu_main4cuda3std6ranges3__45__cpo5cdataE,(_ZN30_INTERNAL_98e0df00_4_k_cu_main6thrust24THRUST_300001_SM_1000_NS12placeholders2_8E - _ZN30_INTERNAL_98e0df00_4_k_cu_main4cuda3std6ranges3__45__cpo5cdataE)
_ZN30_INTERNAL_98e0df00_4_k_cu_main4cuda3std6ranges3__45__cpo5cdataE:
	.zero		1
	.type		_ZN30_INTERNAL_98e0df00_4_k_cu_main6thrust24THRUST_300001_SM_1000_NS12placeholders2_8E,@object
	.size		_ZN30_INTERNAL_98e0df00_4_k_cu_main6thrust24THRUST_300001_SM_1000_NS12placeholders2_8E,(_ZN30_INTERNAL_98e0df00_4_k_cu_main4cuda3std3__45__cpo4rendE - _ZN30_INTERNAL_98e0df00_4_k_cu_main6thrust24THRUST_300001_SM_1000_NS12placeholders2_8E)
_ZN30_INTERNAL_98e0df00_4_k_cu_main6thrust24THRUST_300001_SM_1000_NS12placeholders2_8E:
	.zero		1
	.type		_ZN30_INTERNAL_98e0df00_4_k_cu_main4cuda3std3__45__cpo4rendE,@object
	.size		_ZN30_INTERNAL_98e0df00_4_k_cu_main4cuda3std3__45__cpo4rendE,(_ZN30_INTERNAL_98e0df00_4_k_cu_main4cuda3std6ranges3__45__cpo9iter_swapE - _ZN30_INTERNAL_98e0df00_4_k_cu_main4cuda3std3__45__cpo4rendE)
_ZN30_INTERNAL_98e0df00_4_k_cu_main4cuda3std3__45__cpo4rendE:
	.zero		1
	.type		_ZN30_INTERNAL_98e0df00_4_k_cu_main4cuda3std6ranges3__45__cpo9iter_swapE,@object
	.size		_ZN30_INTERNAL_98e0df00_4_k_cu_main4cuda3std6ranges3__45__cpo9iter_swapE,(_ZN30_INTERNAL_98e0df00_4_k_cu_main4cuda3std3__48unexpectE - _ZN30_INTERNAL_98e0df00_4_k_cu_main4cuda3std6ranges3__45__cpo9iter_swapE)
_ZN30_INTERNAL_98e0df00_4_k_cu_main4cuda3std6ranges3__45__cpo9iter_swapE:
	.zero		1
	.type		_ZN30_INTERNAL_98e0df00_4_k_cu_main4cuda3std3__48unexpectE,@object
	.size		_ZN30_INTERNAL_98e0df00_4_k_cu_main4cuda3std3__48unexpectE,(_ZN30_INTERNAL_98e0df00_4_k_cu_main6thrust24THRUST_300001_SM_1000_NS6system6detail10sequential3seqE - _ZN30_INTERNAL_98e0df00_4_k_cu_main4cuda3std3__48unexpectE)
_ZN30_INTERNAL_98e0df00_4_k_cu_main4cuda3std3__48unexpectE:
	.zero		1
	.type		_ZN30_INTERNAL_98e0df00_4_k_cu_main6thrust24THRUST_300001_SM_1000_NS6system6detail10sequential3seqE,@object
	.size		_ZN30_INTERNAL_98e0df00_4_k_cu_main6thrust24THRUST_300001_SM_1000_NS6system6detail10sequential3seqE,(.L_29 - _ZN30_INTERNAL_98e0df00_4_k_cu_main6thrust24THRUST_300001_SM_1000_NS6system6detail10sequential3seqE)
_ZN30_INTERNAL_98e0df00_4_k_cu_main6thrust24THRUST_300001_SM_1000_NS6system6detail10sequential3seqE:
	.zero		1
.L_29:


//--------------------- .nv.shared._ZN3cub18CUB_300001_SM_10006detail6select23DeviceSelectSweepKernelINS2_10policy_hubIiNS0_8NullTypeEiLb0ELNS0_10SelectImplE0EE10Policy1000EPiPS5_S9_S9_NS0_13ScanTileStateIiLb1EEE10IsPositiveS5_iNS2_19streaming_context_tIlLb1EEELS6_0EEEvT0_T1_T2_T3_T4_T5_T6_T7_iT8_NS1_7vsmem_tE --------------------------
	.section	.nv.shared._ZN3cub18CUB_300001_SM_10006detail6select23DeviceSelectSweepKernelINS2_10policy_hubIiNS0_8NullTypeEiLb0ELNS0_10SelectImplE0EE10Policy1000EPiPS5_S9_S9_NS0_13ScanTileStateIiLb1EEE10IsPositiveS5_iNS2_19streaming_context_tIlLb1EEELS6_0EEEvT0_T1_T2_T3_T4_T5_T6_T7_iT8_NS1_7vsmem_tE,"aw",@nobits
	.sectionflags	@""
	.align	16
.nv.shared._ZN3cub18CUB_300001_SM_10006detail6select23DeviceSelectSweepKernelINS2_10policy_hubIiNS0_8NullTypeEiLb0ELNS0_10SelectImplE0EE10Policy1000EPiPS5_S9_S9_NS0_13ScanTileStateIiLb1EEE10IsPositiveS5_iNS2_19streaming_context_tIlLb1EEELS6_0EEEvT0_T1_T2_T3_T4_T5_T6_T7_iT8_NS1_7vsmem_tE:
	.zero		24064


//--------------------- .nv.constant0._ZN3cub18CUB_300001_SM_10006detail4scan23DeviceCompactInitKernelINS0_13ScanTileStateIiLb1EEEPiEEvT_iT0_ --------------------------
	.section	.nv.constant0._ZN3cub18CUB_300001_SM_10006detail4scan23DeviceCompactInitKernelINS0_13ScanTileStateIiLb1EEEPiEEvT_iT0_,"a",@progbits
	.sectionflags	@""
	.align	4
.nv.constant0._ZN3cub18CUB_300001_SM_10006detail4scan23DeviceCompactInitKernelINS0_13ScanTileStateIiLb1EEEPiEEvT_iT0_:
	.zero		920


//--------------------- .nv.constant0._ZN3cub18CUB_300001_SM_10006detail6select23DeviceSelectSweepKernelINS2_10policy_hubIiNS0_8NullTypeEiLb0ELNS0_10SelectImplE0EE10Policy1000EPiPS5_S9_S9_NS0_13ScanTileStateIiLb1EEE10IsPositiveS5_iNS2_19streaming_context_tIlLb1EEELS6_0EEEvT0_T1_T2_T3_T4_T5_T6_T7_iT8_NS1_7vsmem_tE --------------------------
	.section	.nv.constant0._ZN3cub18CUB_300001_SM_10006detail6select23DeviceSelectSweepKernelINS2_10policy_hubIiNS0_8NullTypeEiLb0ELNS0_10SelectImplE0EE10Policy1000EPiPS5_S9_S9_NS0_13ScanTileStateIiLb1EEE10IsPositiveS5_iNS2_19streaming_context_tIlLb1EEELS6_0EEEvT0_T1_T2_T3_T4_T5_T6_T7_iT8_NS1_7vsmem_tE,"a",@progbits
	.sectionflags	@""
	.align	4
.nv.constant0._ZN3cub18CUB_300001_SM_10006detail6select23DeviceSelectSweepKernelINS2_10policy_hubIiNS0_8NullTypeEiLb0ELNS0_10SelectImplE0EE10Policy1000EPiPS5_S9_S9_NS0_13ScanTileStateIiLb1EEE10IsPositiveS5_iNS2_19streaming_context_tIlLb1EEELS6_0EEEvT0_T1_T2_T3_T4_T5_T6_T7_iT8_NS1_7vsmem_tE:
	.zero		1000


//--------------------- .nv.constant0._ZN3cub18CUB_300001_SM_10006detail11EmptyKernelIvEEvv --------------------------
	.section	.nv.constant0._ZN3cub18CUB_300001_SM_10006detail11EmptyKernelIvEEvv,"a",@progbits
	.sectionflags	@""
	.align	4
.nv.constant0._ZN3cub18CUB_300001_SM_10006detail11EmptyKernelIvEEvv:
	.zero		896


//--------------------- SYMBOLS --------------------------

	.type		.nv.reservedSmem.offset0,@object
	.size		.nv.reservedSmem.offset0,0x4
	.type		.nv.reservedSmem.cap,@object
	.size		.nv.reservedSmem.cap,0x4
